// auto-generated by cutlass_sweep.gemm — config: {"arch": "sm_90", "cluster_m": 2, "cluster_n": 1, "dtype": "int8", "dtype_b": "int8", "layout": "nt", "stages": 0, "tile_k": 128, "tile_m": 384, "tile_n": 192}
#include "cutlass/cutlass.h"
#include "cutlass/gemm/collective/collective_builder.hpp"
#include "cutlass/gemm/device/gemm_universal_adapter.h"
#include "cutlass/gemm/kernel/gemm_universal.hpp"
#include "cutlass/epilogue/collective/collective_builder.hpp"

using ElemA = int8_t;
using ElemB = int8_t;
using ElemCD = int8_t;
using Acc  = int32_t;
using TileShape    = cute::Shape<cute::_384, cute::_192, cute::_128>;
using ClusterShape = cute::Shape<cute::_2, cute::_1, cute::_1>;

using CollectiveEpilogue = typename cutlass::epilogue::collective::CollectiveBuilder<
    cutlass::arch::Sm90, cutlass::arch::OpClassTensorOp,
    TileShape, ClusterShape,
    cutlass::epilogue::collective::EpilogueTileAuto,
    Acc, Acc,
    ElemCD, cutlass::layout::RowMajor, 128 / cutlass::sizeof_bits<ElemCD>::value,
    ElemCD, cutlass::layout::RowMajor, 128 / cutlass::sizeof_bits<ElemCD>::value,
    cutlass::epilogue::collective::EpilogueScheduleAuto
  >::CollectiveOp;

using CollectiveMainloop = typename cutlass::gemm::collective::CollectiveBuilder<
    cutlass::arch::Sm90, cutlass::arch::OpClassTensorOp,
    ElemA, cutlass::layout::RowMajor, 128 / cutlass::sizeof_bits<ElemA>::value,
    ElemB, cutlass::layout::ColumnMajor, 128 / cutlass::sizeof_bits<ElemB>::value,
    Acc,
    TileShape, ClusterShape,
    cutlass::gemm::collective::StageCountAutoCarveout<static_cast<int>(sizeof(typename CollectiveEpilogue::SharedStorage))>,
    cutlass::gemm::collective::KernelScheduleAuto
  >::CollectiveOp;

using GemmKernel = cutlass::gemm::kernel::GemmUniversal<
    cute::Shape<int,int,int,int>,
    CollectiveMainloop,
    CollectiveEpilogue
>;
using Gemm = cutlass::gemm::device::GemmUniversalAdapter<GemmKernel>;

// Force the device kernel symbol into the cubin without needing a host main.
auto* _anchor = &cutlass::device_kernel<GemmKernel>;


// ===== COMPILED SASS (sm_90a) =====

	.target	sm_90a

	.elftype	@"ET_EXEC"


//--------------------- .note.nv.tkinfo           --------------------------
	.section	.note.nv.tkinfo,"",@"SHT_NOTE"
	.sectionflags	@"SHF_NOTE_NV_TKINFO"
	.tkinfo
        /*0018*/ 	.word	0x00000002
        /*0030*/ 	.string	""
        /*0030*/ 	.string	"ptxas"
        /*0030*/ 	.string	"Cuda compilation tools, release 13.0, V13.0.88"
        /*0030*/ 	.string	"Build cuda_13.0.r13.0/compiler.36424714_0"
        /*0030*/ 	.string	"-arch sm_90a -m 64 "



//--------------------- .note.nv.cuinfo           --------------------------
	.section	.note.nv.cuinfo,"",@"SHT_NOTE"
	.sectionflags	@"SHF_NOTE_NV_CUINFO"
        /*0018*/ 	.short	0x0002
        /*001a*/ 	.short	0x005a
        /*001c*/ 	.short	0x0082
	.zero		2


//--------------------- .nv.info                  --------------------------
	.section	.nv.info,"",@"SHT_CUDA_INFO"
	.align	4


	//----- nvinfo : EIATTR_REGCOUNT
	.align		4
        /*0000*/ 	.byte	0x04, 0x2f
        /*0002*/ 	.short	(.L_15 - .L_14)
	.align		4
.L_14:
        /*0004*/ 	.word	index@(_ZN7cutlass13device_kernelINS_4gemm6kernel13GemmUniversalIN4cute5tupleIJiiiiEEENS1_10collective13CollectiveMmaINS1_34MainloopSm90TmaGmmaWarpSpecializedILi3ENS5_IJNS4_1CILi2EEENSA_ILi1EEESC_EEENS1_35KernelTmaWarpSpecializedCooperativeEEENS5_IJNSA_ILi384EEENSA_ILi192EEENSA_ILi128EEEEEEaNS5_IJlSC_lEEEaSK_NS4_8TiledMMAINS4_8MMA_AtomIJNS4_4SM904GMMA27MMA_64x192x32_S32S8S8_SS_TNEEEENS4_6LayoutISD_NS5_IJSC_NSA_ILi0EEESS_EEEEENS5_IJNS4_10UnderscoreESV_SV_EEEEENS4_13SM90_TMA_LOADENS4_14ComposedLayoutINS4_7SwizzleILi3ELi4ELi3EEENS4_18smem_ptr_flag_bitsILi8EEENSR_INS5_IJNSA_ILi8EEESI_EEENS5_IJSI_SC_EEEEEEEvNS4_8identityENS4_23SM90_TMA_LOAD_MULTICASTES18_vS19_EENS_8epilogue10collective6detail29Sm90TmaWarpSpecializedAdapterINS1D_15DefaultEpilogueIaSK_SK_NS1C_6thread17LinearCombinationIaLi1EiiLNS1H_9ScaleType4KindE0ELNS_15FloatRoundStyleE2EaEENS1_15EpilogueDefaultEEEEEvvEEEEvNT_6ParamsE)
        /*0008*/ 	.word	0x000000a8


	//----- nvinfo : EIATTR_FRAME_SIZE
	.align		4
.L_15:
        /*000c*/ 	.byte	0x04, 0x11
        /*000e*/ 	.short	(.L_17 - .L_16)
	.align		4
.L_16:
        /*0010*/ 	.word	index@(_ZN7cutlass13device_kernelINS_4gemm6kernel13GemmUniversalIN4cute5tupleIJiiiiEEENS1_10collective13CollectiveMmaINS1_34MainloopSm90TmaGmmaWarpSpecializedILi3ENS5_IJNS4_1CILi2EEENSA_ILi1EEESC_EEENS1_35KernelTmaWarpSpecializedCooperativeEEENS5_IJNSA_ILi384EEENSA_ILi192EEENSA_ILi128EEEEEEaNS5_IJlSC_lEEEaSK_NS4_8TiledMMAINS4_8MMA_AtomIJNS4_4SM904GMMA27MMA_64x192x32_S32S8S8_SS_TNEEEENS4_6LayoutISD_NS5_IJSC_NSA_ILi0EEESS_EEEEENS5_IJNS4_10UnderscoreESV_SV_EEEEENS4_13SM90_TMA_LOADENS4_14ComposedLayoutINS4_7SwizzleILi3ELi4ELi3EEENS4_18smem_ptr_flag_bitsILi8EEENSR_INS5_IJNSA_ILi8EEESI_EEENS5_IJSI_SC_EEEEEEEvNS4_8identityENS4_23SM90_TMA_LOAD_MULTICASTES18_vS19_EENS_8epilogue10collective6detail29Sm90TmaWarpSpecializedAdapterINS1D_15DefaultEpilogueIaSK_SK_NS1C_6thread17LinearCombinationIaLi1EiiLNS1H_9ScaleType4KindE0ELNS_15FloatRoundStyleE2EaEENS1_15EpilogueDefaultEEEEEvvEEEEvNT_6ParamsE)
        /*0014*/ 	.word	0x00000708


	//----- nvinfo : EIATTR_MIN_STACK_SIZE
	.align		4
.L_17:
        /*0018*/ 	.byte	0x04, 0x12
        /*001a*/ 	.short	(.L_19 - .L_18)
	.align		4
.L_18:
        /*001c*/ 	.word	index@(_ZN7cutlass13device_kernelINS_4gemm6kernel13GemmUniversalIN4cute5tupleIJiiiiEEENS1_10collective13CollectiveMmaINS1_34MainloopSm90TmaGmmaWarpSpecializedILi3ENS5_IJNS4_1CILi2EEENSA_ILi1EEESC_EEENS1_35KernelTmaWarpSpecializedCooperativeEEENS5_IJNSA_ILi384EEENSA_ILi192EEENSA_ILi128EEEEEEaNS5_IJlSC_lEEEaSK_NS4_8TiledMMAINS4_8MMA_AtomIJNS4_4SM904GMMA27MMA_64x192x32_S32S8S8_SS_TNEEEENS4_6LayoutISD_NS5_IJSC_NSA_ILi0EEESS_EEEEENS5_IJNS4_10UnderscoreESV_SV_EEEEENS4_13SM90_TMA_LOADENS4_14ComposedLayoutINS4_7SwizzleILi3ELi4ELi3EEENS4_18smem_ptr_flag_bitsILi8EEENSR_INS5_IJNSA_ILi8EEESI_EEENS5_IJSI_SC_EEEEEEEvNS4_8identityENS4_23SM90_TMA_LOAD_MULTICASTES18_vS19_EENS_8epilogue10collective6detail29Sm90TmaWarpSpecializedAdapterINS1D_15DefaultEpilogueIaSK_SK_NS1C_6thread17LinearCombinationIaLi1EiiLNS1H_9ScaleType4KindE0ELNS_15FloatRoundStyleE2EaEENS1_15EpilogueDefaultEEEEEvvEEEEvNT_6ParamsE)
        /*0020*/ 	.word	0x00000708
.L_19:


//--------------------- .nv.compat                --------------------------
	.section	.nv.compat,"",@"SHT_CUDA_COMPAT_INFO"
	.align	4
        /*0000*/ 	.byte	0x02, 0x09, 0x01, 0x00, 0x02, 0x02, 0x04, 0x00, 0x02, 0x05, 0x05, 0x00, 0x03, 0x07, 0x01, 0x01
        /*0010*/ 	.byte	0x02, 0x03, 0x01, 0x00, 0x02, 0x06, 0x01, 0x00, 0x04, 0x0b, 0x08, 0x00, 0x00, 0x00, 0x00, 0x00
        /*0020*/ 	.byte	0x00, 0x00, 0x00, 0x00


//--------------------- .nv.info._ZN7cutlass13device_kernelINS_4gemm6kernel13GemmUniversalIN4cute5tupleIJiiiiEEENS1_10collective13CollectiveMmaINS1_34MainloopSm90TmaGmmaWarpSpecializedILi3ENS5_IJNS4_1CILi2EEENSA_ILi1EEESC_EEENS1_35KernelTmaWarpSpecializedCooperativeEEENS5_IJNSA_ILi384EEENSA_ILi192EEENSA_ILi128EEEEEEaNS5_IJlSC_lEEEaSK_NS4_8TiledMMAINS4_8MMA_AtomIJNS4_4SM904GMMA27MMA_64x192x32_S32S8S8_SS_TNEEEENS4_6LayoutISD_NS5_IJSC_NSA_ILi0EEESS_EEEEENS5_IJNS4_10UnderscoreESV_SV_EEEEENS4_13SM90_TMA_LOADENS4_14ComposedLayoutINS4_7SwizzleILi3ELi4ELi3EEENS4_18smem_ptr_flag_bitsILi8EEENSR_INS5_IJNSA_ILi8EEESI_EEENS5_IJSI_SC_EEEEEEEvNS4_8identityENS4_23SM90_TMA_LOAD_MULTICASTES18_vS19_EENS_8epilogue10collective6detail29Sm90TmaWarpSpecializedAdapterINS1D_15DefaultEpilogueIaSK_SK_NS1C_6thread17LinearCombinationIaLi1EiiLNS1H_9ScaleType4KindE0ELNS_15FloatRoundStyleE2EaEENS1_15EpilogueDefaultEEEEEvvEEEEvNT_6ParamsE --------------------------
	.section	.nv.info._ZN7cutlass13device_kernelINS_4gemm6kernel13GemmUniversalIN4cute5tupleIJiiiiEEENS1_10collective13CollectiveMmaINS1_34MainloopSm90TmaGmmaWarpSpecializedILi3ENS5_IJNS4_1CILi2EEENSA_ILi1EEESC_EEENS1_35KernelTmaWarpSpecializedCooperativeEEENS5_IJNSA_ILi384EEENSA_ILi192EEENSA_ILi128EEEEEEaNS5_IJlSC_lEEEaSK_NS4_8TiledMMAINS4_8MMA_AtomIJNS4_4SM904GMMA27MMA_64x192x32_S32S8S8_SS_TNEEEENS4_6LayoutISD_NS5_IJSC_NSA_ILi0EEESS_EEEEENS5_IJNS4_10UnderscoreESV_SV_EEEEENS4_13SM90_TMA_LOADENS4_14ComposedLayoutINS4_7SwizzleILi3ELi4ELi3EEENS4_18smem_ptr_flag_bitsILi8EEENSR_INS5_IJNSA_ILi8EEESI_EEENS5_IJSI_SC_EEEEEEEvNS4_8identityENS4_23SM90_TMA_LOAD_MULTICASTES18_vS19_EENS_8epilogue10collective6detail29Sm90TmaWarpSpecializedAdapterINS1D_15DefaultEpilogueIaSK_SK_NS1C_6thread17LinearCombinationIaLi1EiiLNS1H_9ScaleType4KindE0ELNS_15FloatRoundStyleE2EaEENS1_15EpilogueDefaultEEEEEvvEEEEvNT_6ParamsE,"",@"SHT_CUDA_INFO"
	.sectionflags	@""
	.align	4


	//----- nvinfo : EIATTR_CUDA_API_VERSION
	.align		4
        /*0000*/ 	.byte	0x04, 0x37
        /*0002*/ 	.short	(.L_21 - .L_20)
.L_20:
        /*0004*/ 	.word	0x00000082


	//----- nvinfo : EIATTR_KPARAM_INFO
	.align		4
.L_21:
        /*0008*/ 	.byte	0x04, 0x17
        /*000a*/ 	.short	(.L_23 - .L_22)
.L_22:
        /*000c*/ 	.word	0x00000000
        /*0010*/ 	.short	0x0000
        /*0012*/ 	.short	0x0070
        /*0014*/ 	.byte	0x00, 0xf0, 0x01, 0x10


	//----- nvinfo : EIATTR_SPARSE_MMA_MASK
	.align		4
.L_23:
        /*0018*/ 	.byte	0x03, 0x50
        /*001a*/ 	.short	0x0000


	//----- nvinfo : EIATTR_MAXREG_COUNT
	.align		4
        /*001c*/ 	.byte	0x03, 0x1b
        /*001e*/ 	.short	0x00a8


	//----- nvinfo : EIATTR_NUM_BARRIERS
	.align		4
        /*0020*/ 	.byte	0x02, 0x4c
        /*0022*/ 	.byte	0x01
	.zero		1


	//----- nvinfo : EIATTR_EXTERNS
	.align		4
        /*0024*/ 	.byte	0x04, 0x0f
        /*0026*/ 	.short	(.L_25 - .L_24)


	//   ....[0]....
	.align		4
.L_24:
        /*0028*/ 	.word	index@(__assertfail)


	//----- nvinfo : EIATTR_ANNOTATIONS
	.align		4
.L_25:
        /*002c*/ 	.byte	0x04, 0x55
        /*002e*/ 	.short	(.L_27 - .L_26)


	//   ....[0]....
.L_26:
        /*0030*/ 	.word	0x00000001
        /*0034*/ 	.byte	0xd0, 0x09, 0x00, 0x00, 0x01, 0x00, 0x00, 0x00, 0xf0, 0x09, 0x00, 0x00, 0x01, 0x00, 0x00, 0x00
        /* <DEDUP_REMOVED lines=698> */
        /*2be4*/ 	.byte	0x90, 0xb7, 0x01, 0x00, 0x01, 0x00, 0x00, 0x00, 0xb0, 0xb7, 0x01, 0x00


	//----- nvinfo : EIATTR_MERCURY_ISA_VERSION
	.align		4
.L_27:
        /*2bf0*/ 	.byte	0x03, 0x5f
        /*2bf2*/ 	.short	0x0101


	//----- nvinfo : EIATTR_INT_WARP_WIDE_INSTR_OFFSETS
	.align		4
        /*2bf4*/ 	.byte	0x04, 0x31
        /*2bf6*/ 	.short	(.L_29 - .L_28)


	//   ....[0]....
.L_28:
        /*2bf8*/ 	.word	0x00000560


	//   ....[1]....
        /*2bfc*/ 	.word	0x00000570


	//   ....[2]....
        /*2c00*/ 	.word	0x000006e0


	//----- nvinfo : EIATTR_COOP_GROUP_MASK_REGIDS
	.align		4
.L_29:
        /*2c04*/ 	.byte	0x04, 0x29
        /*2c06*/ 	.short	(.L_31 - .L_30)


	//   ....[0]....
.L_30:
        /*2c08*/ 	.word	0xffffffff


	//   ....[1]....
        /*2c0c*/ 	.word	0xffffffff


	//   ....[2]....
        /*2c10*/ 	.word	0xffffffff


	//   ....[3]....
        /*2c14*/ 	.word	0xffffffff


	//   ....[4]....
        /*2c18*/ 	.word	0xffffffff


	//   ....[5]....
        /*2c1c*/ 	.word	0xffffffff


	//----- nvinfo : EIATTR_COOP_GROUP_INSTR_OFFSETS
	.align		4
.L_31:
        /*2c20*/ 	.byte	0x04, 0x28
        /*2c22*/ 	.short	(.L_33 - .L_32)


	//   ....[0]....
.L_32:
        /*2c24*/ 	.word	0x00000070


	//   ....[1]....
        /*2c28*/ 	.word	0x00000080


	//   ....[2]....
        /*2c2c*/ 	.word	0x000001a0


	//   ....[3]....
        /*2c30*/ 	.word	0x000003b0


	//   ....[4]....
        /*2c34*/ 	.word	0x00000820


	//   ....[5]....
        /*2c38*/ 	.word	0x00001420


	//----- nvinfo : EIATTR_REG_RECONFIG
	.align		4
.L_33:
        /*2c3c*/ 	.byte	0x01, 0x54
	.zero		2


	//----- nvinfo : EIATTR_SYSCALL_OFFSETS
	.align		4
        /*2c40*/ 	.byte	0x04, 0x46
        /*2c42*/ 	.short	(.L_35 - .L_34)


	//   ....[0]....
.L_34:
        /*2c44*/ 	.word	0x000015d0


	//----- nvinfo : EIATTR_MBARRIER_INSTR_OFFSETS
	.align		4
.L_35:
        /*2c48*/ 	.byte	0x04, 0x39
        /*2c4a*/ 	.short	(.L_37 - .L_36)


	//   ....[0]....
.L_36:
        /*2c4c*/ 	.word	0x00000320
        /*2c50*/ 	.word	0x000000ff
        /*2c54*/ 	.word	0x00000000
        /*2c58*/ 	.short	0x0100
        /*2c5a*/ 	.byte	0x08
	.zero		1


	//   ....[1]....
        /*2c5c*/ 	.word	0x00000330
        /*2c60*/ 	.word	0x000000ff
        /*2c64*/ 	.word	0x00000018
        /*2c68*/ 	.short	0x0100
        /*2c6a*/ 	.byte	0x08
	.zero		1


	//   ....[2]....
        /*2c6c*/ 	.word	0x00000340
        /*2c70*/ 	.word	0x000000ff
        /*2c74*/ 	.word	0x00000008
        /*2c78*/ 	.short	0x0100
        /*2c7a*/ 	.byte	0x08
	.zero		1


	//   ....[3]....
        /*2c7c*/ 	.word	0x00000350
        /*2c80*/ 	.word	0x000000ff
        /*2c84*/ 	.word	0x00000020
        /*2c88*/ 	.short	0x0100
        /*2c8a*/ 	.byte	0x08
	.zero		1


	//   ....[4]....
        /*2c8c*/ 	.word	0x00000360
        /*2c90*/ 	.word	0x000000ff
        /*2c94*/ 	.word	0x00000010
        /*2c98*/ 	.short	0x0100
        /*2c9a*/ 	.byte	0x08
	.zero		1


	//   ....[5]....
        /*2c9c*/ 	.word	0x00000370
        /*2ca0*/ 	.word	0x000000ff
        /*2ca4*/ 	.word	0x00000028
        /*2ca8*/ 	.short	0x0100
        /*2caa*/ 	.byte	0x08
	.zero		1


	//   ....[6]....
        /*2cac*/ 	.word	0x00000750
        /*2cb0*/ 	.word	0x000000ff
        /*2cb4*/ 	.word	0x00000040
        /*2cb8*/ 	.short	0x0100
        /*2cba*/ 	.byte	0x06
	.zero		1


	//   ....[7]....
        /*2cbc*/ 	.word	0x00000780
        /*2cc0*/ 	.word	0x000000ff
        /*2cc4*/ 	.word	0x00000048
        /*2cc8*/ 	.short	0x0100
        /*2cca*/ 	.byte	0x06
	.zero		1


	//   ....[8]....
        /*2ccc*/ 	.word	0x000016b0
        /*2cd0*/ 	.word	0x00000003
        /*2cd4*/ 	.word	0x00000000
        /*2cd8*/ 	.short	0x010a
        /*2cda*/ 	.byte	0x3f
	.zero		1


	//   ....[9]....
        /*2cdc*/ 	.word	0x000016f0
        /*2ce0*/ 	.word	0x00000003
        /*2ce4*/ 	.word	0x00000000
        /*2ce8*/ 	.short	0x010a
        /*2cea*/ 	.byte	0x3f
	.zero		1


	//   ....[10]....
        /*2cec*/ 	.word	0x00004cd0
        /*2cf0*/ 	.word	0x00000003
        /*2cf4*/ 	.word	0x00000000
        /*2cf8*/ 	.short	0x010a
        /*2cfa*/ 	.byte	0x3f
	.zero		1


	//   ....[11]....
        /*2cfc*/ 	.word	0x00004d10
        /*2d00*/ 	.word	0x00000003
        /*2d04*/ 	.word	0x00000000
        /*2d08*/ 	.short	0x010a
        /*2d0a*/ 	.byte	0x3f
	.zero		1


	//   ....[12]....
        /*2d0c*/ 	.word	0x000088f0
        /*2d10*/ 	.word	0x00000003
        /*2d14*/ 	.word	0x00000000
        /*2d18*/ 	.short	0x0101
        /*2d1a*/ 	.byte	0x3f
	.zero		1


	//   ....[13]....
        /*2d1c*/ 	.word	0x00008b10
        /*2d20*/ 	.word	0x00000000
        /*2d24*/ 	.word	0x00000000
        /*2d28*/ 	.short	0x0101
        /*2d2a*/ 	.byte	0x3f
	.zero		1


	//   ....[14]....
        /*2d2c*/ 	.word	0x0001b320
        /*2d30*/ 	.word	0x00000012
        /*2d34*/ 	.word	0x00000018
        /*2d38*/ 	.short	0x010a
        /*2d3a*/ 	.byte	0x3f
	.zero		1


	//   ....[15]....
        /*2d3c*/ 	.word	0x0001b6c0
        /*2d40*/ 	.word	0x00000002
        /*2d44*/ 	.word	0x00000048
        /*2d48*/ 	.short	0x0101
        /*2d4a*/ 	.byte	0x3f
	.zero		1


	//   ....[16]....
        /*2d4c*/ 	.word	0x0001beb0
        /*2d50*/ 	.word	0x00000005
        /*2d54*/ 	.word	0x00000000
        /*2d58*/ 	.short	0x010a
        /*2d5a*/ 	.byte	0x3f
	.zero		1


	//   ....[17]....
        /*2d5c*/ 	.word	0x0001bf40
        /*2d60*/ 	.word	0x00000007
        /*2d64*/ 	.word	0x00000000
        /*2d68*/ 	.short	0x010a
        /*2d6a*/ 	.byte	0x3f
	.zero		1


	//   ....[18]....
        /*2d6c*/ 	.word	0x0001bfd0
        /*2d70*/ 	.word	0x00000003
        /*2d74*/ 	.word	0x00000000
        /*2d78*/ 	.short	0x010a
        /*2d7a*/ 	.byte	0x3f
	.zero		1


	//   ....[19]....
        /*2d7c*/ 	.word	0x0001c030
        /*2d80*/ 	.word	0x00000003
        /*2d84*/ 	.word	0x00000000
        /*2d88*/ 	.short	0x010a
        /*2d8a*/ 	.byte	0x3f
	.zero		1


	//   ....[20]....
        /*2d8c*/ 	.word	0x0001c080
        /*2d90*/ 	.word	0x00000003
        /*2d94*/ 	.word	0x00000000
        /*2d98*/ 	.short	0x010a
        /*2d9a*/ 	.byte	0x3f
	.zero		1


	//   ....[21]....
        /*2d9c*/ 	.word	0x0001c150
        /*2da0*/ 	.word	0x00000012
        /*2da4*/ 	.word	0x00000018
        /*2da8*/ 	.short	0x010a
        /*2daa*/ 	.byte	0x3f
	.zero		1


	//   ....[22]....
        /*2dac*/ 	.word	0x0001c220
        /*2db0*/ 	.word	0x00000005
        /*2db4*/ 	.word	0x00000000
        /*2db8*/ 	.short	0x010a
        /*2dba*/ 	.byte	0x3f
	.zero		1


	//   ....[23]....
        /*2dbc*/ 	.word	0x0001c270
        /*2dc0*/ 	.word	0x00000007
        /*2dc4*/ 	.word	0x00000000
        /*2dc8*/ 	.short	0x010a
        /*2dca*/ 	.byte	0x3f
	.zero		1


	//----- nvinfo : EIATTR_NUM_MBARRIERS
	.align		4
.L_37:
        /*2dcc*/ 	.byte	0x03, 0x38
        /*2dce*/ 	.short	0x0008


	//----- nvinfo : EIATTR_EXIT_INSTR_OFFSETS
	.align		4
        /*2dd0*/ 	.byte	0x04, 0x1c
        /*2dd2*/ 	.short	(.L_39 - .L_38)


	//   ....[0]....
.L_38:
        /*2dd4*/ 	.word	0x00000a80


	//   ....[1]....
        /*2dd8*/ 	.word	0x00001310


	//   ....[2]....
        /*2ddc*/ 	.word	0x0001a990


	//   ....[3]....
        /*2de0*/ 	.word	0x0001afb0


	//   ....[4]....
        /*2de4*/ 	.word	0x0001c020


	//----- nvinfo : EIATTR_MAX_THREADS
	.align		4
.L_39:
        /*2de8*/ 	.byte	0x04, 0x05
        /*2dea*/ 	.short	(.L_41 - .L_40)
.L_40:
        /*2dec*/ 	.word	0x00000180
        /*2df0*/ 	.word	0x00000001
        /*2df4*/ 	.word	0x00000001


	//----- nvinfo : EIATTR_CRS_STACK_SIZE
	.align		4
.L_41:
        /*2df8*/ 	.byte	0x04, 0x1e
        /*2dfa*/ 	.short	(.L_43 - .L_42)
.L_42:
        /*2dfc*/ 	.word	0x00000000


	//----- nvinfo : EIATTR_CBANK_PARAM_SIZE
	.align		4
.L_43:
        /*2e00*/ 	.byte	0x03, 0x19
        /*2e02*/ 	.short	0x0470


	//----- nvinfo : EIATTR_PARAM_CBANK
	.align		4
        /*2e04*/ 	.byte	0x04, 0x0a
        /*2e06*/ 	.short	(.L_45 - .L_44)
	.align		4
.L_44:
        /*2e08*/ 	.word	index@(.nv.constant0._ZN7cutlass13device_kernelINS_4gemm6kernel13GemmUniversalIN4cute5tupleIJiiiiEEENS1_10collective13CollectiveMmaINS1_34MainloopSm90TmaGmmaWarpSpecializedILi3ENS5_IJNS4_1CILi2EEENSA_ILi1EEESC_EEENS1_35KernelTmaWarpSpecializedCooperativeEEENS5_IJNSA_ILi384EEENSA_ILi192EEENSA_ILi128EEEEEEaNS5_IJlSC_lEEEaSK_NS4_8TiledMMAINS4_8MMA_AtomIJNS4_4SM904GMMA27MMA_64x192x32_S32S8S8_SS_TNEEEENS4_6LayoutISD_NS5_IJSC_NSA_ILi0EEESS_EEEEENS5_IJNS4_10UnderscoreESV_SV_EEEEENS4_13SM90_TMA_LOADENS4_14ComposedLayoutINS4_7SwizzleILi3ELi4ELi3EEENS4_18smem_ptr_flag_bitsILi8EEENSR_INS5_IJNSA_ILi8EEESI_EEENS5_IJSI_SC_EEEEEEEvNS4_8identityENS4_23SM90_TMA_LOAD_MULTICASTES18_vS19_EENS_8epilogue10collective6detail29Sm90TmaWarpSpecializedAdapterINS1D_15DefaultEpilogueIaSK_SK_NS1C_6thread17LinearCombinationIaLi1EiiLNS1H_9ScaleType4KindE0ELNS_15FloatRoundStyleE2EaEENS1_15EpilogueDefaultEEEEEvvEEEEvNT_6ParamsE)
        /*2e0c*/ 	.short	0x0210
        /*2e0e*/ 	.short	0x0470


	//----- nvinfo : EIATTR_SW_WAR
	.align		4
.L_45:
        /*2e10*/ 	.byte	0x04, 0x36
        /*2e12*/ 	.short	(.L_47 - .L_46)
.L_46:
        /*2e14*/ 	.word	0x00000008
.L_47:


//--------------------- .nv.callgraph             --------------------------
	.section	.nv.callgraph,"",@"SHT_CUDA_CALLGRAPH"
	.align	4
	.sectionentsize	8
	.align		4
        /*0000*/ 	.word	0x00000000
	.align		4
        /*0004*/ 	.word	0xffffffff
	.align		4
        /*0008*/ 	.word	index@(_ZN7cutlass13device_kernelINS_4gemm6kernel13GemmUniversalIN4cute5tupleIJiiiiEEENS1_10collective13CollectiveMmaINS1_34MainloopSm90TmaGmmaWarpSpecializedILi3ENS5_IJNS4_1CILi2EEENSA_ILi1EEESC_EEENS1_35KernelTmaWarpSpecializedCooperativeEEENS5_IJNSA_ILi384EEENSA_ILi192EEENSA_ILi128EEEEEEaNS5_IJlSC_lEEEaSK_NS4_8TiledMMAINS4_8MMA_AtomIJNS4_4SM904GMMA27MMA_64x192x32_S32S8S8_SS_TNEEEENS4_6LayoutISD_NS5_IJSC_NSA_ILi0EEESS_EEEEENS5_IJNS4_10UnderscoreESV_SV_EEEEENS4_13SM90_TMA_LOADENS4_14ComposedLayoutINS4_7SwizzleILi3ELi4ELi3EEENS4_18smem_ptr_flag_bitsILi8EEENSR_INS5_IJNSA_ILi8EEESI_EEENS5_IJSI_SC_EEEEEEEvNS4_8identityENS4_23SM90_TMA_LOAD_MULTICASTES18_vS19_EENS_8epilogue10collective6detail29Sm90TmaWarpSpecializedAdapterINS1D_15DefaultEpilogueIaSK_SK_NS1C_6thread17LinearCombinationIaLi1EiiLNS1H_9ScaleType4KindE0ELNS_15FloatRoundStyleE2EaEENS1_15EpilogueDefaultEEEEEvvEEEEvNT_6ParamsE)
	.align		4
        /*000c*/ 	.word	index@(__assertfail)
	.align		4
        /*0010*/ 	.word	0x00000000
	.align		4
        /*0014*/ 	.word	0xfffffffe
	.align		4
        /*0018*/ 	.word	0x00000000
	.align		4
        /*001c*/ 	.word	0xfffffffd
	.align		4
        /*0020*/ 	.word	0x00000000
	.align		4
        /*0024*/ 	.word	0xfffffffc


//--------------------- .nv.constant4             --------------------------
	.section	.nv.constant4,"a",@progbits
	.align	8
	.align		8
.nv.constant4:
        /*0000*/ 	.dword	__assertfail
	.align		8
        /*0008*/ 	.dword	__unnamed_1
	.align		8
        /*0010*/ 	.dword	_ZN40_INTERNAL_cc1507a5_4_k_cu_4669112f_102364cuda3std3__45__cpo5beginE
	.align		8
        /*0018*/ 	.dword	_ZN40_INTERNAL_cc1507a5_4_k_cu_4669112f_102364cuda3std3__45__cpo3endE
	.align		8
        /*0020*/ 	.dword	_ZN40_INTERNAL_cc1507a5_4_k_cu_4669112f_102364cuda3std3__45__cpo6cbeginE
	.align		8
        /*0028*/ 	.dword	_ZN40_INTERNAL_cc1507a5_4_k_cu_4669112f_102364cuda3std3__45__cpo4cendE
	.align		8
        /*0030*/ 	.dword	_ZN40_INTERNAL_cc1507a5_4_k_cu_4669112f_102364cuda3std3__442_GLOBAL__N__cc1507a5_4_k_cu_4669112f_102366ignoreE
	.align		8
        /*0038*/ 	.dword	_ZN40_INTERNAL_cc1507a5_4_k_cu_4669112f_102364cuda3std3__419piecewise_constructE
	.align		8
        /*0040*/ 	.dword	_ZN40_INTERNAL_cc1507a5_4_k_cu_4669112f_102364cuda3std3__48in_placeE
	.align		8
        /*0048*/ 	.dword	_ZN40_INTERNAL_cc1507a5_4_k_cu_4669112f_102364cuda3std6ranges3__45__cpo4swapE
	.align		8
        /*0050*/ 	.dword	_ZN40_INTERNAL_cc1507a5_4_k_cu_4669112f_102364cuda3std6ranges3__45__cpo9iter_moveE
	.align		8
        /*0058*/ 	.dword	_ZN40_INTERNAL_cc1507a5_4_k_cu_4669112f_102364cute7productE
	.align		8
        /*0060*/ 	.dword	_ZN40_INTERNAL_cc1507a5_4_k_cu_4669112f_102364cute1_E
	.align		8
        /*0068*/ 	.dword	$str$22
	.align		8
        /*0070*/ 	.dword	$str$23


//--------------------- .text._ZN7cutlass13device_kernelINS_4gemm6kernel13GemmUniversalIN4cute5tupleIJiiiiEEENS1_10collective13CollectiveMmaINS1_34MainloopSm90TmaGmmaWarpSpecializedILi3ENS5_IJNS4_1CILi2EEENSA_ILi1EEESC_EEENS1_35KernelTmaWarpSpecializedCooperativeEEENS5_IJNSA_ILi384EEENSA_ILi192EEENSA_ILi128EEEEEEaNS5_IJlSC_lEEEaSK_NS4_8TiledMMAINS4_8MMA_AtomIJNS4_4SM904GMMA27MMA_64x192x32_S32S8S8_SS_TNEEEENS4_6LayoutISD_NS5_IJSC_NSA_ILi0EEESS_EEEEENS5_IJNS4_10UnderscoreESV_SV_EEEEENS4_13SM90_TMA_LOADENS4_14ComposedLayoutINS4_7SwizzleILi3ELi4ELi3EEENS4_18smem_ptr_flag_bitsILi8EEENSR_INS5_IJNSA_ILi8EEESI_EEENS5_IJSI_SC_EEEEEEEvNS4_8identityENS4_23SM90_TMA_LOAD_MULTICASTES18_vS19_EENS_8epilogue10collective6detail29Sm90TmaWarpSpecializedAdapterINS1D_15DefaultEpilogueIaSK_SK_NS1C_6thread17LinearCombinationIaLi1EiiLNS1H_9ScaleType4KindE0ELNS_15FloatRoundStyleE2EaEENS1_15EpilogueDefaultEEEEEvvEEEEvNT_6ParamsE --------------------------
	.section	.text._ZN7cutlass13device_kernelINS_4gemm6kernel13GemmUniversalIN4cute5tupleIJiiiiEEENS1_10collective13CollectiveMmaINS1_34MainloopSm90TmaGmmaWarpSpecializedILi3ENS5_IJNS4_1CILi2EEENSA_ILi1EEESC_EEENS1_35KernelTmaWarpSpecializedCooperativeEEENS5_IJNSA_ILi384EEENSA_ILi192EEENSA_ILi128EEEEEEaNS5_IJlSC_lEEEaSK_NS4_8TiledMMAINS4_8MMA_AtomIJNS4_4SM904GMMA27MMA_64x192x32_S32S8S8_SS_TNEEEENS4_6LayoutISD_NS5_IJSC_NSA_ILi0EEESS_EEEEENS5_IJNS4_10UnderscoreESV_SV_EEEEENS4_13SM90_TMA_LOADENS4_14ComposedLayoutINS4_7SwizzleILi3ELi4ELi3EEENS4_18smem_ptr_flag_bitsILi8EEENSR_INS5_IJNSA_ILi8EEESI_EEENS5_IJSI_SC_EEEEEEEvNS4_8identityENS4_23SM90_TMA_LOAD_MULTICASTES18_vS19_EENS_8epilogue10collective6detail29Sm90TmaWarpSpecializedAdapterINS1D_15DefaultEpilogueIaSK_SK_NS1C_6thread17LinearCombinationIaLi1EiiLNS1H_9ScaleType4KindE0ELNS_15FloatRoundStyleE2EaEENS1_15EpilogueDefaultEEEEEvvEEEEvNT_6ParamsE,"ax",@progbits
	.align	128
.text._ZN7cutlass13device_kernelINS_4gemm6kernel13GemmUniversalIN4cute5tupleIJiiiiEEENS1_10collective13CollectiveMmaINS1_34MainloopSm90TmaGmmaWarpSpecializedILi3ENS5_IJNS4_1CILi2EEENSA_ILi1EEESC_EEENS1_35KernelTmaWarpSpecializedCooperativeEEENS5_IJNSA_ILi384EEENSA_ILi192EEENSA_ILi128EEEEEEaNS5_IJlSC_lEEEaSK_NS4_8TiledMMAINS4_8MMA_AtomIJNS4_4SM904GMMA27MMA_64x192x32_S32S8S8_SS_TNEEEENS4_6LayoutISD_NS5_IJSC_NSA_ILi0EEESS_EEEEENS5_IJNS4_10UnderscoreESV_SV_EEEEENS4_13SM90_TMA_LOADENS4_14ComposedLayoutINS4_7SwizzleILi3ELi4ELi3EEENS4_18smem_ptr_flag_bitsILi8EEENSR_INS5_IJNSA_ILi8EEESI_EEENS5_IJSI_SC_EEEEEEEvNS4_8identityENS4_23SM90_TMA_LOAD_MULTICASTES18_vS19_EENS_8epilogue10collective6detail29Sm90TmaWarpSpecializedAdapterINS1D_15DefaultEpilogueIaSK_SK_NS1C_6thread17LinearCombinationIaLi1EiiLNS1H_9ScaleType4KindE0ELNS_15FloatRoundStyleE2EaEENS1_15EpilogueDefaultEEEEEvvEEEEvNT_6ParamsE:
        .type           _ZN7cutlass13device_kernelINS_4gemm6kernel13GemmUniversalIN4cute5tupleIJiiiiEEENS1_10collective13CollectiveMmaINS1_34MainloopSm90TmaGmmaWarpSpecializedILi3ENS5_IJNS4_1CILi2EEENSA_ILi1EEESC_EEENS1_35KernelTmaWarpSpecializedCooperativeEEENS5_IJNSA_ILi384EEENSA_ILi192EEENSA_ILi128EEEEEEaNS5_IJlSC_lEEEaSK_NS4_8TiledMMAINS4_8MMA_AtomIJNS4_4SM904GMMA27MMA_64x192x32_S32S8S8_SS_TNEEEENS4_6LayoutISD_NS5_IJSC_NSA_ILi0EEESS_EEEEENS5_IJNS4_10UnderscoreESV_SV_EEEEENS4_13SM90_TMA_LOADENS4_14ComposedLayoutINS4_7SwizzleILi3ELi4ELi3EEENS4_18smem_ptr_flag_bitsILi8EEENSR_INS5_IJNSA_ILi8EEESI_EEENS5_IJSI_SC_EEEEEEEvNS4_8identityENS4_23SM90_TMA_LOAD_MULTICASTES18_vS19_EENS_8epilogue10collective6detail29Sm90TmaWarpSpecializedAdapterINS1D_15DefaultEpilogueIaSK_SK_NS1C_6thread17LinearCombinationIaLi1EiiLNS1H_9ScaleType4KindE0ELNS_15FloatRoundStyleE2EaEENS1_15EpilogueDefaultEEEEEvvEEEEvNT_6ParamsE,@function
        .size           _ZN7cutlass13device_kernelINS_4gemm6kernel13GemmUniversalIN4cute5tupleIJiiiiEEENS1_10collective13CollectiveMmaINS1_34MainloopSm90TmaGmmaWarpSpecializedILi3ENS5_IJNS4_1CILi2EEENSA_ILi1EEESC_EEENS1_35KernelTmaWarpSpecializedCooperativeEEENS5_IJNSA_ILi384EEENSA_ILi192EEENSA_ILi128EEEEEEaNS5_IJlSC_lEEEaSK_NS4_8TiledMMAINS4_8MMA_AtomIJNS4_4SM904GMMA27MMA_64x192x32_S32S8S8_SS_TNEEEENS4_6LayoutISD_NS5_IJSC_NSA_ILi0EEESS_EEEEENS5_IJNS4_10UnderscoreESV_SV_EEEEENS4_13SM90_TMA_LOADENS4_14ComposedLayoutINS4_7SwizzleILi3ELi4ELi3EEENS4_18smem_ptr_flag_bitsILi8EEENSR_INS5_IJNSA_ILi8EEESI_EEENS5_IJSI_SC_EEEEEEEvNS4_8identityENS4_23SM90_TMA_LOAD_MULTICASTES18_vS19_EENS_8epilogue10collective6detail29Sm90TmaWarpSpecializedAdapterINS1D_15DefaultEpilogueIaSK_SK_NS1C_6thread17LinearCombinationIaLi1EiiLNS1H_9ScaleType4KindE0ELNS_15FloatRoundStyleE2EaEENS1_15EpilogueDefaultEEEEEvvEEEEvNT_6ParamsE,(.L_x_649 - _ZN7cutlass13device_kernelINS_4gemm6kernel13GemmUniversalIN4cute5tupleIJiiiiEEENS1_10collective13CollectiveMmaINS1_34MainloopSm90TmaGmmaWarpSpecializedILi3ENS5_IJNS4_1CILi2EEENSA_ILi1EEESC_EEENS1_35KernelTmaWarpSpecializedCooperativeEEENS5_IJNSA_ILi384EEENSA_ILi192EEENSA_ILi128EEEEEEaNS5_IJlSC_lEEEaSK_NS4_8TiledMMAINS4_8MMA_AtomIJNS4_4SM904GMMA27MMA_64x192x32_S32S8S8_SS_TNEEEENS4_6LayoutISD_NS5_IJSC_NSA_ILi0EEESS_EEEEENS5_IJNS4_10UnderscoreESV_SV_EEEEENS4_13SM90_TMA_LOADENS4_14ComposedLayoutINS4_7SwizzleILi3ELi4ELi3EEENS4_18smem_ptr_flag_bitsILi8EEENSR_INS5_IJNSA_ILi8EEESI_EEENS5_IJSI_SC_EEEEEEEvNS4_8identityENS4_23SM90_TMA_LOAD_MULTICASTES18_vS19_EENS_8epilogue10collective6detail29Sm90TmaWarpSpecializedAdapterINS1D_15DefaultEpilogueIaSK_SK_NS1C_6thread17LinearCombinationIaLi1EiiLNS1H_9ScaleType4KindE0ELNS_15FloatRoundStyleE2EaEENS1_15EpilogueDefaultEEEEEvvEEEEvNT_6ParamsE)
        .other          _ZN7cutlass13device_kernelINS_4gemm6kernel13GemmUniversalIN4cute5tupleIJiiiiEEENS1_10collective13CollectiveMmaINS1_34MainloopSm90TmaGmmaWarpSpecializedILi3ENS5_IJNS4_1CILi2EEENSA_ILi1EEESC_EEENS1_35KernelTmaWarpSpecializedCooperativeEEENS5_IJNSA_ILi384EEENSA_ILi192EEENSA_ILi128EEEEEEaNS5_IJlSC_lEEEaSK_NS4_8TiledMMAINS4_8MMA_AtomIJNS4_4SM904GMMA27MMA_64x192x32_S32S8S8_SS_TNEEEENS4_6LayoutISD_NS5_IJSC_NSA_ILi0EEESS_EEEEENS5_IJNS4_10UnderscoreESV_SV_EEEEENS4_13SM90_TMA_LOADENS4_14ComposedLayoutINS4_7SwizzleILi3ELi4ELi3EEENS4_18smem_ptr_flag_bitsILi8EEENSR_INS5_IJNSA_ILi8EEESI_EEENS5_IJSI_SC_EEEEEEEvNS4_8identityENS4_23SM90_TMA_LOAD_MULTICASTES18_vS19_EENS_8epilogue10collective6detail29Sm90TmaWarpSpecializedAdapterINS1D_15DefaultEpilogueIaSK_SK_NS1C_6thread17LinearCombinationIaLi1EiiLNS1H_9ScaleType4KindE0ELNS_15FloatRoundStyleE2EaEENS1_15EpilogueDefaultEEEEEvvEEEEvNT_6ParamsE,@"STO_CUDA_ENTRY STV_DEFAULT"
_ZN7cutlass13device_kernelINS_4gemm6kernel13GemmUniversalIN4cute5tupleIJiiiiEEENS1_10collective13CollectiveMmaINS1_34MainloopSm90TmaGmmaWarpSpecializedILi3ENS5_IJNS4_1CILi2EEENSA_ILi1EEESC_EEENS1_35KernelTmaWarpSpecializedCooperativeEEENS5_IJNSA_ILi384EEENSA_ILi192EEENSA_ILi128EEEEEEaNS5_IJlSC_lEEEaSK_NS4_8TiledMMAINS4_8MMA_AtomIJNS4_4SM904GMMA27MMA_64x192x32_S32S8S8_SS_TNEEEENS4_6LayoutISD_NS5_IJSC_NSA_ILi0EEESS_EEEEENS5_IJNS4_10UnderscoreESV_SV_EEEEENS4_13SM90_TMA_LOADENS4_14ComposedLayoutINS4_7SwizzleILi3ELi4ELi3EEENS4_18smem_ptr_flag_bitsILi8EEENSR_INS5_IJNSA_ILi8EEESI_EEENS5_IJSI_SC_EEEEEEEvNS4_8identityENS4_23SM90_TMA_LOAD_MULTICASTES18_vS19_EENS_8epilogue10collective6detail29Sm90TmaWarpSpecializedAdapterINS1D_15DefaultEpilogueIaSK_SK_NS1C_6thread17LinearCombinationIaLi1EiiLNS1H_9ScaleType4KindE0ELNS_15FloatRoundStyleE2EaEENS1_15EpilogueDefaultEEEEEvvEEEEvNT_6ParamsE:
[----:B------:R-:W0:Y:S02]  /*0000*/  LDC R1, c[0x0][0x28] ;  /* 0x00000a00ff017b82 */ /* 0x000e240000000800 */
[----:B0-----:R-:W-:Y:S01]  /*0010*/  VIADD R1, R1, 0xfffff8f8 ;  /* 0xfffff8f801017836 */ /* 0x001fe20000000000 */
[----:B------:R-:W0:Y:S01]  /*0020*/  S2R R4, SR_TID.X ;  /* 0x0000000000047919 */ /* 0x000e220000002100 */
[----:B------:R-:W-:Y:S01]  /*0030*/  ELECT P0, URZ, PT ;  /* 0x00000000003f782f */ /* 0x000fe20003800000 */
[----:B------:R-:W-:Y:S01]  /*0040*/  BSSY B0, `(.L_x_0) ;  /* 0x0000015000007945 */ /* 0x000fe20003800000 */
[--C-:B0-----:R-:W-:Y:S02]  /*0050*/  SHF.R.U32.HI R0, RZ, 0x5, R4.reuse ;  /* 0x00000005ff007819 */ /* 0x101fe40000011604 */
[----:B------:R-:W-:-:S03]  /*0060*/  SHF.R.U32.HI R2, RZ, 0x7, R4 ;  /* 0x00000007ff027819 */ /* 0x000fc60000011604 */
[----:B------:R-:W0:Y:S04]  /*0070*/  SHFL.IDX PT, R3, R0, RZ, 0x1f ;  /* 0x00001fff00037589 */ /* 0x000e2800000e0000 */
[----:B------:R-:W1:Y:S01]  /*0080*/  SHFL.IDX PT, R2, R2, RZ, 0x1f ;  /* 0x00001fff02027589 */ /* 0x000e6200000e0000 */
[----:B0-----:R-:W-:Y:S02]  /*0090*/  R2UR UR9, R3 ;  /* 0x00000000030972ca */ /* 0x001fe400000e0000 */
[----:B-1----:R-:W-:-:S11]  /*00a0*/  R2UR UR5, R2 ;  /* 0x00000000020572ca */ /* 0x002fd600000e0000 */
[----:B------:R-:W-:Y:S02]  /*00b0*/  USHF.R.S32.HI UR4, URZ, 0x1f, UR9 ;  /* 0x0000001f3f047899 */ /* 0x000fe40008011409 */
[----:B------:R-:W-:Y:S02]  /*00c0*/  ISETP.NE.OR P0, PT, RZ, UR9, !P0 ;  /* 0x00000009ff007c0c */ /* 0x000fe4000c705670 */
[----:B------:R-:W-:-:S04]  /*00d0*/  ULEA.HI UR4, UR4, UR9, URZ, 0x2 ;  /* 0x0000000904047291 */ /* 0x000fc8000f8f103f */
[----:B------:R-:W-:-:S04]  /*00e0*/  ULOP3.LUT UR4, UR4, 0xfffffffc, URZ, 0xc0, !UPT ;  /* 0xfffffffc04047892 */ /* 0x000fc8000f8ec03f */
[----:B------:R-:W-:-:S03]  /*00f0*/  UIADD3 UR9, UR9, -UR4, URZ ;  /* 0x8000000409097290 */ /* 0x000fc6000fffe03f */
[----:B------:R-:W-:Y:S09]  /*0100*/  @P0 BRA `(.L_x_1) ;  /* 0x0000000000200947 */ /* 0x000ff20003800000 */
[----:B------:R-:W-:Y:S02]  /*0110*/  ULDC.64 UR6, c[0x0][0x198] ;  /* 0x0000660000067ab9 */ /* 0x000fe40000000a00 */
[----:B------:R-:W-:Y:S02]  /*0120*/  UIADD3 UR10, UP0, UR6, 0xf0, URZ ;  /* 0x000000f0060a7890 */ /* 0x000fe4000ff1e03f */
[----:B------:R-:W-:Y:S02]  /*0130*/  UIADD3 UR6, UP1, UR6, 0x1f0, URZ ;  /* 0x000001f006067890 */ /* 0x000fe4000ff3e03f */
[----:B------:R-:W-:Y:S02]  /*0140*/  UIADD3.X UR11, URZ, UR7, URZ, UP0, !UPT ;  /* 0x000000073f0b7290 */ /* 0x000fe400087fe43f */
[----:B------:R-:W-:-:S07]  /*0150*/  UIADD3.X UR7, URZ, UR7, URZ, UP1, !UPT ;  /* 0x000000073f077290 */ /* 0x000fce0008ffe43f */
[----:B------:R0:W-:Y:S02]  /*0160*/  UTMACCTL.PF [UR10] ;  /* 0x000000000a0079b9 */ /* 0x0001e40008040000 */
[----:B------:R0:W-:Y:S02]  /*0170*/  UTMACCTL.PF [UR6] ;  /* 0x00000000060079b9 */ /* 0x0001e40008040000 */
[----:B0-----:R-:W-:Y:S01]  /*0180*/  NOP ;  /* 0x0000000000007918 */ /* 0x001fe20000000000 */
.L_x_1:
[----:B------:R-:W-:Y:S05]  /*0190*/  BSYNC B0 ;  /* 0x0000000000007941 */ /* 0x000fea0003800000 */
.L_x_0:
[----:B------:R-:W0:Y:S01]  /*01a0*/  SHFL.IDX PT, R2, R0, RZ, 0x1f ;  /* 0x00001fff00027589 */ /* 0x000e2200000e0000 */
[----:B------:R-:W-:Y:S01]  /*01b0*/  UISETP.NE.AND UP0, UPT, UR9, 0x3, UPT ;  /* 0x000000030900788c */ /* 0x000fe2000bf05270 */
[----:B------:R-:W-:Y:S01]  /*01c0*/  ISETP.NE.AND P1, PT, RZ, UR5, PT ;  /* 0x00000005ff007c0c */ /* 0x000fe2000bf25270 */
[----:B------:R-:W-:Y:S02]  /*01d0*/  UIADD3 UR16, UR5, -0x1, URZ ;  /* 0xffffffff05107890 */ /* 0x000fe4000fffe03f */
[----:B------:R-:W-:Y:S02]  /*01e0*/  UISETP.EQ.OR UP0, UPT, UR9, URZ, !UP0 ;  /* 0x0000003f0900728c */ /* 0x000fe4000c702670 */
[----:B------:R-:W-:Y:S02]  /*01f0*/  UISETP.GE.U32.AND UP1, UPT, UR16, 0x2, UPT ;  /* 0x000000021000788c */ /* 0x000fe4000bf26070 */
[----:B------:R-:W-:-:S04]  /*0200*/  UISETP.EQ.AND UP0, UPT, UR5, URZ, UP0 ;  /* 0x0000003f0500728c */ /* 0x000fc80008702270 */
[----:B------:R-:W-:-:S04]  /*0210*/  USEL UR40, URZ, 0x1, !UP0 ;  /* 0x000000013f287887 */ /* 0x000fc8000c000000 */
[----:B------:R-:W-:Y:S01]  /*0220*/  USEL UR40, UR40, 0x2, UP1 ;  /* 0x0000000228287887 */ /* 0x000fe20008800000 */
[----:B0-----:R-:W-:-:S13]  /*0230*/  ISETP.NE.AND P0, PT, R2, RZ, PT ;  /* 0x000000ff0200720c */ /* 0x001fda0003f05270 */
[----:B------:R-:W-:Y:S05]  /*0240*/  @P0 BRA `(.L_x_2) ;  /* 0x0000000000500947 */ /* 0x000fea0003800000 */
[----:B------:R-:W0:Y:S01]  /*0250*/  S2UR UR8, SR_CgaCtaId ;  /* 0x00000000000879c3 */ /* 0x000e220000008800 */
[----:B------:R-:W-:Y:S01]  /*0260*/  UMOV UR4, 0x400 ;  /* 0x0000040000047882 */ /* 0x000fe20000000000 */
[----:B------:R-:W-:Y:S01]  /*0270*/  UMOV UR5, 0x1 ;  /* 0x0000000100057882 */ /* 0x000fe20000000000 */
[----:B------:R-:W-:Y:S01]  /*0280*/  UMOV UR6, 0x4 ;  /* 0x0000000400067882 */ /* 0x000fe20000000000 */
[----:B------:R-:W-:Y:S01]  /*0290*/  ELECT P0, URZ, PT ;  /* 0x00000000003f782f */ /* 0x000fe20003800000 */
[----:B------:R-:W-:-:S04]  /*02a0*/  UIADD3 UR6, -UR6, 0x100000, URZ ;  /* 0x0010000006067890 */ /* 0x000fc8000fffe13f */
[----:B------:R-:W-:Y:S02]  /*02b0*/  USHF.L.U32 UR7, UR6, 0xb, URZ ;  /* 0x0000000b06077899 */ /* 0x000fe4000800063f */
[----:B------:R-:W-:Y:S02]  /*02c0*/  USHF.L.U32 UR6, UR6, 0x1, URZ ;  /* 0x0000000106067899 */ /* 0x000fe4000800063f */
[----:B0-----:R-:W-:Y:S02]  /*02d0*/  ULEA UR8, UR8, UR4, 0x18 ;  /* 0x0000000408087291 */ /* 0x001fe4000f8ec03f */
[----:B------:R-:W-:-:S04]  /*02e0*/  UIADD3 UR4, -UR5, 0x100000, URZ ;  /* 0x0010000005047890 */ /* 0x000fc8000fffe13f */
[----:B------:R-:W-:Y:S02]  /*02f0*/  USHF.L.U32 UR5, UR4, 0xb, URZ ;  /* 0x0000000b04057899 */ /* 0x000fe4000800063f */
[----:B------:R-:W-:Y:S01]  /*0300*/  USHF.L.U32 UR4, UR4, 0x1, URZ ;  /* 0x0000000104047899 */ /* 0x000fe2000800063f */
[----:B------:R-:W0:Y:S11]  /*0310*/  FENCE.VIEW.ASYNC.S ;  /* 0x00000000000073c6 */ /* 0x000e360000000000 */
[----:B0-----:R0:W1:Y:S01]  /*0320*/  SYNCS.EXCH.64 URZ, [UR8], UR4 ;  /* 0x00000004083f75b2 */ /* 0x0010620008000100 */
[----:B------:R0:W2:Y:S01]  /*0330*/  SYNCS.EXCH.64 URZ, [UR8+0x18], UR6 ;  /* 0x00001806083f75b2 */ /* 0x0000a20008000100 */
[----:B------:R0:W3:Y:S01]  /*0340*/  SYNCS.EXCH.64 URZ, [UR8+0x8], UR4 ;  /* 0x00000804083f75b2 */ /* 0x0000e20008000100 */
[----:B------:R0:W4:Y:S01]  /*0350*/  SYNCS.EXCH.64 URZ, [UR8+0x20], UR6 ;  /* 0x00002006083f75b2 */ /* 0x0001220008000100 */
[----:B------:R0:W0:Y:S01]  /*0360*/  SYNCS.EXCH.64 URZ, [UR8+0x10], UR4 ;  /* 0x00001004083f75b2 */ /* 0x0000220008000100 */
[----:B------:R0:W0:Y:S01]  /*0370*/  SYNCS.EXCH.64 URZ, [UR8+0x28], UR6 ;  /* 0x00002806083f75b2 */ /* 0x0000220008000100 */
[----:B------:R-:W-:Y:S01]  /*0380*/  NOP ;  /* 0x0000000000007918 */ /* 0x000fe20000000000 */
.L_x_2:
[----:B------:R-:W5:Y:S01]  /*0390*/  S2UR UR13, SR_CTAID.X ;  /* 0x00000000000d79c3 */ /* 0x000f620000002500 */
[----:B------:R-:W-:Y:S01]  /*03a0*/  SHF.R.S32.HI R3, RZ, 0x1f, R4 ;  /* 0x0000001fff037819 */ /* 0x000fe20000011404 */
[----:B------:R5:W1:Y:S01]  /*03b0*/  SHFL.IDX PT, R6, R0, RZ, 0x1f ;  /* 0x00001fff00067589 */ /* 0x000a6200000e0000 */
[----:B0-----:R-:W-:Y:S01]  /*03c0*/  ULDC UR4, c[0x0][0x150] ;  /* 0x0000540000047ab9 */ /* 0x001fe20000000800 */
[----:B------:R-:W-:Y:S02]  /*03d0*/  ELECT P0, URZ, PT ;  /* 0x00000000003f782f */ /* 0x000fe40003800000 */
[----:B------:R-:W-:Y:S01]  /*03e0*/  LEA.HI R3, R3, R4, RZ, 0x7 ;  /* 0x0000000403037211 */ /* 0x000fe200078f38ff */
[----:B------:R-:W-:Y:S01]  /*03f0*/  ULDC UR5, c[0x0][0x154] ;  /* 0x0000550000057ab9 */ /* 0x000fe20000000800 */
[----:B------:R-:W-:Y:S01]  /*0400*/  SHF.R.S32.HI R7, RZ, 0x1f, R2 ;  /* 0x0000001fff077819 */ /* 0x000fe20000011402 */
[----:B------:R-:W0:Y:S01]  /*0410*/  S2UR UR10, SR_CTAID.Y ;  /* 0x00000000000a79c3 */ /* 0x000e220000002600 */
[----:B------:R-:W-:Y:S01]  /*0420*/  LOP3.LUT R3, R3, 0xffffff80, RZ, 0xc0, !PT ;  /* 0xffffff8003037812 */ /* 0x000fe200078ec0ff */
[----:B------:R-:W-:Y:S01]  /*0430*/  ULDC UR8, c[0x0][0x144] ;  /* 0x0000510000087ab9 */ /* 0x000fe20000000800 */
[----:B------:R-:W-:Y:S01]  /*0440*/  LEA.HI R7, R7, R2, RZ, 0x2 ;  /* 0x0000000207077211 */ /* 0x000fe200078f10ff */
[----:B------:R-:W-:Y:S01]  /*0450*/  NOP ;  /* 0x0000000000007918 */ /* 0x000fe20000000000 */
[----:B------:R-:W-:Y:S01]  /*0460*/  NOP ;  /* 0x0000000000007918 */ /* 0x000fe20000000000 */
[----:B------:R-:W-:Y:S01]  /*0470*/  IMAD.IADD R3, R4, 0x1, -R3 ;  /* 0x0000000104037824 */ /* 0x000fe200078e0a03 */
[----:B------:R-:W-:Y:S01]  /*0480*/  LOP3.LUT R7, R7, 0x3ffffffc, RZ, 0xc0, !PT ;  /* 0x3ffffffc07077812 */ /* 0x000fe200078ec0ff */
[----:B------:R-:W-:Y:S01]  /*0490*/  ULDC UR11, c[0x0][0x148] ;  /* 0x00005200000b7ab9 */ /* 0x000fe20000000800 */
[----:B------:R-:W-:-:S02]  /*04a0*/  IMAD.MOV.U32 R19, RZ, RZ, 0x1 ;  /* 0x00000001ff137424 */ /* 0x000fc400078e00ff */
[----:B------:R-:W-:Y:S01]  /*04b0*/  SHF.R.S32.HI R4, RZ, 0x1f, R3 ;  /* 0x0000001fff047819 */ /* 0x000fe20000011403 */
[----:B------:R-:W-:-:S03]  /*04c0*/  IMAD.IADD R2, R2, 0x1, -R7 ;  /* 0x0000000102027824 */ /* 0x000fc600078e0a07 */
[----:B------:R-:W-:Y:S02]  /*04d0*/  LEA.HI R4, R4, R3, RZ, 0x3 ;  /* 0x0000000304047211 */ /* 0x000fe400078f18ff */
[----:B-----5:R-:W-:Y:S02]  /*04e0*/  I2FP.F32.U32 R5, UR13 ;  /* 0x0000000d00057c45 */ /* 0x020fe40008201000 */
[--C-:B------:R-:W-:Y:S02]  /*04f0*/  SHF.R.S32.HI R0, RZ, 0x3, R4.reuse ;  /* 0x00000003ff007819 */ /* 0x100fe40000011404 */
[----:B-1----:R-:W-:Y:S01]  /*0500*/  ISETP.NE.OR P0, PT, R6, RZ, !P0 ;  /* 0x000000ff0600720c */ /* 0x002fe20004705670 */
[----:B------:R-:W-:Y:S01]  /*0510*/  FMUL R8, R5, UR4 ;  /* 0x0000000405087c20 */ /* 0x000fe20008400000 */
[----:B------:R-:W-:-:S04]  /*0520*/  SHF.R.S32.HI R5, RZ, 0x1f, R4 ;  /* 0x0000001fff057819 */ /* 0x000fc80000011404 */
[----:B------:R-:W-:Y:S01]  /*0530*/  LEA.HI R5, R5, R0, RZ, 0x2 ;  /* 0x0000000005057211 */ /* 0x000fe200078f10ff */
[----:B------:R-:W1:Y:S03]  /*0540*/  F2I.U32.TRUNC.NTZ R8, R8 ;  /* 0x0000000800087305 */ /* 0x000e66000020f000 */
[----:B------:R-:W-:-:S03]  /*0550*/  LOP3.LUT R5, R5, 0xfffffffc, RZ, 0xc0, !PT ;  /* 0xfffffffc05057812 */ /* 0x000fc600078ec0ff */
[----:B------:R-:W-:Y:S01]  /*0560*/  VOTEU.ALL UP0, P0 ;  /* 0x00000000003f7886 */ /* 0x000fe20000000000 */
[----:B------:R-:W-:Y:S01]  /*0570*/  VOTEU.ALL UP1, P0 ;  /* 0x00000000003f7886 */ /* 0x000fe20000020000 */
[----:B------:R-:W-:Y:S01]  /*0580*/  IMAD.IADD R5, R0, 0x1, -R5 ;  /* 0x0000000100057824 */ /* 0x000fe200078e0a05 */
[----:B0-----:R-:W-:Y:S02]  /*0590*/  I2FP.F32.U32 R0, UR10 ;  /* 0x0000000a00007c45 */ /* 0x001fe40008201000 */
[----:B------:R-:W0:Y:S01]  /*05a0*/  @!UP0 S2UR UR7, SR_CgaCtaId ;  /* 0x00000000000789c3 */ /* 0x000e220000008800 */
[----:B------:R-:W-:Y:S01]  /*05b0*/  IMAD R2, R2, 0x4, R5 ;  /* 0x0000000402027824 */ /* 0x000fe200078e0205 */
[----:B------:R-:W-:Y:S01]  /*05c0*/  @!UP0 UMOV UR6, 0x400 ;  /* 0x0000040000068882 */ /* 0x000fe20000000000 */
[----:B------:R-:W-:Y:S01]  /*05d0*/  FMUL R4, R0, UR5 ;  /* 0x0000000500047c20 */ /* 0x000fe20008400000 */
[----:B-1----:R-:W-:Y:S02]  /*05e0*/  R2UR UR4, R8 ;  /* 0x00000000080472ca */ /* 0x002fe400000e0000 */
[----:B------:R-:W-:-:S03]  /*05f0*/  LEA.HI R0, R2, R2, RZ, 0x1 ;  /* 0x0000000202007211 */ /* 0x000fc600078f08ff */
[----:B------:R-:W1:Y:S01]  /*0600*/  F2I.U32.TRUNC.NTZ R4, R4 ;  /* 0x0000000400047305 */ /* 0x000e62000020f000 */
[----:B------:R-:W-:-:S05]  /*0610*/  LOP3.LUT R5, R0, 0xfffffffe, RZ, 0xc0, !PT ;  /* 0xfffffffe00057812 */ /* 0x000fca00078ec0ff */
[----:B------:R-:W-:Y:S02]  /*0620*/  IMAD.IADD R5, R2, 0x1, -R5 ;  /* 0x0000000102057824 */ /* 0x000fe400078e0a05 */
[----:B------:R-:W-:-:S04]  /*0630*/  UIADD3 UR4, -UR4, URZ, URZ ;  /* 0x0000003f04047290 */ /* 0x000fc8000fffe13f */
[----:B------:R-:W-:Y:S01]  /*0640*/  UIMAD UR8, UR8, UR4, UR13 ;  /* 0x00000004080872a4 */ /* 0x000fe2000f8e020d */
[----:B-1----:R-:W-:Y:S02]  /*0650*/  R2UR UR12, R4 ;  /* 0x00000000040c72ca */ /* 0x002fe400000e0000 */
[----:B------:R-:W-:Y:S01]  /*0660*/  UMOV UR4, 0x20 ;  /* 0x0000002000047882 */ /* 0x000fe20000000000 */
[----:B------:R-:W1:Y:S02]  /*0670*/  LDC R4, c[0x0][0x140] ;  /* 0x00005000ff047b82 */ /* 0x000e640000000800 */
[----:B------:R-:W-:Y:S01]  /*0680*/  ISETP.NE.AND P3, PT, R5, UR8, PT ;  /* 0x0000000805007c0c */ /* 0x000fe2000bf65270 */
[----:B------:R-:W-:-:S04]  /*0690*/  @!UP0 UIADD3 UR4, -UR4, 0x100000, URZ ;  /* 0x0010000004048890 */ /* 0x000fc8000fffe13f */
[----:B------:R-:W-:Y:S02]  /*06a0*/  @!UP0 USHF.L.U32 UR5, UR4, 0xb, URZ ;  /* 0x0000000b04058899 */ /* 0x000fe4000800063f */
[----:B------:R-:W-:Y:S01]  /*06b0*/  @!UP0 USHF.L.U32 UR4, UR4, 0x1, URZ ;  /* 0x0000000104048899 */ /* 0x000fe2000800063f */
[C---:B------:R-:W-:Y:S01]  /*06c0*/  IMAD.SHL.U32 R5, R2.reuse, 0x4, RZ ;  /* 0x0000000402057824 */ /* 0x040fe200078e00ff */
[----:B0-----:R-:W-:Y:S01]  /*06d0*/  @!UP0 ULEA UR6, UR7, UR6, 0x18 ;  /* 0x0000000607068291 */ /* 0x001fe2000f8ec03f */
[----:B------:R-:W-:Y:S01]  /*06e0*/  VOTEU.ALL UP0, P0 ;  /* 0x00000000003f7886 */ /* 0x000fe20000000000 */
[----:B------:R-:W-:Y:S02]  /*06f0*/  LOP3.LUT P0, RZ, R3, 0x7, RZ, 0xc0, !PT ;  /* 0x0000000703ff7812 */ /* 0x000fe4000780c0ff */
[----:B------:R-:W-:Y:S01]  /*0700*/  LOP3.LUT R22, R2, 0xc, R5, 0x78, !PT ;  /* 0x0000000c02167812 */ /* 0x000fe200078e7805 */
[----:B------:R-:W-:-:S03]  /*0710*/  UIADD3 UR12, -UR12, URZ, URZ ;  /* 0x0000003f0c0c7290 */ /* 0x000fc6000fffe13f */
[C---:B------:R-:W-:Y:S02]  /*0720*/  ISETP.LT.U32.AND P0, PT, R22.reuse, 0x2, !P0 ;  /* 0x000000021600780c */ /* 0x040fe40004701070 */
[----:B------:R-:W-:Y:S01]  /*0730*/  @P3 LEA.HI R0, R22, R22, RZ, 0x1 ;  /* 0x0000001616003211 */ /* 0x000fe200078f08ff */
[----:B------:R-:W0:Y:S02]  /*0740*/  FENCE.VIEW.ASYNC.S ;  /* 0x00000000000073c6 */ /* 0x000e240000000000 */
[----:B0-----:R-:W0:Y:S01]  /*0750*/  @!UP0 SYNCS.EXCH.64 URZ, [UR6+0x40], UR4 ;  /* 0x00004004063f85b2 */ /* 0x001e220008000100 */
[----:B------:R-:W-:Y:S02]  /*0760*/  @P3 SHF.R.S32.HI R0, RZ, 0x1, R0 ;  /* 0x00000001ff003819 */ /* 0x000fe40000011400 */
[----:B-1----:R-:W-:Y:S01]  /*0770*/  ISETP.EQ.U32.AND P2, PT, R4, 0x1, PT ;  /* 0x000000010400780c */ /* 0x002fe20003f42070 */
[----:B------:R1:W0:Y:S01]  /*0780*/  @!UP1 SYNCS.EXCH.64 URZ, [UR6+0x48], UR4 ;  /* 0x00004804063f95b2 */ /* 0x0002220008000100 */
[----:B------:R-:W-:Y:S01]  /*0790*/  NOP ;  /* 0x0000000000007918 */ /* 0x000fe20000000000 */
[----:B-1----:R-:W-:-:S06]  /*07a0*/  UIMAD UR4, UR11, UR12, UR10 ;  /* 0x0000000c0b0472a4 */ /* 0x002fcc000f8e020a */
[----:B------:R-:W-:Y:S02]  /*07b0*/  @P3 ISETP.NE.AND P4, PT, R0, UR4, PT ;  /* 0x0000000400003c0c */ /* 0x000fe4000bf85270 */
[----:B------:R-:W-:Y:S02]  /*07c0*/  SEL R0, RZ, 0x1, !P0 ;  /* 0x00000001ff007807 */ /* 0x000fe40004000000 */
[----:B------:R-:W-:-:S04]  /*07d0*/  @P3 SEL R19, RZ, 0x1, P4 ;  /* 0x00000001ff133807 */ /* 0x000fc80002000000 */
[----:B------:R-:W-:Y:S01]  /*07e0*/  LOP3.LUT R19, R19, R0, RZ, 0xc0, !PT ;  /* 0x0000000013137212 */ /* 0x000fe200078ec0ff */
[----:B------:R-:W-:Y:S06]  /*07f0*/  @!P2 BRA `(.L_x_3) ;  /* 0x000000000008a947 */ /* 0x000fec0003800000 */
[----:B0-234-:R-:W-:Y:S01]  /*0800*/  UCGABAR_ARV ;  /* 0x00000000000079c7 */ /* 0x01dfe20008000000 */
[----:B------:R-:W-:Y:S05]  /*0810*/  BRA `(.L_x_4) ;  /* 0x0000000000047947 */ /* 0x000fea0003800000 */
.L_x_3:
[----:B0-234-:R-:W-:Y:S01]  /*0820*/  NOP ;  /* 0x0000000000007918 */ /* 0x01dfe20000000000 */
.L_x_4:
[----:B------:R-:W-:Y:S01]  /*0830*/  ULDC UR4, c[0x0][0x65c] ;  /* 0x0001970000047ab9 */ /* 0x000fe20000000800 */
[----:B------:R-:W-:Y:S01]  /*0840*/  UMOV UR5, URZ ;  /* 0x0000003f00057c82 */ /* 0x000fe20008000000 */
[----:B------:R-:W-:-:S03]  /*0850*/  UISETP.NE.AND UP0, UPT, UR4, 0x1, UPT ;  /* 0x000000010400788c */ /* 0x000fc6000bf05270 */
[----:B------:R-:W-:Y:S01]  /*0860*/  UMOV UR4, UR13 ;  /* 0x0000000d00047c82 */ /* 0x000fe20008000000 */
[----:B------:R-:W-:Y:S02]  /*0870*/  UP2UR UR41, UPR, URZ, 0x1 ;  /* 0x000000013f297883 */ /* 0x000fe40008000000 */
[----:B------:R-:W-:Y:S02]  /*0880*/  PLOP3.LUT P0, PT, PT, PT, UP0, 0x80, 0x0 ;  /* 0x000000000000781c */ /* 0x000fe40003f0f008 */
[----:B------:R-:W-:Y:S02]  /*0890*/  PLOP3.LUT P3, PT, PT, PT, UP0, 0x80, 0x0 ;  /* 0x000000000000781c */ /* 0x000fe40003f6f008 */
[----:B------:R-:W-:Y:S01]  /*08a0*/  PLOP3.LUT P5, PT, PT, PT, UP0, 0x80, 0x0 ;  /* 0x000000000000781c */ /* 0x000fe20003faf008 */
[----:B------:R-:W-:Y:S01]  /*08b0*/  @UP0 ULDC UR14, c[0x0][0x10] ;  /* 0x00000400000e0ab9 */ /* 0x000fe20000000800 */
[----:B------:R-:W-:Y:S01]  /*08c0*/  @UP0 UMOV UR6, UR10 ;  /* 0x0000000a00060c82 */ /* 0x000fe20008000000 */
[----:B------:R-:W-:Y:S01]  /*08d0*/  @UP0 UMOV UR7, URZ ;  /* 0x0000003f00070c82 */ /* 0x000fe20008000000 */
[----:B------:R-:W-:Y:S01]  /*08e0*/  PLOP3.LUT P4, PT, PT, PT, UP0, 0x80, 0x0 ;  /* 0x000000000000781c */ /* 0x000fe20003f8f008 */
[----:B------:R-:W-:-:S03]  /*08f0*/  @UP0 UIMAD.WIDE.U32 UR14, UR13, UR14, UR6 ;  /* 0x0000000e0d0e02a5 */ /* 0x000fc6000f8e0006 */
[----:B------:R-:W-:Y:S01]  /*0900*/  @!UP0 ULDC UR7, c[0x0][0xc] ;  /* 0x0000030000078ab9 */ /* 0x000fe20000000800 */
[----:B------:R-:W-:Y:S01]  /*0910*/  @UP0 UMOV UR6, URZ ;  /* 0x0000003f00060c82 */ /* 0x000fe20008000000 */
[----:B------:R-:W-:Y:S01]  /*0920*/  @!UP0 UIMAD.WIDE.U32 UR4, UR10, UR7, UR4 ;  /* 0x000000070a0482a5 */ /* 0x000fe2000f8e0004 */
[----:B------:R-:W-:Y:S01]  /*0930*/  IMAD.U32 R2, RZ, RZ, UR14 ;  /* 0x0000000eff027e24 */ /* 0x000fe2000f8e00ff */
[----:B------:R-:W-:Y:S02]  /*0940*/  @UP0 UIADD3 UR6, UR15, UR6, URZ ;  /* 0x000000060f060290 */ /* 0x000fe4000fffe03f */
[----:B------:R-:W-:Y:S02]  /*0950*/  IMAD.U32 R3, RZ, RZ, UR15 ;  /* 0x0000000fff037e24 */ /* 0x000fe4000f8e00ff */
[----:B------:R-:W-:Y:S02]  /*0960*/  @P0 IMAD.MOV.U32 R7, RZ, RZ, R2 ;  /* 0x000000ffff070224 */ /* 0x000fe400078e0002 */
[----:B------:R-:W-:-:S02]  /*0970*/  IMAD.U32 R5, RZ, RZ, UR5 ;  /* 0x00000005ff057e24 */ /* 0x000fc4000f8e00ff */
[----:B------:R-:W-:Y:S02]  /*0980*/  IMAD.U32 R2, RZ, RZ, UR4 ;  /* 0x00000004ff027e24 */ /* 0x000fe4000f8e00ff */
[----:B------:R-:W-:Y:S02]  /*0990*/  @P3 IMAD.U32 R6, RZ, RZ, UR6 ;  /* 0x00000006ff063e24 */ /* 0x000fe4000f8e00ff */
[----:B------:R-:W-:Y:S02]  /*09a0*/  @!P5 IMAD.MOV.U32 R6, RZ, RZ, R5 ;  /* 0x000000ffff06d224 */ /* 0x000fe400078e0005 */
[----:B------:R-:W-:Y:S02]  /*09b0*/  @!P4 IMAD.MOV.U32 R7, RZ, RZ, R2 ;  /* 0x000000ffff07c224 */ /* 0x000fe400078e0002 */
[----:B------:R-:W-:Y:S01]  /*09c0*/  IMAD.U32 R3, RZ, RZ, UR5 ;  /* 0x00000005ff037e24 */ /* 0x000fe2000f8e00ff */
[----:B------:R0:W-:Y:S01]  /*09d0*/  STL [R1+0x180], R6 ;  /* 0x0001800601007387 */ /* 0x0001e20000100800 */
[----:B------:R-:W-:-:S03]  /*09e0*/  IMAD.U32 R4, RZ, RZ, UR4 ;  /* 0x00000004ff047e24 */ /* 0x000fc6000f8e00ff */
[----:B------:R0:W-:Y:S01]  /*09f0*/  STL [R1+0x184], R7 ;  /* 0x0001840701007387 */ /* 0x0001e20000100800 */
[----:B------:R-:W-:Y:S05]  /*0a00*/  @!P2 BRA `(.L_x_5) ;  /* 0x00000000000ca947 */ /* 0x000fea0003800000 */
[----:B------:R-:W-:Y:S01]  /*0a10*/  UCGABAR_WAIT ;  /* 0x0000000000007dc7 */ /* 0x000fe20008000000 */
[----:B------:R-:W-:Y:S01]  /*0a20*/  CCTL.IVALL ;  /* 0x00000000ff00798f */ /* 0x000fe20002000000 */
[----:B------:R-:W-:Y:S05]  /*0a30*/  BRA `(.L_x_6) ;  /* 0x0000000000047947 */ /* 0x000fea0003800000 */
.L_x_5:
[----:B------:R-:W-:Y:S06]  /*0a40*/  BAR.SYNC.DEFER_BLOCKING 0x0 ;  /* 0x0000000000007b1d */ /* 0x000fec0000010000 */
.L_x_6:
[----:B------:R-:W-:Y:S05]  /*0a50*/  @!P1 BRA `(.L_x_7) ;  /* 0x0000019c00d09947 */ /* 0x000fea0003800000 */
[----:B------:R-:W-:-:S06]  /*0a60*/  UISETP.GT.U32.AND UP0, UPT, UR16, 0x1, UPT ;  /* 0x000000011000788c */ /* 0x000fcc000bf04070 */
[----:B------:R-:W-:-:S13]  /*0a70*/  PLOP3.LUT P0, PT, PT, PT, UP0, 0x80, 0x0 ;  /* 0x000000000000781c */ /* 0x000fda0003f0f008 */
[----:B------:R-:W-:Y:S05]  /*0a80*/  @P0 EXIT ;  /* 0x000000000000094d */ /* 0x000fea0003800000 */
[----:B------:R-:W-:Y:S01]  /*0a90*/  ULDC.64 UR4, c[0x0][0x650] ;  /* 0x0001940000047ab9 */ /* 0x000fe20000000a00 */
[----:B------:R-:W-:Y:S01]  /*0aa0*/  UMOV UR42, 0xffffffff ;  /* 0xffffffff002a7882 */ /* 0x000fe20000000000 */
[----:B------:R-:W-:Y:S01]  /*0ab0*/  ISETP.GE.U32.AND P0, PT, R7, UR4, PT ;  /* 0x0000000407007c0c */ /* 0x000fe2000bf06070 */
[----:B------:R-:W-:Y:S01]  /*0ac0*/  UMOV UR43, 0xffffffff ;  /* 0xffffffff002b7882 */ /* 0x000fe20000000000 */
[----:B------:R-:W-:Y:S01]  /*0ad0*/  UMOV UR44, 0xffffffff ;  /* 0xffffffff002c7882 */ /* 0x000fe20000000000 */
[----:B------:R-:W-:Y:S02]  /*0ae0*/  PRMT R0, RZ, 0x7610, R0 ;  /* 0x00007610ff007816 */ /* 0x000fe40000000000 */
[----:B------:R-:W-:-:S13]  /*0af0*/  ISETP.GE.U32.AND.EX P0, PT, R6, UR5, PT, P0 ;  /* 0x0000000506007c0c */ /* 0x000fda000bf06100 */
[----:B------:R-:W-:Y:S05]  /*0b00*/  @P0 BRA `(.L_x_8) ;  /* 0x0000000400480947 */ /* 0x000fea0003800000 */
[----:B------:R-:W-:Y:S01]  /*0b10*/  ULDC.64 UR16, c[0x0][0x628] ;  /* 0x00018a0000107ab9 */ /* 0x000fe20000000a00 */
[C---:B------:R-:W-:Y:S01]  /*0b20*/  R2UR UR19, R7.reuse ;  /* 0x00000000071372ca */ /* 0x040fe200000e0000 */
[----:B------:R-:W-:Y:S01]  /*0b30*/  ULDC UR18, c[0x0][0x630] ;  /* 0x00018c0000127ab9 */ /* 0x000fe20000000800 */
[----:B------:R-:W-:Y:S02]  /*0b40*/  ISETP.NE.U32.AND P0, PT, RZ, UR16, PT ;  /* 0x00000010ff007c0c */ /* 0x000fe4000bf05070 */
[----:B------:R-:W-:Y:S02]  /*0b50*/  R2UR UR4, R7 ;  /* 0x00000000070472ca */ /* 0x000fe400000e0000 */
[----:B------:R-:W-:Y:S02]  /*0b60*/  ISETP.NE.AND.EX P0, PT, RZ, UR17, PT, P0 ;  /* 0x00000011ff007c0c */ /* 0x000fe4000bf05300 */
[----:B------:R-:W-:-:S11]  /*0b70*/  R2UR UR5, R6 ;  /* 0x00000000060572ca */ /* 0x000fd600000e0000 */
[----:B------:R-:W-:Y:S05]  /*0b80*/  @!P0 BRA `(.L_x_9) ;  /* 0x0000000000308947 */ /* 0x000fea0003800000 */
[----:B------:R-:W-:Y:S01]  /*0b90*/  R2UR UR4, R7 ;  /* 0x00000000070472ca */ /* 0x000fe200000e0000 */
[----:B------:R-:W-:Y:S01]  /*0ba0*/  ULDC UR9, c[0x0][0x634] ;  /* 0x00018d0000097ab9 */ /* 0x000fe20000000800 */
[----:B------:R-:W-:-:S11]  /*0bb0*/  R2UR UR13, R6 ;  /* 0x00000000060d72ca */ /* 0x000fd600000e0000 */
[----:B------:R-:W-:-:S04]  /*0bc0*/  UIADD3 UR9, UP0, UR4, UR9, URZ ;  /* 0x0000000904097290 */ /* 0x000fc8000ff1e03f */
[----:B------:R-:W-:-:S04]  /*0bd0*/  UIADD3.X UR13, URZ, UR13, URZ, UP0, !UPT ;  /* 0x0000000d3f0d7290 */ /* 0x000fc800087fe43f */
[----:B------:R-:W-:-:S04]  /*0be0*/  UIMAD.WIDE.U32 UR4, UR13, UR16, URZ ;  /* 0x000000100d0472a5 */ /* 0x000fc8000f8e003f */
[----:B------:R-:W-:Y:S02]  /*0bf0*/  UIMAD.WIDE.U32 UR6, UP0, UR9, UR17, UR4 ;  /* 0x00000011090672a5 */ /* 0x000fe4000f800004 */
[----:B------:R-:W-:Y:S02]  /*0c00*/  UIMAD.WIDE.U32 UR4, UR9, UR16, URZ ;  /* 0x00000010090472a5 */ /* 0x000fe4000f8e003f */
[----:B------:R-:W-:Y:S02]  /*0c10*/  UIADD3.X UR15, URZ, URZ, URZ, UP0, !UPT ;  /* 0x0000003f3f0f7290 */ /* 0x000fe400087fe43f */
[----:B------:R-:W-:Y:S01]  /*0c20*/  UIADD3 URZ, UP0, UR5, UR6, URZ ;  /* 0x00000006053f7290 */ /* 0x000fe2000ff1e03f */
[----:B------:R-:W-:-:S03]  /*0c30*/  UMOV UR14, UR7 ;  /* 0x00000007000e7c82 */ /* 0x000fc60008000000 */
[----:B------:R-:W-:-:S12]  /*0c40*/  UIMAD.WIDE.U32.X UR4, UR13, UR17, UR14, UP0 ;  /* 0x000000110d0472a5 */ /* 0x000fd800080e040e */
.L_x_9:
[----:B------:R-:W-:Y:S01]  /*0c50*/  USHF.R.U64 UR44, UR4, UR18, UR5 ;  /* 0x00000012042c7299 */ /* 0x000fe20008001205 */
[----:B------:R-:W-:Y:S01]  /*0c60*/  R2UR UR7, R6 ;  /* 0x00000000060772ca */ /* 0x000fe200000e0000 */
[----:B------:R-:W-:Y:S02]  /*0c70*/  USHF.R.U32.HI UR4, URZ, UR18, UR5 ;  /* 0x000000123f047299 */ /* 0x000fe40008011605 */
[----:B------:R-:W-:Y:S01]  /*0c80*/  UIADD3 UR5, UP0, URZ, -UR44, URZ ;  /* 0x8000002c3f057290 */ /* 0x000fe2000ff1e03f */
[----:B------:R-:W-:Y:S01]  /*0c90*/  ULDC.64 UR14, c[0x0][0x620] ;  /* 0x00018800000e7ab9 */ /* 0x000fe20000000a00 */
[----:B------:R-:W-:Y:S02]  /*0ca0*/  UMOV UR6, UR19 ;  /* 0x0000001300067c82 */ /* 0x000fe40008000000 */
[----:B------:R-:W-:Y:S01]  /*0cb0*/  UIADD3.X UR4, URZ, ~UR4, URZ, UP0, !UPT ;  /* 0x800000043f047290 */ /* 0x000fe200087fe43f */
[----:B------:R-:W-:Y:S01]  /*0cc0*/  ULDC UR9, c[0x0][0x618] ;  /* 0x0001860000097ab9 */ /* 0x000fe20000000800 */
[----:B------:R-:W-:-:S02]  /*0cd0*/  UIMAD UR12, UR11, UR12, UR10 ;  /* 0x0000000c0b0c72a4 */ /* 0x000fc4000f8e020a */
[----:B------:R-:W-:Y:S02]  /*0ce0*/  UIMAD UR4, UR4, UR14, URZ ;  /* 0x0000000e040472a4 */ /* 0x000fe4000f8e023f */
[----:B------:R-:W-:Y:S02]  /*0cf0*/  UIMAD.WIDE.U32 UR6, UR5, UR14, UR6 ;  /* 0x0000000e050672a5 */ /* 0x000fe4000f8e0006 */
[----:B------:R-:W-:Y:S01]  /*0d00*/  UIMAD UR4, UR5, UR15, UR4 ;  /* 0x0000000f050472a4 */ /* 0x000fe2000f8e0204 */
[----:B------:R-:W-:Y:S01]  /*0d10*/  ULDC UR10, c[0x0][0x608] ;  /* 0x00018200000a7ab9 */ /* 0x000fe20000000800 */
[----:B------:R-:W-:Y:S02]  /*0d20*/  ULDC UR18, c[0x0][0x658] ;  /* 0x0001960000127ab9 */ /* 0x000fe40000000800 */
[----:B------:R-:W-:Y:S01]  /*0d30*/  UIADD3 UR7, UR7, UR4, URZ ;  /* 0x0000000407077290 */ /* 0x000fe2000fffe03f */
[----:B------:R-:W-:Y:S02]  /*0d40*/  UMOV UR11, 0xffffffff ;  /* 0xffffffff000b7882 */ /* 0x000fe40000000000 */
[----:B------:R-:W-:Y:S01]  /*0d50*/  ULDC.64 UR4, c[0x0][0x640] ;  /* 0x0001900000047ab9 */ /* 0x000fe20000000a00 */
[----:B------:R-:W-:Y:S01]  /*0d60*/  USHF.R.U64 UR16, UR6, UR9, UR7 ;  /* 0x0000000906107299 */ /* 0x000fe20008001207 */
[----:B------:R-:W-:Y:S01]  /*0d70*/  ISETP.NE.U32.AND P0, PT, RZ, UR4, PT ;  /* 0x00000004ff007c0c */ /* 0x000fe2000bf05070 */
[----:B------:R-:W-:-:S02]  /*0d80*/  USHF.R.U32.HI UR7, URZ, UR9, UR7 ;  /* 0x000000093f077299 */ /* 0x000fc40008011607 */
[----:B------:R-:W-:Y:S01]  /*0d90*/  USHF.L.U32 UR6, UR11, UR18, URZ ;  /* 0x000000120b067299 */ /* 0x000fe2000800063f */
[----:B------:R-:W-:Y:S01]  /*0da0*/  ISETP.NE.AND.EX P0, PT, RZ, UR5, PT, P0 ;  /* 0x00000005ff007c0c */ /* 0x000fe2000bf05300 */
[----:B------:R-:W-:Y:S02]  /*0db0*/  USHF.R.U64 UR22, UR16, UR10, UR7 ;  /* 0x0000000a10167299 */ /* 0x000fe40008001207 */
[----:B------:R-:W-:Y:S02]  /*0dc0*/  USHF.R.U32.HI UR7, URZ, UR10, UR7 ;  /* 0x0000000a3f077299 */ /* 0x000fe40008011607 */
[----:B------:R-:W-:Y:S02]  /*0dd0*/  UISETP.NE.AND UP1, UPT, UR41, URZ, UPT ;  /* 0x0000003f2900728c */ /* 0x000fe4000bf25270 */
[----:B------:R-:W-:Y:S01]  /*0de0*/  USHF.R.U64 UR23, UR22, UR18, UR7 ;  /* 0x0000001216177299 */ /* 0x000fe20008001207 */
[----:B------:R-:W-:Y:S01]  /*0df0*/  ULDC UR17, c[0x0][0x600] ;  /* 0x0001800000117ab9 */ /* 0x000fe20000000800 */
[----:B------:R-:W-:-:S02]  /*0e00*/  ULOP3.LUT UR13, URZ, UR6, URZ, 0x33, !UPT ;  /* 0x000000063f0d7292 */ /* 0x000fc4000f8e333f */
[----:B------:R-:W-:Y:S02]  /*0e10*/  UIADD3 UR15, UR17, -0x1, URZ ;  /* 0xffffffff110f7890 */ /* 0x000fe4000fffe03f */
[----:B------:R-:W-:Y:S02]  /*0e20*/  USEL UR12, UR8, UR12, !UP1 ;  /* 0x0000000c080c7287 */ /* 0x000fe4000c800000 */
[----:B------:R-:W-:Y:S01]  /*0e30*/  USHF.R.U32.HI UR7, URZ, UR18, UR7 ;  /* 0x000000123f077299 */ /* 0x000fe20008011607 */
[----:B------:R-:W-:Y:S01]  /*0e40*/  ULDC UR19, c[0x0][0x648] ;  /* 0x0001920000137ab9 */ /* 0x000fe20000000800 */
[----:B------:R-:W-:Y:S01]  /*0e50*/  ULDC UR20, c[0x0][0x638] ;  /* 0x00018e0000147ab9 */ /* 0x000fe20000000800 */
[----:B------:R-:W-:Y:S01]  /*0e60*/  UMOV UR21, 0x1 ;  /* 0x0000000100157882 */ /* 0x000fe20000000000 */
[----:B------:R-:W-:Y:S01]  /*0e70*/  UMOV UR6, UR23 ;  /* 0x0000001700067c82 */ /* 0x000fe20008000000 */
[----:B------:R-:W-:Y:S07]  /*0e80*/  @!P0 BRA `(.L_x_10) ;  /* 0x0000000000308947 */ /* 0x000fee0003800000 */
[----:B------:R-:W-:Y:S02]  /*0e90*/  ULDC UR10, c[0x0][0x64c] ;  /* 0x00019300000a7ab9 */ /* 0x000fe40000000800 */
        /* <DEDUP_REMOVED lines=8> */
[----:B------:R-:W-:-:S07]  /*0f20*/  UIMAD.WIDE.U32.X UR4, UR14, UR5, UR10, UP0 ;  /* 0x000000050e0472a5 */ /* 0x000fce00080e040a */
[----:B------:R-:W-:Y:S01]  /*0f30*/  UMOV UR6, UR4 ;  /* 0x0000000400067c82 */ /* 0x000fe20008000000 */
[----:B------:R-:W-:-:S05]  /*0f40*/  UMOV UR7, UR5 ;  /* 0x0000000500077c82 */ /* 0x000fca0008000000 */
.L_x_10:
[----:B------:R-:W-:Y:S01]  /*0f50*/  USHF.R.U64 UR5, UR6, UR19, UR7 ;  /* 0x0000001306057299 */ /* 0x000fe20008001207 */
[----:B------:R-:W-:Y:S01]  /*0f60*/  IMAD.MOV.U32 R0, RZ, RZ, 0x1 ;  /* 0x00000001ff007424 */ /* 0x000fe200078e00ff */
[----:B------:R-:W-:Y:S02]  /*0f70*/  USHF.L.U32 UR4, UR21, UR18, URZ ;  /* 0x0000001215047299 */ /* 0x000fe4000800063f */
[----:B------:R-:W-:Y:S02]  /*0f80*/  ULOP3.LUT UR13, UR22, UR13, URZ, 0xc0, !UPT ;  /* 0x0000000d160d7292 */ /* 0x000fe4000f8ec03f */
[----:B------:R-:W-:Y:S02]  /*0f90*/  UIADD3 UR6, -UR5, URZ, URZ ;  /* 0x0000003f05067290 */ /* 0x000fe4000fffe13f */
[----:B------:R-:W-:Y:S02]  /*0fa0*/  UIMAD UR13, UR4, UR5, UR13 ;  /* 0x00000005040d72a4 */ /* 0x000fe4000f8e020d */
[----:B------:R-:W-:-:S02]  /*0fb0*/  ULOP3.LUT UR15, UR16, UR15, URZ, 0xc0, !UPT ;  /* 0x0000000f100f7292 */ /* 0x000fc4000f8ec03f */
[----:B------:R-:W-:Y:S01]  /*0fc0*/  UIMAD UR4, UR6, UR20, UR23 ;  /* 0x00000014060472a4 */ /* 0x000fe2000f8e0217 */
[----:B------:R-:W-:Y:S01]  /*0fd0*/  ULDC UR5, c[0x0][0x610] ;  /* 0x0001840000057ab9 */ /* 0x000fe20000000800 */
[----:B------:R-:W-:Y:S02]  /*0fe0*/  UISETP.NE.AND UP0, UPT, UR41, URZ, UPT ;  /* 0x0000003f2900728c */ /* 0x000fe4000bf05270 */
[----:B------:R-:W-:Y:S02]  /*0ff0*/  UIMAD UR12, UR13, UR5, UR12 ;  /* 0x000000050d0c72a4 */ /* 0x000fe4000f8e020c */
[----:B------:R-:W-:-:S04]  /*1000*/  UIMAD UR4, UR4, UR17, UR15 ;  /* 0x00000011040472a4 */ /* 0x000fc8000f8e020f */
[----:B------:R-:W-:Y:S02]  /*1010*/  USEL UR43, UR4, UR12, !UP0 ;  /* 0x0000000c042b7287 */ /* 0x000fe4000c000000 */
[----:B------:R-:W-:-:S12]  /*1020*/  USEL UR42, UR12, UR4, !UP0 ;  /* 0x000000040c2a7287 */ /* 0x000fd8000c000000 */
.L_x_8:
[----:B------:R-:W-:-:S08]  /*1030*/  NOP ;  /* 0x0000000000007918 */ /* 0x000fd00000000000 */
[----:B------:R-:W1:Y:S02]  /*1040*/  USETMAXREG.TRY_ALLOC.CTAPOOL UP0, 0xf0 ;  /* 0x000000f0000079c8 */ /* 0x000e640008000600 */
[----:B-1----:R-:W-:-:S13]  /*1050*/  PLOP3.LUT P0, PT, PT, PT, UP0, 0x80, 0x0 ;  /* 0x000000000000781c */ /* 0x002fda0003f0f008 */
[----:B------:R-:W-:Y:S05]  /*1060*/  @!P0 BRA `(.L_x_8) ;  /* 0xfffffffc00f08947 */ /* 0x000fea000383ffff */
[----:B------:R-:W-:Y:S01]  /*1070*/  ULDC.64 UR4, c[0x0][0x598] ;  /* 0x0001660000047ab9 */ /* 0x000fe20000000a00 */
[----:B------:R-:W-:Y:S01]  /*1080*/  ULDC.64 UR36, c[0x0][0x208] ;  /* 0x0000820000247ab9 */ /* 0x000fe20000000a00 */
[----:B------:R-:W-:-:S04]  /*1090*/  ISETP.NE.U32.AND P0, PT, RZ, UR4, PT ;  /* 0x00000004ff007c0c */ /* 0x000fc8000bf05070 */
[----:B------:R-:W-:-:S13]  /*10a0*/  ISETP.NE.AND.EX P0, PT, RZ, UR5, PT, P0 ;  /* 0x00000005ff007c0c */ /* 0x000fda000bf05300 */
[----:B------:R-:W-:Y:S05]  /*10b0*/  @!P0 BRA `(.L_x_11) ;  /* 0x00000000001c8947 */ /* 0x000fea0003800000 */
[----:B------:R-:W1:Y:S02]  /*10c0*/  LDC.64 R2, c[0x0][0x598] ;  /* 0x00016600ff027b82 */ /* 0x000e640000000a00 */
[----:B-1----:R-:W2:Y:S02]  /*10d0*/  LDG.E.64 R2, desc[UR36][R2.64] ;  /* 0x0000002402027981 */ /* 0x002ea4000c1e1b00 */
[----:B--2---:R-:W-:-:S04]  /*10e0*/  ISETP.NE.U32.AND P0, PT, R2, RZ, PT ;  /* 0x000000ff0200720c */ /* 0x004fc80003f05070 */
[----:B------:R-:W-:-:S13]  /*10f0*/  ISETP.NE.AND.EX P0, PT, R3, RZ, PT, P0 ;  /* 0x000000ff0300720c */ /* 0x000fda0003f05300 */
[----:B------:R-:W-:Y:S05]  /*1100*/  @!P0 BRA `(.L_x_11) ;  /* 0x0000000000088947 */ /* 0x000fea0003800000 */
[----:B------:R1:W5:Y:S01]  /*1110*/  LD.E R17, desc[UR36][R2.64] ;  /* 0x0000002402117980 */ /* 0x000362000c101900 */
[----:B------:R-:W-:Y:S05]  /*1120*/  BRA `(.L_x_12) ;  /* 0x0000000000247947 */ /* 0x000fea0003800000 */
.L_x_11:
[----:B------:R-:W-:Y:S02]  /*1130*/  ULDC.64 UR4, c[0x0][0x588] ;  /* 0x0001620000047ab9 */ /* 0x000fe40000000a00 */
[----:B------:R-:W-:-:S04]  /*1140*/  ISETP.NE.U32.AND P0, PT, RZ, UR4, PT ;  /* 0x00000004ff007c0c */ /* 0x000fc8000bf05070 */
[----:B------:R-:W-:-:S13]  /*1150*/  ISETP.NE.AND.EX P0, PT, RZ, UR5, PT, P0 ;  /* 0x00000005ff007c0c */ /* 0x000fda000bf05300 */
[----:B------:R-:W-:Y:S05]  /*1160*/  @!P0 BRA `(.L_x_13) ;  /* 0x00000000000c8947 */ /* 0x000fea0003800000 */
[----:B------:R-:W1:Y:S02]  /*1170*/  LDC.64 R2, c[0x0][0x588] ;  /* 0x00016200ff027b82 */ /* 0x000e640000000a00 */
[----:B-1----:R2:W5:Y:S01]  /*1180*/  LDG.E R17, desc[UR36][R2.64] ;  /* 0x0000002402117981 */ /* 0x002562000c1e1900 */
[----:B------:R-:W-:Y:S05]  /*1190*/  BRA `(.L_x_12) ;  /* 0x0000000000087947 */ /* 0x000fea0003800000 */
.L_x_13:
[----:B------:R-:W-:Y:S02]  /*11a0*/  ULDC UR4, c[0x0][0x580] ;  /* 0x0001600000047ab9 */ /* 0x000fe40000000800 */
[----:B------:R-:W-:-:S07]  /*11b0*/  IMAD.U32 R17, RZ, RZ, UR4 ;  /* 0x00000004ff117e24 */ /* 0x000fce000f8e00ff */
.L_x_12:
[----:B------:R-:W-:Y:S02]  /*11c0*/  ULDC.64 UR4, c[0x0][0x5a0] ;  /* 0x0001680000047ab9 */ /* 0x000fe40000000a00 */
[----:B------:R-:W-:-:S04]  /*11d0*/  ISETP.NE.U32.AND P0, PT, RZ, UR4, PT ;  /* 0x00000004ff007c0c */ /* 0x000fc8000bf05070 */
[----:B------:R-:W-:-:S13]  /*11e0*/  ISETP.NE.AND.EX P0, PT, RZ, UR5, PT, P0 ;  /* 0x00000005ff007c0c */ /* 0x000fda000bf05300 */
[----:B------:R-:W-:Y:S05]  /*11f0*/  @!P0 BRA `(.L_x_14) ;  /* 0x00000000001c8947 */ /* 0x000fea0003800000 */
[----:B-12---:R-:W1:Y:S02]  /*1200*/  LDC.64 R2, c[0x0][0x5a0] ;  /* 0x00016800ff027b82 */ /* 0x006e640000000a00 */
[----:B-1----:R-:W2:Y:S02]  /*1210*/  LDG.E.64 R2, desc[UR36][R2.64] ;  /* 0x0000002402027981 */ /* 0x002ea4000c1e1b00 */
[----:B--2---:R-:W-:-:S04]  /*1220*/  ISETP.NE.U32.AND P0, PT, R2, RZ, PT ;  /* 0x000000ff0200720c */ /* 0x004fc80003f05070 */
[----:B------:R-:W-:-:S13]  /*1230*/  ISETP.NE.AND.EX P0, PT, R3, RZ, PT, P0 ;  /* 0x000000ff0300720c */ /* 0x000fda0003f05300 */
[----:B------:R-:W-:Y:S05]  /*1240*/  @!P0 BRA `(.L_x_14) ;  /* 0x0000000000088947 */ /* 0x000fea0003800000 */
[----:B------:R1:W5:Y:S01]  /*1250*/  LD.E R18, desc[UR36][R2.64] ;  /* 0x0000002402127980 */ /* 0x000362000c101900 */
[----:B------:R-:W-:Y:S05]  /*1260*/  BRA `(.L_x_15) ;  /* 0x0000000000247947 */ /* 0x000fea0003800000 */
.L_x_14:
[----:B------:R-:W-:Y:S02]  /*1270*/  ULDC.64 UR4, c[0x0][0x590] ;  /* 0x0001640000047ab9 */ /* 0x000fe40000000a00 */
[----:B------:R-:W-:-:S04]  /*1280*/  ISETP.NE.U32.AND P0, PT, RZ, UR4, PT ;  /* 0x00000004ff007c0c */ /* 0x000fc8000bf05070 */
[----:B------:R-:W-:-:S13]  /*1290*/  ISETP.NE.AND.EX P0, PT, RZ, UR5, PT, P0 ;  /* 0x00000005ff007c0c */ /* 0x000fda000bf05300 */
[----:B------:R-:W-:Y:S05]  /*12a0*/  @!P0 BRA `(.L_x_16) ;  /* 0x00000000000c8947 */ /* 0x000fea0003800000 */
[----:B-12---:R-:W1:Y:S02]  /*12b0*/  LDC.64 R2, c[0x0][0x590] ;  /* 0x00016400ff027b82 */ /* 0x006e640000000a00 */
[----:B-1----:R2:W5:Y:S01]  /*12c0*/  LDG.E R18, desc[UR36][R2.64] ;  /* 0x0000002402127981 */ /* 0x002562000c1e1900 */
[----:B------:R-:W-:Y:S05]  /*12d0*/  BRA `(.L_x_15) ;  /* 0x0000000000087947 */ /* 0x000fea0003800000 */
.L_x_16:
[----:B------:R-:W-:Y:S02]  /*12e0*/  ULDC UR4, c[0x0][0x584] ;  /* 0x0001610000047ab9 */ /* 0x000fe40000000800 */
[----:B------:R-:W-:-:S07]  /*12f0*/  IMAD.U32 R18, RZ, RZ, UR4 ;  /* 0x00000004ff127e24 */ /* 0x000fce000f8e00ff */
.L_x_15:
[----:B------:R-:W-:-:S13]  /*1300*/  LOP3.LUT P0, RZ, R0, 0xff, RZ, 0xc0, !PT ;  /* 0x000000ff00ff7812 */ /* 0x000fda000780c0ff */
[----:B------:R-:W-:Y:S05]  /*1310*/  @!P0 EXIT ;  /* 0x000000000000894d */ /* 0x000fea0003800000 */
[----:B------:R-:W-:Y:S01]  /*1320*/  ULDC UR4, c[0x0][0x28c] ;  /* 0x0000a30000047ab9 */ /* 0x000fe20000000800 */
[----:B------:R-:W-:Y:S01]  /*1330*/  ULDC.64 UR46, c[0x0][0x5c8] ;  /* 0x00017200002e7ab9 */ /* 0x000fe20000000a00 */
[----:B------:R-:W-:Y:S02]  /*1340*/  UIADD3 UR4, UR4, 0x7f, URZ ;  /* 0x0000007f04047890 */ /* 0x000fe4000fffe03f */
[----:B------:R-:W-:Y:S02]  /*1350*/  USHF.L.U64.HI UR45, UR46, 0x3, UR47 ;  /* 0x000000032e2d7899 */ /* 0x000fe4000801022f */
[----:B------:R-:W-:Y:S02]  /*1360*/  USHF.R.S32.HI UR5, URZ, 0x1f, UR4 ;  /* 0x0000001f3f057899 */ /* 0x000fe40008011404 */
[----:B------:R-:W-:Y:S02]  /*1370*/  USHF.L.U32 UR46, UR46, 0x3, URZ ;  /* 0x000000032e2e7899 */ /* 0x000fe4000800063f */
[----:B------:R-:W-:Y:S01]  /*1380*/  ULEA.HI UR5, UR5, UR4, URZ, 0x7 ;  /* 0x0000000405057291 */ /* 0x000fe2000f8f383f */
[----:B------:R-:W-:Y:S01]  /*1390*/  UMOV UR38, URZ ;  /* 0x0000003f00267c82 */ /* 0x000fe20008000000 */
[----:B------:R-:W-:-:S02]  /*13a0*/  UMOV UR39, URZ ;  /* 0x0000003f00277c82 */ /* 0x000fc40008000000 */
[----:B------:R-:W-:-:S12]  /*13b0*/  USHF.R.S32.HI UR47, URZ, 0x7, UR5 ;  /* 0x000000073f2f7899 */ /* 0x000fd80008011405 */
.L_x_616:
[----:B------:R-:W3:Y:S01]  /*13c0*/  S2R R0, SR_TID.X ;  /* 0x0000000000007919 */ /* 0x000ee20000002100 */
[----:B------:R-:W4:Y:S01]  /*13d0*/  S2UR UR7, SR_CgaCtaId ;  /* 0x00000000000779c3 */ /* 0x000f220000008800 */
[----:B------:R-:W-:Y:S02]  /*13e0*/  UMOV UR6, 0x400 ;  /* 0x0000040000067882 */ /* 0x000fe40000000000 */
[----:B----4-:R-:W-:Y:S01]  /*13f0*/  ULEA UR6, UR7, UR6, 0x18 ;  /* 0x0000000607067291 */ /* 0x010fe2000f8ec03f */
[----:B---3--:R-:W-:-:S04]  /*1400*/  LOP3.LUT R0, R0, 0x80, RZ, 0xc0, !PT ;  /* 0x0000008000007812 */ /* 0x008fc800078ec0ff */
[----:B------:R-:W-:-:S06]  /*1410*/  SHF.R.U32.HI R0, RZ, 0x7, R0 ;  /* 0x00000007ff007819 */ /* 0x000fcc0000011600 */
[----:B------:R-:W3:Y:S02]  /*1420*/  SHFL.IDX PT, R0, R0, RZ, 0x1f ;  /* 0x00001fff00007589 */ /* 0x000ee400000e0000 */
[----:B---3--:R-:W-:-:S13]  /*1430*/  R2UR UR4, R0 ;  /* 0x00000000000472ca */ /* 0x008fda00000e0000 */
[----:B------:R-:W-:-:S04]  /*1440*/  ULEA.HI UR5, UR4, UR4, URZ, 0x1 ;  /* 0x0000000404057291 */ /* 0x000fc8000f8f083f */
[----:B------:R-:W-:-:S04]  /*1450*/  ULOP3.LUT UR5, UR5, 0x7fffe, URZ, 0xc0, !UPT ;  /* 0x0007fffe05057892 */ /* 0x000fc8000f8ec03f */
[----:B------:R-:W-:-:S03]  /*1460*/  UIADD3 UR5, UR4, -UR5, URZ ;  /* 0x8000000504057290 */ /* 0x000fc6000fffe03f */
[----:B------:R-:W-:Y:S01]  /*1470*/  ULDC UR4, c[0x0][0x28c] ;  /* 0x0000a30000047ab9 */ /* 0x000fe20000000800 */
[----:B------:R-:W-:Y:S01]  /*1480*/  ULEA UR5, UR5, UR6, 0xd ;  /* 0x0000000605057291 */ /* 0x000fe2000f8e683f */
[----:B------:R-:W-:-:S03]  /*1490*/  ISETP.LT.AND P0, PT, RZ, UR4, PT ;  /* 0x00000004ff007c0c */ /* 0x000fc6000bf01270 */
[----:B------:R-:W-:-:S04]  /*14a0*/  UIADD3 UR5, UR5, 0x100, URZ ;  /* 0x0000010005057890 */ /* 0x000fc8000fffe03f */
[----:B------:R-:W-:-:S04]  /*14b0*/  USHF.R.U32.HI UR5, URZ, 0x4, UR5 ;  /* 0x000000043f057899 */ /* 0x000fc80008011605 */
[----:B------:R-:W-:Y:S02]  /*14c0*/  ULOP3.LUT UR48, UR5, 0x3fff, URZ, 0xc0, !UPT ;  /* 0x00003fff05307892 */ /* 0x000fe4000f8ec03f */
[----:B0-----:R-:W-:Y:S10]  /*14d0*/  @P0 BRA `(.L_x_17) ;  /* 0x0000000000400947 */ /* 0x001ff40003800000 */
[----:B------:R-:W-:Y:S01]  /*14e0*/  MOV R0, 0x0 ;  /* 0x0000000000007802 */ /* 0x000fe20000000f00 */
[----:B------:R-:W-:Y:S01]  /*14f0*/  ULDC.64 UR4, c[0x4][0x68] ;  /* 0x01001a0000047ab9 */ /* 0x000fe20000000a00 */
[----:B------:R-:W-:Y:S01]  /*1500*/  ULDC.64 UR6, c[0x4][0x8] ;  /* 0x0100020000067ab9 */ /* 0x000fe20000000a00 */
[----:B------:R-:W-:Y:S01]  /*1510*/  IMAD.U32 R4, RZ, RZ, UR4 ;  /* 0x00000004ff047e24 */ /* 0x000fe2000f8e00ff */
[----:B-12---:R1:W2:Y:S01]  /*1520*/  LDC.64 R2, c[0x4][R0] ;  /* 0x0100000000027b82 */ /* 0x0062a20000000a00 */
[----:B------:R-:W-:Y:S01]  /*1530*/  IMAD.U32 R5, RZ, RZ, UR5 ;  /* 0x00000005ff057e24 */ /* 0x000fe2000f8e00ff */
[----:B------:R-:W-:Y:S01]  /*1540*/  ULDC.64 UR4, c[0x4][0x70] ;  /* 0x01001c0000047ab9 */ /* 0x000fe20000000a00 */
[----:B------:R-:W-:Y:S02]  /*1550*/  IMAD.U32 R10, RZ, RZ, UR6 ;  /* 0x00000006ff0a7e24 */ /* 0x000fe4000f8e00ff */
[----:B0-----:R-:W-:Y:S02]  /*1560*/  IMAD.U32 R6, RZ, RZ, UR4 ;  /* 0x00000004ff067e24 */ /* 0x001fe4000f8e00ff */
[----:B------:R-:W-:-:S02]  /*1570*/  IMAD.U32 R7, RZ, RZ, UR5 ;  /* 0x00000005ff077e24 */ /* 0x000fc4000f8e00ff */
[----:B------:R-:W-:Y:S02]  /*1580*/  IMAD.U32 R11, RZ, RZ, UR7 ;  /* 0x00000007ff0b7e24 */ /* 0x000fe4000f8e00ff */
[----:B------:R-:W-:Y:S02]  /*1590*/  IMAD.MOV.U32 R8, RZ, RZ, 0x1e1 ;  /* 0x000001e1ff087424 */ /* 0x000fe400078e00ff */
[----:B------:R-:W-:Y:S02]  /*15a0*/  IMAD.MOV.U32 R12, RZ, RZ, 0x1 ;  /* 0x00000001ff0c7424 */ /* 0x000fe400078e00ff */
[----:B-1----:R-:W-:-:S07]  /*15b0*/  IMAD.MOV.U32 R13, RZ, RZ, RZ ;  /* 0x000000ffff0d7224 */ /* 0x002fce00078e00ff */
[----:B------:R-:W-:-:S07]  /*15c0*/  LEPC R20, `(.L_x_17) ;  /* 0x000000001014794e */ /* 0x000fce0000000000 */
[----:B--2--5:R-:W-:Y:S05]  /*15d0*/  CALL.ABS.NOINC R2 ;  /* 0x0000000002007343 */ /* 0x024fea0003c00000 */
.L_x_17:
[----:B------:R-:W-:-:S06]  /*15e0*/  ULOP3.LUT UR4, UR40, 0x1, URZ, 0xfc, !UPT ;  /* 0x0000000128047892 */ /* 0x000fcc000f8efc3f */
[----:B------:R-:W-:-:S05]  /*15f0*/  IMAD.U32 R0, RZ, RZ, UR4 ;  /* 0x00000004ff007e24 */ /* 0x000fca000f8e00ff */
[----:B------:R-:W-:-:S13]  /*1600*/  ISETP.NE.AND P0, PT, R0, 0x3, PT ;  /* 0x000000030000780c */ /* 0x000fda0003f05270 */
[----:B------:R-:W-:Y:S05]  /*1610*/  @!P0 BRA `(.L_x_18) ;  /* 0x0000000000048947 */ /* 0x000fea0003800000 */
[----:B------:R-:W-:Y:S01]  /*1620*/  BPT.TRAP 0x1 ;  /* 0x000000040000795c */ /* 0x000fe20000300000 */
.L_x_18:
[----:B------:R-:W3:Y:S01]  /*1630*/  S2UR UR5, SR_CgaCtaId ;  /* 0x00000000000579c3 */ /* 0x000ee20000008800 */
[----:B------:R-:W-:Y:S01]  /*1640*/  UMOV UR4, 0x400 ;  /* 0x0000040000047882 */ /* 0x000fe20000000000 */
[----:B-12---:R-:W-:Y:S02]  /*1650*/  IMAD.U32 R2, RZ, RZ, UR38 ;  /* 0x00000026ff027e24 */ /* 0x006fe4000f8e00ff */
[----:B------:R-:W-:-:S03]  /*1660*/  IMAD.U32 R3, RZ, RZ, UR39 ;  /* 0x00000027ff037e24 */ /* 0x000fc6000f8e00ff */
[----:B------:R-:W-:Y:S01]  /*1670*/  SHF.L.U32 R2, R2, 0x1f, RZ ;  /* 0x0000001f02027819 */ /* 0x000fe200000006ff */
[----:B---3--:R-:W-:-:S06]  /*1680*/  ULEA UR4, UR5, UR4, 0x18 ;  /* 0x0000000405047291 */ /* 0x008fcc000f8ec03f */
[----:B------:R-:W-:-:S04]  /*1690*/  IMAD.U32 R0, RZ, RZ, UR4 ;  /* 0x00000004ff007e24 */ /* 0x000fc8000f8e00ff */
[----:B------:R-:W-:-:S04]  /*16a0*/  IMAD R3, R3, 0x8, R0 ;  /* 0x0000000803037824 */ /* 0x000fc800078e0200 */
[----:B------:R1:W2:Y:S01]  /*16b0*/  SYNCS.PHASECHK.TRANS64.TRYWAIT P1, [R3+URZ], R2 ;  /* 0x00000002030075a7 */ /* 0x0002a2000802017f */
[----:B------:R-:W-:Y:S05]  /*16c0*/  @!P0 BRA `(.L_x_19) ;  /* 0x0000000000048947 */ /* 0x000fea0003800000 */
[----:B------:R-:W-:Y:S01]  /*16d0*/  BPT.TRAP 0x1 ;  /* 0x000000040000795c */ /* 0x000fe20000300000 */
.L_x_19:
[----:B--2---:R-:W-:Y:S05]  /*16e0*/  @P1 BRA `(.L_x_20) ;  /* 0x0000000000081947 */ /* 0x004fea0003800000 */
[----:B------:R-:W2:Y:S02]  /*16f0*/  SYNCS.PHASECHK.TRANS64.TRYWAIT P1, [R3+URZ], R2 ;  /* 0x00000002030075a7 */ /* 0x000ea4000802017f */
[----:B--2---:R-:W-:Y:S05]  /*1700*/  @!P1 BRA `(.L_x_21) ;  /* 0x000001a800489947 */ /* 0x004fea0003800000 */
.L_x_20:
[----:B------:R-:W-:-:S04]  /*1710*/  UISETP.LT.AND UP0, UPT, UR47, 0x1, UPT ;  /* 0x000000012f00788c */ /* 0x000fc8000bf01270 */
[----:B------:R-:W-:-:S06]  /*1720*/  USEL UR4, UR47, 0x1, UP0 ;  /* 0x000000012f047887 */ /* 0x000fcc0008000000 */
[----:B-12---:R-:W-:Y:S01]  /*1730*/  IMAD.U32 R2, RZ, RZ, UR4 ;  /* 0x00000004ff027e24 */ /* 0x006fe2000f8e00ff */
[----:B------:R-:W-:Y:S05]  /*1740*/  WARPSYNC.ALL ;  /* 0x0000000000007948 */ /* 0x000fea0003800000 */
[----:B------:R-:W-:-:S04]  /*1750*/  IADD3 R2, -R2, UR47, RZ ;  /* 0x0000002f02027c10 */ /* 0x000fc8000fffe1ff */
[----:B------:R-:W-:Y:S02]  /*1760*/  ISETP.GE.AND P1, PT, R2, 0x1, PT ;  /* 0x000000010200780c */ /* 0x000fe40003f26270 */
[----:B------:R-:W-:Y:S01]  /*1770*/  R2UR UR4, R0 ;  /* 0x00000000000472ca */ /* 0x000fe200000e0000 */
[----:B------:R-:W-:Y:S01]  /*1780*/  WARPGROUP.ARRIVE ;  /* 0x00000000000079c5 */ /* 0x000fe20000000000 */
[----:B------:R-:W-:Y:S01]  /*1790*/  UMOV UR9, 0x40000040 ;  /* 0x4000004000097882 */ /* 0x000fe20000000000 */
[----:B------:R-:W-:Y:S01]  /*17a0*/  UMOV UR11, 0x40000040 ;  /* 0x40000040000b7882 */ /* 0x000fe20000000000 */
[----:B------:R1:W-:Y:S04]  /*17b0*/  STL [R1+0x2cc], R22 ;  /* 0x0002cc1601007387 */ /* 0x0003e80000100800 */
[----:B------:R2:W-:Y:S04]  /*17c0*/  STL [R1+0x2c8], R19 ;  /* 0x0002c81301007387 */ /* 0x0005e80000100800 */
[----:B-----5:R3:W-:Y:S01]  /*17d0*/  STL [R1+0x2c4], R18 ;  /* 0x0002c41201007387 */ /* 0x0207e20000100800 */
[----:B------:R-:W-:-:S03]  /*17e0*/  UIADD3 UR4, UR4, 0x24100, URZ ;  /* 0x0002410004047890 */ /* 0x000fc6000fffe03f */
[----:B------:R4:W-:Y:S01]  /*17f0*/  STL [R1+0x2c0], R17 ;  /* 0x0002c01101007387 */ /* 0x0009e20000100800 */
[----:B------:R-:W-:-:S03]  /*1800*/  USHF.R.U32.HI UR4, URZ, 0x4, UR4 ;  /* 0x000000043f047899 */ /* 0x000fc60008011604 */
[----:B------:R0:W-:Y:S01]  /*1810*/  STL [R1+0x2bc], R16 ;  /* 0x0002bc1001007387 */ /* 0x0001e20000100800 */
[----:B------:R-:W-:Y:S02]  /*1820*/  ULOP3.LUT UR5, UR4, 0x3fff, URZ, 0xc0, !UPT ;  /* 0x00003fff04057892 */ /* 0x000fe4000f8ec03f */
[----:B------:R-:W-:Y:S01]  /*1830*/  ULOP3.LUT UR4, UR48, 0x10000, URZ, 0xfc, !UPT ;  /* 0x0001000030047892 */ /* 0x000fe2000f8efc3f */
[----:B------:R0:W-:Y:S01]  /*1840*/  STL [R1+0x2b8], R2 ;  /* 0x0002b80201007387 */ /* 0x0001e20000100800 */
[----:B------:R-:W-:Y:S02]  /*1850*/  ULOP3.LUT UR5, UR5, 0x10000, URZ, 0xfc, !UPT ;  /* 0x0001000005057892 */ /* 0x000fe4000f8efc3f */
[----:B------:R-:W-:Y:S01]  /*1860*/  UIMAD UR6, UR39, 0xc00, UR4 ;  /* 0x00000c00270678a4 */ /* 0x000fe2000f8e0204 */
[----:B------:R0:W-:Y:S01]  /*1870*/  STL [R1+0x2d0], R0 ;  /* 0x0002d00001007387 */ /* 0x0001e20000100800 */
[----:B------:R-:W-:-:S05]  /*1880*/  UIMAD UR7, UR39, 0x600, UR5 ;  /* 0x00000600270778a4 */ /* 0x000fca000f8e0205 */
[----:B------:R-:W-:Y:S02]  /*1890*/  UMOV UR8, UR6 ;  /* 0x0000000600087c82 */ /* 0x000fe40008000000 */
[----:B------:R-:W-:Y:S02]  /*18a0*/  UMOV UR10, UR7 ;  /* 0x00000007000a7c82 */ /* 0x000fe40008000000 */
[----:B------:R-:W-:Y:S01]  /*18b0*/  IGMMA.64x192x32.S8.S8 R100, gdesc[UR8], RZ, !UPT, gsb0 ;  /* 0x04e00000086479f1 */ /* 0x000fe2000c0410ff */
[----:B------:R-:W-:Y:S01]  /*18c0*/  UIADD3 UR8, UR6, 0x400, URZ ;  /* 0x0000040006087890 */ /* 0x000fe2000fffe03f */
[----:B------:R-:W-:Y:S01]  /*18d0*/  UMOV UR9, 0x40000040 ;  /* 0x4000004000097882 */ /* 0x000fe20000000000 */
[----:B------:R-:W-:Y:S02]  /*18e0*/  WARPGROUP.DEPBAR.LE gsb0, 0x0 ;  /* 0x00008000000079c5 */ /* 0x000fe40000010000 */
[----:B------:R-:W-:Y:S02]  /*18f0*/  IMAD.MOV.U32 R76, RZ, RZ, R120 ;  /* 0x000000ffff4c7224 */ /* 0x000fe400078e0078 */
[----:B------:R-:W-:-:S02]  /*1900*/  IMAD.MOV.U32 R75, RZ, RZ, R121 ;  /* 0x000000ffff4b7224 */ /* 0x000fc400078e0079 */
[----:B------:R-:W-:Y:S02]  /*1910*/  IMAD.MOV.U32 R74, RZ, RZ, R122 ;  /* 0x000000ffff4a7224 */ /* 0x000fe400078e007a */
[----:B------:R-:W-:Y:S02]  /*1920*/  IMAD.MOV.U32 R73, RZ, RZ, R123 ;  /* 0x000000ffff497224 */ /* 0x000fe400078e007b */
[----:B------:R-:W-:Y:S02]  /*1930*/  IMAD.MOV.U32 R72, RZ, RZ, R124 ;  /* 0x000000ffff487224 */ /* 0x000fe400078e007c */
[----:B------:R-:W-:Y:S02]  /*1940*/  IMAD.MOV.U32 R71, RZ, RZ, R125 ;  /* 0x000000ffff477224 */ /* 0x000fe400078e007d */
        /* <DEDUP_REMOVED lines=48> */
[----:B-1----:R-:W-:Y:S02]  /*1c50*/  IMAD.MOV.U32 R22, RZ, RZ, R174 ;  /* 0x000000ffff167224 */ /* 0x002fe400078e00ae */
[----:B------:R-:W-:-:S02]  /*1c60*/  IMAD.MOV.U32 R21, RZ, RZ, R175 ;  /* 0x000000ffff157224 */ /* 0x000fc400078e00af */
[----:B------:R-:W-:Y:S02]  /*1c70*/  IMAD.MOV.U32 R20, RZ, RZ, R176 ;  /* 0x000000ffff147224 */ /* 0x000fe400078e00b0 */
[----:B--2---:R-:W-:Y:S02]  /*1c80*/  IMAD.MOV.U32 R19, RZ, RZ, R177 ;  /* 0x000000ffff137224 */ /* 0x004fe400078e00b1 */
[----:B---3--:R-:W-:Y:S02]  /*1c90*/  IMAD.MOV.U32 R18, RZ, RZ, R178 ;  /* 0x000000ffff127224 */ /* 0x008fe400078e00b2 */
[----:B----4-:R-:W-:Y:S02]  /*1ca0*/  IMAD.MOV.U32 R17, RZ, RZ, R179 ;  /* 0x000000ffff117224 */ /* 0x010fe400078e00b3 */
[----:B0-----:R-:W-:Y:S02]  /*1cb0*/  IMAD.MOV.U32 R16, RZ, RZ, R180 ;  /* 0x000000ffff107224 */ /* 0x001fe400078e00b4 */
        /* <DEDUP_REMOVED lines=15> */
[----:B------:R-:W-:Y:S01]  /*1db0*/  WARPGROUP.ARRIVE ;  /* 0x00000000000079c5 */ /* 0x000fe20000000000 */
[----:B------:R-:W-:Y:S02]  /*1dc0*/  IMAD.MOV.U32 R96, RZ, RZ, R100 ;  /* 0x000000ffff607224 */ /* 0x000fe400078e0064 */
[----:B------:R-:W-:Y:S02]  /*1dd0*/  IMAD.MOV.U32 R95, RZ, RZ, R101 ;  /* 0x000000ffff5f7224 */ /* 0x000fe400078e0065 */
[----:B------:R-:W-:Y:S01]  /*1de0*/  IMAD.MOV.U32 R94, RZ, RZ, R102 ;  /* 0x000000ffff5e7224 */ /* 0x000fe200078e0066 */
[----:B------:R-:W-:Y:S01]  /*1df0*/  IGMMA.64x192x32.S8.S8 R120, gdesc[UR8], RZ, !UPT, gsb0 ;  /* 0x04e00000087879f1 */ /* 0x000fe2000c0410ff */
[----:B------:R-:W-:Y:S01]  /*1e00*/  IMAD.MOV.U32 R93, RZ, RZ, R103 ;  /* 0x000000ffff5d7224 */ /* 0x000fe200078e0067 */
[----:B------:R-:W-:Y:S01]  /*1e10*/  UIADD3 UR8, UR6, 0x800, URZ ;  /* 0x0000080006087890 */ /* 0x000fe2000fffe03f */
[----:B------:R-:W-:Y:S01]  /*1e20*/  IMAD.MOV.U32 R92, RZ, RZ, R104 ;  /* 0x000000ffff5c7224 */ /* 0x000fe200078e0068 */
[----:B------:R-:W-:Y:S01]  /*1e30*/  UMOV UR9, 0x40000040 ;  /* 0x4000004000097882 */ /* 0x000fe20000000000 */
        /* <DEDUP_REMOVED lines=34> */
[----:B------:R-:W-:Y:S01]  /*2060*/  IMAD.MOV.U32 R235, RZ, RZ, R0 ;  /* 0x000000ffffeb7224 */ /* 0x000fe200078e0000 */
[----:B------:R-:W-:Y:S02]  /*2070*/  WARPGROUP.DEPBAR.LE gsb0, 0x0 ;  /* 0x00008000000079c5 */ /* 0x000fe40000010000 */
[----:B------:R0:W-:Y:S04]  /*2080*/  STL.64 [R1+0x580], R214 ;  /* 0x000580d601007387 */ /* 0x0001e80000100a00 */
[----:B------:R1:W-:Y:S04]  /*2090*/  STL.64 [R1+0x578], R212 ;  /* 0x000578d401007387 */ /* 0x0003e80000100a00 */
[----:B------:R2:W-:Y:S04]  /*20a0*/  STL.64 [R1+0x570], R210 ;  /* 0x000570d201007387 */ /* 0x0005e80000100a00 */
[----:B------:R3:W-:Y:S01]  /*20b0*/  STL.64 [R1+0x568], R208 ;  /* 0x000568d001007387 */ /* 0x0007e20000100a00 */
[----:B0-----:R-:W-:-:S02]  /*20c0*/  IMAD.MOV.U32 R214, RZ, RZ, R22 ;  /* 0x000000ffffd67224 */ /* 0x001fc400078e0016 */
[----:B------:R-:W-:Y:S01]  /*20d0*/  IMAD.MOV.U32 R215, RZ, RZ, R21 ;  /* 0x000000ffffd77224 */ /* 0x000fe200078e0015 */
[----:B------:R0:W-:Y:S01]  /*20e0*/  STL.64 [R1+0x560], R206 ;  /* 0x000560ce01007387 */ /* 0x0001e20000100a00 */
[----:B-1----:R-:W-:Y:S02]  /*20f0*/  IMAD.MOV.U32 R212, RZ, RZ, R24 ;  /* 0x000000ffffd47224 */ /* 0x002fe400078e0018 */
[----:B------:R-:W-:Y:S01]  /*2100*/  IMAD.MOV.U32 R213, RZ, RZ, R23 ;  /* 0x000000ffffd57224 */ /* 0x000fe200078e0017 */
[----:B------:R1:W-:Y:S01]  /*2110*/  STL.64 [R1+0x558], R204 ;  /* 0x000558cc01007387 */ /* 0x0003e20000100a00 */
[----:B--2---:R-:W-:Y:S02]  /*2120*/  IMAD.MOV.U32 R210, RZ, RZ, R26 ;  /* 0x000000ffffd27224 */ /* 0x004fe400078e001a */
[----:B------:R-:W-:Y:S01]  /*2130*/  IMAD.MOV.U32 R211, RZ, RZ, R25 ;  /* 0x000000ffffd37224 */ /* 0x000fe200078e0019 */
[----:B------:R2:W-:Y:S01]  /*2140*/  STL.64 [R1+0x550], R202 ;  /* 0x000550ca01007387 */ /* 0x0005e20000100a00 */
[----:B---3--:R-:W-:-:S02]  /*2150*/  IMAD.MOV.U32 R208, RZ, RZ, R28 ;  /* 0x000000ffffd07224 */ /* 0x008fc400078e001c */
[----:B------:R-:W-:Y:S01]  /*2160*/  IMAD.MOV.U32 R209, RZ, RZ, R27 ;  /* 0x000000ffffd17224 */ /* 0x000fe200078e001b */
[----:B------:R3:W-:Y:S01]  /*2170*/  STL.64 [R1+0x548], R200 ;  /* 0x000548c801007387 */ /* 0x0007e20000100a00 */
[----:B0-----:R-:W-:Y:S02]  /*2180*/  IMAD.MOV.U32 R206, RZ, RZ, R30 ;  /* 0x000000ffffce7224 */ /* 0x001fe400078e001e */
[----:B------:R-:W-:Y:S01]  /*2190*/  IMAD.MOV.U32 R207, RZ, RZ, R29 ;  /* 0x000000ffffcf7224 */ /* 0x000fe200078e001d */
[----:B------:R0:W-:Y:S01]  /*21a0*/  STL.64 [R1+0x540], R198 ;  /* 0x000540c601007387 */ /* 0x0001e20000100a00 */
[----:B-1----:R-:W-:Y:S02]  /*21b0*/  IMAD.MOV.U32 R204, RZ, RZ, R32 ;  /* 0x000000ffffcc7224 */ /* 0x002fe400078e0020 */
[----:B------:R-:W-:Y:S01]  /*21c0*/  IMAD.MOV.U32 R205, RZ, RZ, R31 ;  /* 0x000000ffffcd7224 */ /* 0x000fe200078e001f */
[----:B------:R1:W-:Y:S01]  /*21d0*/  STL.64 [R1+0x538], R196 ;  /* 0x000538c401007387 */ /* 0x0003e20000100a00 */
[----:B--2---:R-:W-:-:S02]  /*21e0*/  IMAD.MOV.U32 R202, RZ, RZ, R34 ;  /* 0x000000ffffca7224 */ /* 0x004fc400078e0022 */
[----:B------:R-:W-:Y:S01]  /*21f0*/  IMAD.MOV.U32 R203, RZ, RZ, R33 ;  /* 0x000000ffffcb7224 */ /* 0x000fe200078e0021 */
[----:B------:R2:W-:Y:S01]  /*2200*/  STL.64 [R1+0x530], R194 ;  /* 0x000530c201007387 */ /* 0x0005e20000100a00 */
[----:B---3--:R-:W-:Y:S02]  /*2210*/  IMAD.MOV.U32 R200, RZ, RZ, R36 ;  /* 0x000000ffffc87224 */ /* 0x008fe400078e0024 */
[----:B------:R-:W-:Y:S01]  /*2220*/  IMAD.MOV.U32 R201, RZ, RZ, R35 ;  /* 0x000000ffffc97224 */ /* 0x000fe200078e0023 */
[----:B------:R3:W-:Y:S01]  /*2230*/  STL.64 [R1+0x528], R192 ;  /* 0x000528c001007387 */ /* 0x0007e20000100a00 */
[----:B0-----:R-:W-:Y:S02]  /*2240*/  IMAD.MOV.U32 R198, RZ, RZ, R38 ;  /* 0x000000ffffc67224 */ /* 0x001fe400078e0026 */
[----:B------:R-:W-:Y:S01]  /*2250*/  IMAD.MOV.U32 R199, RZ, RZ, R37 ;  /* 0x000000ffffc77224 */ /* 0x000fe200078e0025 */
[----:B------:R0:W-:Y:S01]  /*2260*/  STL.64 [R1+0x520], R190 ;  /* 0x000520be01007387 */ /* 0x0001e20000100a00 */
[----:B-1----:R-:W-:-:S02]  /*2270*/  IMAD.MOV.U32 R196, RZ, RZ, R40 ;  /* 0x000000ffffc47224 */ /* 0x002fc400078e0028 */
[----:B------:R-:W-:Y:S01]  /*2280*/  IMAD.MOV.U32 R197, RZ, RZ, R39 ;  /* 0x000000ffffc57224 */ /* 0x000fe200078e0027 */
[----:B------:R1:W-:Y:S01]  /*2290*/  STL.64 [R1+0x518], R188 ;  /* 0x000518bc01007387 */ /* 0x0003e20000100a00 */
[----:B--2---:R-:W-:Y:S02]  /*22a0*/  IMAD.MOV.U32 R194, RZ, RZ, R42 ;  /* 0x000000ffffc27224 */ /* 0x004fe400078e002a */
[----:B------:R-:W-:Y:S01]  /*22b0*/  IMAD.MOV.U32 R195, RZ, RZ, R41 ;  /* 0x000000ffffc37224 */ /* 0x000fe200078e0029 */
[----:B------:R2:W-:Y:S01]  /*22c0*/  STL.64 [R1+0x510], R186 ;  /* 0x000510ba01007387 */ /* 0x0005e20000100a00 */
[----:B---3--:R-:W-:Y:S02]  /*22d0*/  IMAD.MOV.U32 R192, RZ, RZ, R44 ;  /* 0x000000ffffc07224 */ /* 0x008fe400078e002c */
[----:B------:R-:W-:Y:S01]  /*22e0*/  IMAD.MOV.U32 R193, RZ, RZ, R43 ;  /* 0x000000ffffc17224 */ /* 0x000fe200078e002b */
        /* <DEDUP_REMOVED lines=68> */
[----:B------:R-:W-:Y:S02]  /*2730*/  IMAD.MOV.U32 R147, RZ, RZ, R89 ;  /* 0x000000ffff937224 */ /* 0x000fe400078e0059 */
[----:B---3--:R-:W-:Y:S02]  /*2740*/  IMAD.MOV.U32 R144, RZ, RZ, R92 ;  /* 0x000000ffff907224 */ /* 0x008fe400078e005c */
[----:B------:R-:W-:Y:S02]  /*2750*/  IMAD.MOV.U32 R145, RZ, RZ, R91 ;  /* 0x000000ffff917224 */ /* 0x000fe400078e005b */
[----:B0-----:R-:W-:-:S02]  /*2760*/  IMAD.MOV.U32 R142, RZ, RZ, R94 ;  /* 0x000000ffff8e7224 */ /* 0x001fc400078e005e */
[----:B------:R-:W-:Y:S02]  /*2770*/  IMAD.MOV.U32 R143, RZ, RZ, R93 ;  /* 0x000000ffff8f7224 */ /* 0x000fe400078e005d */
[----:B-1----:R-:W-:Y:S02]  /*2780*/  IMAD.MOV.U32 R140, RZ, RZ, R96 ;  /* 0x000000ffff8c7224 */ /* 0x002fe400078e0060 */
[----:B------:R-:W-:Y:S02]  /*2790*/  IMAD.MOV.U32 R141, RZ, RZ, R95 ;  /* 0x000000ffff8d7224 */ /* 0x000fe400078e005f */
[----:B------:R-:W-:-:S06]  /*27a0*/  WARPGROUP.ARRIVE ;  /* 0x00000000000079c5 */ /* 0x000fcc0000000000 */
[----:B------:R-:W-:Y:S01]  /*27b0*/  IGMMA.64x192x32.S8.S8 R24, gdesc[UR8], RZ, !UPT, gsb0 ;  /* 0x04e00000081879f1 */ /* 0x000fe2000c0410ff */
[----:B------:R-:W-:Y:S02]  /*27c0*/  UIADD3 UR8, UR6, 0x2, URZ ;  /* 0x0000000206087890 */ /* 0x000fe4000fffe03f */
[----:B------:R-:W-:Y:S01]  /*27d0*/  UIADD3 UR10, UR7, 0x2, URZ ;  /* 0x00000002070a7890 */ /* 0x000fe2000fffe03f */
[----:B------:R-:W-:Y:S01]  /*27e0*/  UMOV UR9, 0x40000040 ;  /* 0x4000004000097882 */ /* 0x000fe20000000000 */
[----:B------:R-:W-:Y:S01]  /*27f0*/  UMOV UR11, 0x40000040 ;  /* 0x40000040000b7882 */ /* 0x000fe20000000000 */
[----:B------:R-:W-:Y:S02]  /*2800*/  WARPGROUP.DEPBAR.LE gsb0, 0x0 ;  /* 0x00008000000079c5 */ /* 0x000fe40000010000 */
[----:B------:R-:W-:-:S06]  /*2810*/  WARPGROUP.ARRIVE ;  /* 0x00000000000079c5 */ /* 0x000fcc0000000000 */
[----:B------:R-:W-:Y:S03]  /*2820*/  IGMMA.64x192x32.S8.S8 R140, gdesc[UR8], R140, gsb0 ;  /* 0x04e00000088c79f1 */ /* 0x000fe6000804108c */
[----:B------:R-:W-:Y:S02]  /*2830*/  WARPGROUP.DEPBAR.LE gsb0, 0x0 ;  /* 0x00008000000079c5 */ /* 0x000fe40000010000 */
[----:B------:R-:W-:Y:S04]  /*2840*/  STL.64 [R1], R140 ;  /* 0x0000008c01007387 */ /* 0x000fe80000100a00 */
[----:B------:R-:W-:Y:S04]  /*2850*/  STL.64 [R1+0x8], R142 ;  /* 0x0000088e01007387 */ /* 0x000fe80000100a00 */
        /* <DEDUP_REMOVED lines=35> */
[----:B------:R0:W-:Y:S04]  /*2a90*/  STL.64 [R1+0x128], R214 ;  /* 0x000128d601007387 */ /* 0x0001e80000100a00 */
        /* <DEDUP_REMOVED lines=10> */
[----:B0-----:R-:W2:Y:S04]  /*2b40*/  LDL.LU.64 R214, [R1+0x580] ;  /* 0x0005800001d67983 */ /* 0x001ea80000300a00 */
[----:B------:R-:W2:Y:S04]  /*2b50*/  LDL.LU.64 R212, [R1+0x578] ;  /* 0x0005780001d47983 */ /* 0x000ea80000300a00 */
        /* <DEDUP_REMOVED lines=35> */
[----:B------:R-:W2:Y:S01]  /*2d90*/  LDL.LU.64 R140, [R1+0x458] ;  /* 0x00045800018c7983 */ /* 0x000ea20000300a00 */
[----:B------:R-:W-:Y:S01]  /*2da0*/  UIADD3 UR8, UR6, 0x402, URZ ;  /* 0x0000040206087890 */ /* 0x000fe2000fffe03f */
[----:B------:R-:W-:Y:S01]  /*2db0*/  UMOV UR9, 0x40000040 ;  /* 0x4000004000097882 */ /* 0x000fe20000000000 */
[----:B--2---:R-:W-:-:S07]  /*2dc0*/  WARPGROUP.ARRIVE ;  /* 0x00000000000079c5 */ /* 0x004fce0000000000 */
[----:B------:R-:W-:Y:S03]  /*2dd0*/  IGMMA.64x192x32.S8.S8 R120, gdesc[UR8], R120, gsb0 ;  /* 0x04e00000087879f1 */ /* 0x000fe60008041078 */
[----:B------:R-:W-:Y:S02]  /*2de0*/  WARPGROUP.DEPBAR.LE gsb0, 0x0 ;  /* 0x00008000000079c5 */ /* 0x000fe40000010000 */
        /* <DEDUP_REMOVED lines=48> */
[----:B0-----:R-:W2:Y:S04]  /*30f0*/  LDL.LU.64 R120, [R1] ;  /* 0x0000000001787983 */ /* 0x001ea80000300a00 */
        /* <DEDUP_REMOVED lines=48> */
[----:B------:R-:W-:Y:S01]  /*3400*/  WARPGROUP.ARRIVE ;  /* 0x00000000000079c5 */ /* 0x000fe20000000000 */
[----:B------:R-:W-:-:S07]  /*3410*/  UMOV UR9, 0x40000040 ;  /* 0x4000004000097882 */ /* 0x000fce0000000000 */
[----:B------:R-:W-:Y:S01]  /*3420*/  IGMMA.64x192x32.S8.S8 R24, gdesc[UR8], R24, gsb0 ;  /* 0x04e00000081879f1 */ /* 0x000fe20008041018 */
[----:B------:R-:W-:Y:S02]  /*3430*/  UIADD3 UR8, UR6, 0x4, URZ ;  /* 0x0000000406087890 */ /* 0x000fe4000fffe03f */
[----:B------:R-:W-:Y:S01]  /*3440*/  UIADD3 UR10, UR7, 0x4, URZ ;  /* 0x00000004070a7890 */ /* 0x000fe2000fffe03f */
[----:B------:R-:W-:Y:S01]  /*3450*/  UMOV UR9, 0x40000040 ;  /* 0x4000004000097882 */ /* 0x000fe20000000000 */
[----:B------:R-:W-:Y:S01]  /*3460*/  UMOV UR11, 0x40000040 ;  /* 0x40000040000b7882 */ /* 0x000fe20000000000 */
[----:B------:R-:W-:Y:S02]  /*3470*/  WARPGROUP.DEPBAR.LE gsb0, 0x0 ;  /* 0x00008000000079c5 */ /* 0x000fe40000010000 */
[----:B--2---:R-:W-:-:S06]  /*3480*/  WARPGROUP.ARRIVE ;  /* 0x00000000000079c5 */ /* 0x004fcc0000000000 */
[----:B------:R-:W-:Y:S03]  /*3490*/  IGMMA.64x192x32.S8.S8 R120, gdesc[UR8], R120, gsb0 ;  /* 0x04e00000087879f1 */ /* 0x000fe60008041078 */
[----:B------:R-:W-:Y:S02]  /*34a0*/  WARPGROUP.DEPBAR.LE gsb0, 0x0 ;  /* 0x00008000000079c5 */ /* 0x000fe40000010000 */
[----:B------:R-:W-:Y:S01]  /*34b0*/  STL.64 [R1], R120 ;  /* 0x0000007801007387 */ /* 0x000fe20000100a00 */
[----:B------:R-:W-:Y:S02]  /*34c0*/  IMAD.MOV.U32 R4, RZ, RZ, R214 ;  /* 0x000000ffff047224 */ /* 0x000fe400078e00d6 */
[----:B------:R-:W-:Y:S01]  /*34d0*/  IMAD.MOV.U32 R3, RZ, RZ, R215 ;  /* 0x000000ffff037224 */ /* 0x000fe200078e00d7 */
[----:B------:R-:W-:Y:S01]  /*34e0*/  STL.64 [R1+0x8], R122 ;  /* 0x0000087a01007387 */ /* 0x000fe20000100a00 */
[----:B------:R-:W-:-:S02]  /*34f0*/  IMAD.MOV.U32 R6, RZ, RZ, R212 ;  /* 0x000000ffff067224 */ /* 0x000fc400078e00d4 */
[----:B------:R-:W-:Y:S01]  /*3500*/  IMAD.MOV.U32 R5, RZ, RZ, R213 ;  /* 0x000000ffff057224 */ /* 0x000fe200078e00d5 */
[----:B------:R-:W-:Y:S01]  /*3510*/  STL.64 [R1+0x10], R124 ;  /* 0x0000107c01007387 */ /* 0x000fe20000100a00 */
[----:B------:R-:W-:Y:S02]  /*3520*/  IMAD.MOV.U32 R8, RZ, RZ, R210 ;  /* 0x000000ffff087224 */ /* 0x000fe400078e00d2 */
[----:B------:R-:W-:Y:S01]  /*3530*/  IMAD.MOV.U32 R7, RZ, RZ, R211 ;  /* 0x000000ffff077224 */ /* 0x000fe200078e00d3 */
[----:B------:R-:W-:Y:S01]  /*3540*/  STL.64 [R1+0x18], R126 ;  /* 0x0000187e01007387 */ /* 0x000fe20000100a00 */
        /* <DEDUP_REMOVED lines=54> */
[----:B------:R-:W-:-:S03]  /*38b0*/  IMAD.MOV.U32 R0, RZ, RZ, R173 ;  /* 0x000000ffff007224 */ /* 0x000fc600078e00ad */
[----:B------:R-:W-:Y:S04]  /*38c0*/  STL.64 [R1+0xb0], R164 ;  /* 0x0000b0a401007387 */ /* 0x000fe80000100a00 */
[----:B------:R-:W-:Y:S04]  /*38d0*/  STL.64 [R1+0xb8], R166 ;  /* 0x0000b8a601007387 */ /* 0x000fe80000100a00 */
[----:B------:R-:W-:Y:S04]  /*38e0*/  STL.64 [R1+0xc0], R168 ;  /* 0x0000c0a801007387 */ /* 0x000fe80000100a00 */
[----:B------:R-:W-:Y:S04]  /*38f0*/  STL.64 [R1+0xc8], R170 ;  /* 0x0000c8aa01007387 */ /* 0x000fe80000100a00 */
[----:B------:R0:W-:Y:S04]  /*3900*/  STL [R1+0xd0], R172 ;  /* 0x0000d0ac01007387 */ /* 0x0001e80000100800 */
        /* <DEDUP_REMOVED lines=91> */
[----:B0-----:R-:W2:Y:S04]  /*3ec0*/  LDL.LU R140, [R1] ;  /* 0x00000000018c7983 */ /* 0x001ea80000300800 */
[----:B------:R-:W2:Y:S04]  /*3ed0*/  LDL.LU R141, [R1+0x4] ;  /* 0x00000400018d7983 */ /* 0x000ea80000300800 */
        /* <DEDUP_REMOVED lines=50> */
[----:B------:R-:W2:Y:S01]  /*4200*/  LDL.LU R192, [R1+0xd0] ;  /* 0x0000d00001c07983 */ /* 0x000ea20000300800 */
[----:B------:R-:W-:Y:S01]  /*4210*/  UIADD3 UR8, UR6, 0x804, URZ ;  /* 0x0000080406087890 */ /* 0x000fe2000fffe03f */
[----:B------:R-:W-:Y:S01]  /*4220*/  WARPGROUP.ARRIVE ;  /* 0x00000000000079c5 */ /* 0x000fe20000000000 */
[----:B------:R-:W-:Y:S01]  /*4230*/  UMOV UR9, 0x40000040 ;  /* 0x4000004000097882 */ /* 0x000fe20000000000 */
[----:B------:R-:W-:-:S02]  /*4240*/  IMAD.MOV.U32 R200, RZ, RZ, R235 ;  /* 0x000000ffffc87224 */ /* 0x000fc400078e00eb */
[----:B------:R-:W-:Y:S02]  /*4250*/  IMAD.MOV.U32 R201, RZ, RZ, R234 ;  /* 0x000000ffffc97224 */ /* 0x000fe400078e00ea */
[----:B------:R-:W-:Y:S02]  /*4260*/  IMAD.MOV.U32 R202, RZ, RZ, R233 ;  /* 0x000000ffffca7224 */ /* 0x000fe400078e00e9 */
[----:B------:R-:W-:Y:S01]  /*4270*/  IGMMA.64x192x32.S8.S8 R24, gdesc[UR8], R24, gsb0 ;  /* 0x04e00000081879f1 */ /* 0x000fe20008041018 */
        /* <DEDUP_REMOVED lines=22> */
[----:B------:R-:W-:Y:S01]  /*43e0*/  IMAD.MOV.U32 R235, RZ, RZ, R3 ;  /* 0x000000ffffeb7224 */ /* 0x000fe200078e0003 */
[----:B------:R-:W-:Y:S01]  /*43f0*/  UIADD3 UR8, UR6, 0x6, URZ ;  /* 0x0000000606087890 */ /* 0x000fe2000fffe03f */
[----:B------:R-:W-:Y:S01]  /*4400*/  IMAD.MOV.U32 R220, RZ, RZ, R23 ;  /* 0x000000ffffdc7224 */ /* 0x000fe200078e0017 */
[----:B------:R-:W-:Y:S01]  /*4410*/  UIADD3 UR10, UR7, 0x6, URZ ;  /* 0x00000006070a7890 */ /* 0x000fe2000fffe03f */
[----:B------:R-:W-:Y:S01]  /*4420*/  IMAD.MOV.U32 R221, RZ, RZ, R21 ;  /* 0x000000ffffdd7224 */ /* 0x000fe200078e0015 */
[----:B------:R-:W-:Y:S01]  /*4430*/  UMOV UR9, 0x40000040 ;  /* 0x4000004000097882 */ /* 0x000fe20000000000 */
[----:B------:R-:W-:Y:S01]  /*4440*/  IMAD.MOV.U32 R222, RZ, RZ, R20 ;  /* 0x000000ffffde7224 */ /* 0x000fe200078e0014 */
[----:B------:R-:W-:Y:S01]  /*4450*/  UMOV UR11, 0x40000040 ;  /* 0x40000040000b7882 */ /* 0x000fe20000000000 */
[----:B------:R-:W-:Y:S01]  /*4460*/  IMAD.MOV.U32 R223, RZ, RZ, R15 ;  /* 0x000000ffffdf7224 */ /* 0x000fe200078e000f */
[----:B------:R0:W5:Y:S01]  /*4470*/  LDL.LU R0, [R1+0x2d0] ;  /* 0x0002d00001007983 */ /* 0x0001620000300800 */
[----:B------:R-:W-:-:S02]  /*4480*/  IMAD.MOV.U32 R224, RZ, RZ, R14 ;  /* 0x000000ffffe07224 */ /* 0x000fc400078e000e */
[----:B------:R-:W-:Y:S01]  /*4490*/  IMAD.MOV.U32 R225, RZ, RZ, R13 ;  /* 0x000000ffffe17224 */ /* 0x000fe200078e000d */
[----:B------:R0:W5:Y:S01]  /*44a0*/  LDL.LU R22, [R1+0x2cc] ;  /* 0x0002cc0001167983 */ /* 0x0001620000300800 */
[----:B------:R-:W-:Y:S02]  /*44b0*/  IMAD.MOV.U32 R226, RZ, RZ, R12 ;  /* 0x000000ffffe27224 */ /* 0x000fe400078e000c */
[----:B------:R-:W-:Y:S01]  /*44c0*/  IMAD.MOV.U32 R227, RZ, RZ, R11 ;  /* 0x000000ffffe37224 */ /* 0x000fe200078e000b */
[----:B------:R0:W5:Y:S01]  /*44d0*/  LDL.LU R19, [R1+0x2c8] ;  /* 0x0002c80001137983 */ /* 0x0001620000300800 */
[----:B------:R-:W-:Y:S02]  /*44e0*/  IMAD.MOV.U32 R228, RZ, RZ, R10 ;  /* 0x000000ffffe47224 */ /* 0x000fe400078e000a */
[----:B------:R-:W-:Y:S01]  /*44f0*/  IMAD.MOV.U32 R229, RZ, RZ, R9 ;  /* 0x000000ffffe57224 */ /* 0x000fe200078e0009 */
[----:B------:R0:W5:Y:S01]  /*4500*/  LDL.LU R18, [R1+0x2c4] ;  /* 0x0002c40001127983 */ /* 0x0001620000300800 */
[----:B------:R-:W-:-:S02]  /*4510*/  IMAD.MOV.U32 R230, RZ, RZ, R8 ;  /* 0x000000ffffe67224 */ /* 0x000fc400078e0008 */
[----:B------:R-:W-:Y:S01]  /*4520*/  IMAD.MOV.U32 R231, RZ, RZ, R7 ;  /* 0x000000ffffe77224 */ /* 0x000fe200078e0007 */
[----:B------:R0:W5:Y:S01]  /*4530*/  LDL.LU R17, [R1+0x2c0] ;  /* 0x0002c00001117983 */ /* 0x0001620000300800 */
[----:B------:R-:W-:-:S03]  /*4540*/  IMAD.MOV.U32 R232, RZ, RZ, R6 ;  /* 0x000000ffffe87224 */ /* 0x000fc600078e0006 */
[----:B------:R0:W5:Y:S04]  /*4550*/  LDL.LU R16, [R1+0x2bc] ;  /* 0x0002bc0001107983 */ /* 0x0001680000300800 */
[----:B------:R0:W5:Y:S01]  /*4560*/  LDL.LU R2, [R1+0x2b8] ;  /* 0x0002b80001027983 */ /* 0x0001620000300800 */
[----:B------:R-:W-:Y:S02]  /*4570*/  WARPGROUP.DEPBAR.LE gsb0, 0x0 ;  /* 0x00008000000079c5 */ /* 0x000fe40000010000 */
[----:B--2---:R-:W-:-:S06]  /*4580*/  WARPGROUP.ARRIVE ;  /* 0x00000000000079c5 */ /* 0x004fcc0000000000 */
        /* <DEDUP_REMOVED lines=50> */
[----:B-1----:R-:W2:Y:S04]  /*48b0*/  LDL.LU.64 R214, [R1+0x2b0] ;  /* 0x0002b00001d67983 */ /* 0x002ea80000300a00 */
        /* <DEDUP_REMOVED lines=40> */
[----:B------:R-:W-:Y:S01]  /*4b40*/  IGMMA.64x192x32.S8.S8 R120, gdesc[UR8], R120, gsb0 ;  /* 0x04e00000087879f1 */ /* 0x000fe20008041078 */
[----:B------:R-:W-:Y:S01]  /*4b50*/  UIADD3 UR8, UR6, 0x806, URZ ;  /* 0x0000080606087890 */ /* 0x000fe2000fffe03f */
[----:B------:R-:W-:Y:S01]  /*4b60*/  UMOV UR9, 0x40000040 ;  /* 0x4000004000097882 */ /* 0x000fe20000000000 */
[----:B------:R-:W-:Y:S02]  /*4b70*/  WARPGROUP.DEPBAR.LE gsb0, 0x0 ;  /* 0x00008000000079c5 */ /* 0x000fe40000010000 */
[----:B------:R-:W-:-:S06]  /*4b80*/  WARPGROUP.ARRIVE ;  /* 0x00000000000079c5 */ /* 0x000fcc0000000000 */
[----:B------:R-:W-:Y:S03]  /*4b90*/  IGMMA.64x192x32.S8.S8 R24, gdesc[UR8], R24, gsb0 ;  /* 0x04e00000081879f1 */ /* 0x000fe60008041018 */
[----:B------:R-:W-:Y:S02]  /*4ba0*/  WARPGROUP.DEPBAR.LE gsb0, 0x0 ;  /* 0x00008000000079c5 */ /* 0x000fe40000010000 */
[----:B0-----:R-:W-:Y:S05]  /*4bb0*/  @!P1 BRA `(.L_x_22) ;  /* 0x0000003c008c9947 */ /* 0x001fea0003800000 */
[----:B------:R-:W-:Y:S01]  /*4bc0*/  UIADD3 UR7, UR39, 0x1, URZ ;  /* 0x0000000127077890 */ /* 0x000fe2000fffe03f */
[----:B-----5:R-:W-:-:S03]  /*4bd0*/  R2UR UR12, R2 ;  /* 0x00000000020c72ca */ /* 0x020fc600000e0000 */
[----:B------:R-:W-:-:S04]  /*4be0*/  UISETP.NE.AND UP0, UPT, UR7, 0x3, UPT ;  /* 0x000000030700788c */ /* 0x000fc8000bf05270 */
[----:B------:R-:W-:Y:S02]  /*4bf0*/  USEL UR6, URZ, 0x1, UP0 ;  /* 0x000000013f067887 */ /* 0x000fe40008000000 */
[----:B------:R-:W-:Y:S02]  /*4c00*/  USEL UR7, UR7, URZ, UP0 ;  /* 0x0000003f07077287 */ /* 0x000fe40008000000 */
[----:B------:R-:W-:-:S06]  /*4c10*/  ULOP3.LUT UR6, UR38, UR6, URZ, 0x3c, !UPT ;  /* 0x0000000626067292 */ /* 0x000fcc000f8e3c3f */
[----:B------:R-:W-:Y:S01]  /*4c20*/  IMAD.U32 R2, RZ, RZ, UR6 ;  /* 0x00000006ff027e24 */ /* 0x000fe2000f8e00ff */
[----:B------:R-:W-:-:S06]  /*4c30*/  UMOV UR6, UR39 ;  /* 0x0000002700067c82 */ /* 0x000fcc0008000000 */
.L_x_29:
[----:B------:R-:W-:Y:S05]  /*4c40*/  @!P0 BRA `(.L_x_23) ;  /* 0x0000000000048947 */ /* 0x000fea0003800000 */
[----:B------:R-:W-:Y:S01]  /*4c50*/  BPT.TRAP 0x1 ;  /* 0x000000040000795c */ /* 0x000fe20000300000 */
.L_x_23:
[----:B------:R-:W0:Y:S01]  /*4c60*/  S2UR UR9, SR_CgaCtaId ;  /* 0x00000000000979c3 */ /* 0x000e220000008800 */
[----:B------:R-:W-:Y:S01]  /*4c70*/  UMOV UR8, 0x400 ;  /* 0x0000040000087882 */ /* 0x000fe20000000000 */
[----:B------:R-:W-:Y:S01]  /*4c80*/  IMAD.U32 R3, RZ, RZ, UR7 ;  /* 0x00000007ff037e24 */ /* 0x000fe2000f8e00ff */
[----:B------:R-:W-:Y:S01]  /*4c90*/  SHF.L.U32 R4, R2, 0x1f, RZ ;  /* 0x0000001f02047819 */ /* 0x000fe200000006ff */
[----:B0-----:R-:W-:-:S06]  /*4ca0*/  ULEA UR8, UR9, UR8, 0x18 ;  /* 0x0000000809087291 */ /* 0x001fcc000f8ec03f */
[----:B------:R-:W-:-:S04]  /*4cb0*/  IMAD.U32 R0, RZ, RZ, UR8 ;  /* 0x00000008ff007e24 */ /* 0x000fc8000f8e00ff */
[----:B------:R-:W-:-:S04]  /*4cc0*/  IMAD R3, R3, 0x8, R0 ;  /* 0x0000000803037824 */ /* 0x000fc800078e0200 */
[----:B------:R0:W1:Y:S01]  /*4cd0*/  SYNCS.PHASECHK.TRANS64.TRYWAIT P1, [R3+URZ], R4 ;  /* 0x00000004030075a7 */ /* 0x000062000802017f */
[----:B------:R-:W-:Y:S05]  /*4ce0*/  @!P0 BRA `(.L_x_24) ;  /* 0x0000000000048947 */ /* 0x000fea0003800000 */
[----:B------:R-:W-:Y:S01]  /*4cf0*/  BPT.TRAP 0x1 ;  /* 0x000000040000795c */ /* 0x000fe20000300000 */
.L_x_24:
[----:B-1----:R-:W-:Y:S05]  /*4d00*/  @P1 BRA `(.L_x_25) ;  /* 0x0000000000081947 */ /* 0x002fea0003800000 */
[----:B------:R-:W1:Y:S02]  /*4d10*/  SYNCS.PHASECHK.TRANS64.TRYWAIT P1, [R3+URZ], R4 ;  /* 0x00000004030075a7 */ /* 0x000e64000802017f */
[----:B-1----:R-:W-:Y:S05]  /*4d20*/  @!P1 BRA `(.L_x_26) ;  /* 0x0000017000d49947 */ /* 0x002fea0003800000 */
.L_x_25:
        /* <DEDUP_REMOVED lines=48> */
[----:B--2---:R-:W2:Y:S04]  /*5030*/  LDL.LU.64 R24, [R1] ;  /* 0x0000000001187983 */ /* 0x004ea80000300a00 */
        /* <DEDUP_REMOVED lines=47> */
[----:B------:R-:W-:-:S02]  /*5330*/  UIMAD UR13, UR7, 0xc00, UR4 ;  /* 0x00000c00070d78a4 */ /* 0x000fc4000f8e0204 */
[----:B------:R-:W-:Y:S01]  /*5340*/  UIMAD UR14, UR7, 0x600, UR5 ;  /* 0x00000600070e78a4 */ /* 0x000fe2000f8e0205 */
[----:B------:R-:W-:Y:S01]  /*5350*/  STL [R1+0x2d0], R22 ;  /* 0x0002d01601007387 */ /* 0x000fe20000100800 */
[----:B------:R-:W-:Y:S01]  /*5360*/  UMOV UR9, 0x40000040 ;  /* 0x4000004000097882 */ /* 0x000fe20000000000 */
[----:B------:R-:W-:Y:S02]  /*5370*/  UMOV UR11, 0x40000040 ;  /* 0x40000040000b7882 */ /* 0x000fe40000000000 */
[----:B------:R-:W-:Y:S01]  /*5380*/  UMOV UR8, UR13 ;  /* 0x0000000d00087c82 */ /* 0x000fe20008000000 */
[----:B------:R-:W-:Y:S01]  /*5390*/  STL [R1+0x2cc], R19 ;  /* 0x0002cc1301007387 */ /* 0x000fe20000100800 */
[----:B------:R-:W-:-:S03]  /*53a0*/  UMOV UR10, UR14 ;  /* 0x0000000e000a7c82 */ /* 0x000fc60008000000 */
[----:B------:R-:W-:Y:S04]  /*53b0*/  STL [R1+0x2c8], R18 ;  /* 0x0002c81201007387 */ /* 0x000fe80000100800 */
[----:B------:R-:W-:Y:S04]  /*53c0*/  STL [R1+0x2c4], R17 ;  /* 0x0002c41101007387 */ /* 0x000fe80000100800 */
[----:B------:R-:W-:Y:S04]  /*53d0*/  STL [R1+0x2c0], R16 ;  /* 0x0002c01001007387 */ /* 0x000fe80000100800 */
[----:B------:R3:W-:Y:S04]  /*53e0*/  STL [R1+0x2bc], R2 ;  /* 0x0002bc0201007387 */ /* 0x0007e80000100800 */
[----:B------:R4:W-:Y:S01]  /*53f0*/  STL [R1+0x2b8], R0 ;  /* 0x0002b80001007387 */ /* 0x0009e20000100800 */
[----:B--2---:R-:W-:-:S06]  /*5400*/  WARPGROUP.ARRIVE ;  /* 0x00000000000079c5 */ /* 0x004fcc0000000000 */
[----:B------:R-:W-:Y:S01]  /*5410*/  IGMMA.64x192x32.S8.S8 R24, gdesc[UR8], R24, gsb0 ;  /* 0x04e00000081879f1 */ /* 0x000fe20008041018 */
[----:B------:R-:W-:Y:S01]  /*5420*/  UIADD3 UR8, UR13, 0x400, URZ ;  /* 0x000004000d087890 */ /* 0x000fe2000fffe03f */
[----:B------:R-:W-:Y:S01]  /*5430*/  UMOV UR9, 0x40000040 ;  /* 0x4000004000097882 */ /* 0x000fe20000000000 */
[----:B------:R-:W-:Y:S02]  /*5440*/  WARPGROUP.DEPBAR.LE gsb0, 0x0 ;  /* 0x00008000000079c5 */ /* 0x000fe40000010000 */
[----:B------:R-:W-:Y:S01]  /*5450*/  WARPGROUP.ARRIVE ;  /* 0x00000000000079c5 */ /* 0x000fe20000000000 */
[----:B------:R-:W-:Y:S01]  /*5460*/  STL.64 [R1], R24 ;  /* 0x0000001801007387 */ /* 0x000fe20000100a00 */
[----:B---3--:R-:W-:Y:S02]  /*5470*/  IMAD.MOV.U32 R2, RZ, RZ, R118 ;  /* 0x000000ffff027224 */ /* 0x008fe400078e0076 */
[----:B----4-:R-:W-:Y:S01]  /*5480*/  IMAD.MOV.U32 R0, RZ, RZ, R119 ;  /* 0x000000ffff007224 */ /* 0x010fe200078e0077 */
[----:B------:R-:W-:Y:S01]  /*5490*/  STL.64 [R1+0x8], R26 ;  /* 0x0000081a01007387 */ /* 0x000fe20000100a00 */
[----:B------:R-:W-:Y:S01]  /*54a0*/  IGMMA.64x192x32.S8.S8 R120, gdesc[UR8], R120, gsb0 ;  /* 0x04e00000087879f1 */ /* 0x000fe20008041078 */
[----:B01----:R-:W-:-:S02]  /*54b0*/  IMAD.MOV.U32 R4, RZ, RZ, R116 ;  /* 0x000000ffff047224 */ /* 0x003fc400078e0074 */
[----:B------:R-:W-:Y:S01]  /*54c0*/  STL.64 [R1+0x10], R28 ;  /* 0x0000101c01007387 */ /* 0x000fe20000100a00 */
[----:B------:R-:W-:Y:S02]  /*54d0*/  IMAD.MOV.U32 R3, RZ, RZ, R117 ;  /* 0x000000ffff037224 */ /* 0x000fe400078e0075 */
        /* <DEDUP_REMOVED lines=111> */
[----:B------:R-:W-:-:S03]  /*5bd0*/  WARPGROUP.DEPBAR.LE gsb0, 0x0 ;  /* 0x00008000000079c5 */ /* 0x000fc60000010000 */
        /* <DEDUP_REMOVED lines=38> */
[----:B0-----:R-:W3:Y:S04]  /*5e40*/  LDL.LU R140, [R1] ;  /* 0x00000000018c7983 */ /* 0x001ee80000300800 */
[----:B------:R-:W3:Y:S04]  /*5e50*/  LDL.LU R141, [R1+0x4] ;  /* 0x00000400018d7983 */ /* 0x000ee80000300800 */
        /* <DEDUP_REMOVED lines=50> */
[----:B------:R-:W3:Y:S01]  /*6180*/  LDL.LU R192, [R1+0xd0] ;  /* 0x0000d00001c07983 */ /* 0x000ee20000300800 */
[----:B------:R-:W-:Y:S01]  /*6190*/  UIADD3 UR8, UR13, 0x800, URZ ;  /* 0x000008000d087890 */ /* 0x000fe2000fffe03f */
[----:B--2---:R-:W-:Y:S01]  /*61a0*/  WARPGROUP.ARRIVE ;  /* 0x00000000000079c5 */ /* 0x004fe20000000000 */
[----:B------:R-:W-:Y:S01]  /*61b0*/  UMOV UR9, 0x40000040 ;  /* 0x4000004000097882 */ /* 0x000fe20000000000 */
[----:B------:R-:W-:-:S02]  /*61c0*/  IMAD.MOV.U32 R193, RZ, RZ, R235 ;  /* 0x000000ffffc17224 */ /* 0x000fc400078e00eb */
[----:B------:R-:W-:Y:S02]  /*61d0*/  IMAD.MOV.U32 R194, RZ, RZ, R234 ;  /* 0x000000ffffc27224 */ /* 0x000fe400078e00ea */
[----:B------:R-:W-:Y:S02]  /*61e0*/  IMAD.MOV.U32 R195, RZ, RZ, R233 ;  /* 0x000000ffffc37224 */ /* 0x000fe400078e00e9 */
[----:B------:R-:W-:Y:S01]  /*61f0*/  IGMMA.64x192x32.S8.S8 R24, gdesc[UR8], R24, gsb0 ;  /* 0x04e00000081879f1 */ /* 0x000fe20008041018 */
        /* <DEDUP_REMOVED lines=43> */
[----:B------:R-:W-:Y:S01]  /*64b0*/  IMAD.MOV.U32 R235, RZ, RZ, R0 ;  /* 0x000000ffffeb7224 */ /* 0x000fe200078e0000 */
[----:B------:R-:W-:-:S05]  /*64c0*/  WARPGROUP.DEPBAR.LE gsb0, 0x0 ;  /* 0x00008000000079c5 */ /* 0x000fca0000010000 */
[----:B---3--:R-:W-:-:S06]  /*64d0*/  WARPGROUP.ARRIVE ;  /* 0x00000000000079c5 */ /* 0x008fcc0000000000 */
        /* <DEDUP_REMOVED lines=570> */
[----:B------:R-:W-:Y:S01]  /*8880*/  BPT.TRAP 0x1 ;  /* 0x000000040000795c */ /* 0x000fe20000300000 */
.L_x_27:
[----:B-----5:R-:W-:Y:S01]  /*8890*/  ISETP.NE.AND P1, PT, R19, RZ, PT ;  /* 0x000000ff1300720c */ /* 0x020fe20003f25270 */
[----:B------:R-:W-:Y:S01]  /*88a0*/  IMAD.U32 R3, RZ, RZ, UR6 ;  /* 0x00000006ff037e24 */ /* 0x000fe2000f8e00ff */
[----:B------:R-:W-:-:S11]  /*88b0*/  UISETP.GT.U32.AND UP0, UPT, UR40, 0x1, UPT ;  /* 0x000000012800788c */ /* 0x000fd6000bf04070 */
[----:B------:R-:W-:-:S04]  /*88c0*/  @P1 IMAD R3, R3, 0x8, R0 ;  /* 0x0000000803031824 */ /* 0x000fc800078e0200 */
[----:B------:R-:W-:-:S05]  /*88d0*/  @P1 VIADD R3, R3, 0x18 ;  /* 0x0000001803031836 */ /* 0x000fca0000000000 */
[----:B------:R-:W-:-:S04]  /*88e0*/  @P1 PRMT R3, R22, 0x654, R3 ;  /* 0x0000065416031816 */ /* 0x000fc80000000003 */
[----:B------:R0:W-:Y:S01]  /*88f0*/  @P1 SYNCS.ARRIVE.TRANS64.RED.A1T0 RZ, [R3+URZ], RZ ;  /* 0x000000ff03ff19a7 */ /* 0x0001e2000810043f */
[----:B------:R-:W-:-:S13]  /*8900*/  PLOP3.LUT P1, PT, PT, PT, UP0, 0x80, 0x0 ;  /* 0x000000000000781c */ /* 0x000fda0003f2f008 */
[----:B0-----:R-:W-:Y:S05]  /*8910*/  @P1 BRA `(.L_x_28) ;  /* 0x0000000000041947 */ /* 0x001fea0003800000 */
[----:B------:R-:W-:Y:S01]  /*8920*/  BPT.TRAP 0x1 ;  /* 0x000000040000795c */ /* 0x000fe20000300000 */
.L_x_28:
[----:B------:R-:W-:Y:S02]  /*8930*/  UISETP.GT.AND UP2, UPT, UR12, 0x1, UPT ;  /* 0x000000010c00788c */ /* 0x000fe4000bf44270 */
[----:B------:R-:W-:Y:S02]  /*8940*/  UIADD3 UR7, UR7, 0x1, URZ ;  /* 0x0000000107077890 */ /* 0x000fe4000fffe03f */
[----:B------:R-:W-:Y:S02]  /*8950*/  UIADD3 UR6, UR6, 0x1, URZ ;  /* 0x0000000106067890 */ /* 0x000fe4000fffe03f */
[----:B------:R-:W-:Y:S01]  /*8960*/  PLOP3.LUT P1, PT, PT, PT, UP2, 0x80, 0x0 ;  /* 0x000000000000781c */ /* 0x000fe20003f2f028 */
[----:B------:R-:W-:Y:S02]  /*8970*/  UISETP.NE.AND UP0, UPT, UR7, 0x3, UPT ;  /* 0x000000030700788c */ /* 0x000fe4000bf05270 */
[----:B------:R-:W-:Y:S02]  /*8980*/  UISETP.NE.AND UP1, UPT, UR6, 0x3, UPT ;  /* 0x000000030600788c */ /* 0x000fe4000bf25270 */
[----:B------:R-:W-:-:S02]  /*8990*/  USEL UR8, URZ, 0x1, UP0 ;  /* 0x000000013f087887 */ /* 0x000fc40008000000 */
[----:B------:R-:W-:Y:S02]  /*89a0*/  UIADD3 UR12, UR12, -0x1, URZ ;  /* 0xffffffff0c0c7890 */ /* 0x000fe4000fffe03f */
[----:B------:R-:W-:Y:S02]  /*89b0*/  USEL UR7, UR7, URZ, UP0 ;  /* 0x0000003f07077287 */ /* 0x000fe40008000000 */
[----:B------:R-:W-:Y:S01]  /*89c0*/  USEL UR6, UR6, URZ, UP1 ;  /* 0x0000003f06067287 */ /* 0x000fe20008800000 */
[----:B------:R-:W-:Y:S01]  /*89d0*/  LOP3.LUT R2, R2, UR8, RZ, 0x3c, !PT ;  /* 0x0000000802027c12 */ /* 0x000fe2000f8e3cff */
[----:B------:R-:W-:Y:S10]  /*89e0*/  @P1 BRA `(.L_x_29) ;  /* 0xffffffc000941947 */ /* 0x000ff4000383ffff */
.L_x_22:
[----:B-----5:R-:W0:Y:S02]  /*89f0*/  LDC R2, c[0x0][0x28c] ;  /* 0x0000a300ff027b82 */ /* 0x020e240000000800 */
[----:B0-----:R-:W-:-:S13]  /*8a00*/  ISETP.GE.AND P1, PT, R2, 0x1, PT ;  /* 0x000000010200780c */ /* 0x001fda0003f26270 */
[----:B------:R-:W-:Y:S05]  /*8a10*/  @!P1 BRA `(.L_x_30) ;  /* 0x0000000000549947 */ /* 0x000fea0003800000 */
[----:B------:R-:W-:Y:S05]  /*8a20*/  @!P0 BRA `(.L_x_31) ;  /* 0x0000000000048947 */ /* 0x000fea0003800000 */
[----:B------:R-:W-:Y:S01]  /*8a30*/  BPT.TRAP 0x1 ;  /* 0x000000040000795c */ /* 0x000fe20000300000 */
.L_x_31:
[----:B------:R-:W-:Y:S01]  /*8a40*/  ISETP.NE.AND P0, PT, R19, RZ, PT ;  /* 0x000000ff1300720c */ /* 0x000fe20003f05270 */
[----:B------:R-:W-:-:S12]  /*8a50*/  BSSY B0, `(.L_x_32) ;  /* 0x000000d000007945 */ /* 0x000fd80003800000 */
[----:B------:R-:W-:Y:S05]  /*8a60*/  @!P0 BRA `(.L_x_33) ;  /* 0x00000000002c8947 */ /* 0x000fea0003800000 */
[----:B------:R-:W-:-:S04]  /*8a70*/  UISETP.LT.AND UP0, UPT, UR47, 0x1, UPT ;  /* 0x000000012f00788c */ /* 0x000fc8000bf01270 */
[----:B------:R-:W-:-:S04]  /*8a80*/  USEL UR6, UR47, 0x1, UP0 ;  /* 0x000000012f067887 */ /* 0x000fc80008000000 */
[----:B------:R-:W-:-:S04]  /*8a90*/  UIADD3 UR6, UR39, UR47, -UR6 ;  /* 0x0000002f27067290 */ /* 0x000fc8000fffe806 */
[----:B------:R-:W-:-:S04]  /*8aa0*/  UIMAD.WIDE.U32 UR4, UR6, -0x55555555, URZ ;  /* 0xaaaaaaab060478a5 */ /* 0x000fc8000f8e003f */
[----:B------:R-:W-:-:S04]  /*8ab0*/  USHF.R.U32.HI UR4, URZ, 0x1, UR5 ;  /* 0x000000013f047899 */ /* 0x000fc80008011605 */
[----:B------:R-:W-:-:S06]  /*8ac0*/  UIMAD UR6, UR4, -0x3, UR6 ;  /* 0xfffffffd040678a4 */ /* 0x000fcc000f8e0206 */
[----:B------:R-:W-:-:S04]  /*8ad0*/  IMAD.U32 R2, RZ, RZ, UR6 ;  /* 0x00000006ff027e24 */ /* 0x000fc8000f8e00ff */
[----:B------:R-:W-:-:S04]  /*8ae0*/  IMAD R0, R2, 0x8, R0 ;  /* 0x0000000802007824 */ /* 0x000fc800078e0200 */
[----:B------:R-:W-:-:S05]  /*8af0*/  VIADD R0, R0, 0x18 ;  /* 0x0000001800007836 */ /* 0x000fca0000000000 */
[----:B------:R-:W-:-:S04]  /*8b00*/  PRMT R0, R22, 0x654, R0 ;  /* 0x0000065416007816 */ /* 0x000fc80000000000 */
[----:B------:R0:W-:Y:S03]  /*8b10*/  SYNCS.ARRIVE.TRANS64.RED.A1T0 RZ, [R0+URZ], RZ ;  /* 0x000000ff00ff79a7 */ /* 0x0001e6000810043f */
.L_x_33:
[----:B------:R-:W-:Y:S05]  /*8b20*/  BSYNC B0 ;  /* 0x0000000000007941 */ /* 0x000fea0003800000 */
.L_x_32:
[----:B------:R-:W-:-:S06]  /*8b30*/  UISETP.GT.U32.AND UP0, UPT, UR40, 0x1, UPT ;  /* 0x000000012800788c */ /* 0x000fcc000bf04070 */
[----:B------:R-:W-:-:S13]  /*8b40*/  PLOP3.LUT P0, PT, PT, PT, UP0, 0x80, 0x0 ;  /* 0x000000000000781c */ /* 0x000fda0003f0f008 */
[----:B------:R-:W-:Y:S05]  /*8b50*/  @P0 BRA `(.L_x_30) ;  /* 0x0000000000040947 */ /* 0x000fea0003800000 */
[----:B------:R-:W-:Y:S01]  /*8b60*/  BPT.TRAP 0x1 ;  /* 0x000000040000795c */ /* 0x000fe20000300000 */
.L_x_30:
[----:B------:R-:W1:Y:S01]  /*8b70*/  S2R R4, SR_TID.X ;  /* 0x0000000000047919 */ /* 0x000e620000002100 */
[----:B------:R-:W-:Y:S01]  /*8b80*/  UIMAD UR43, UR43, 0xc0, URZ ;  /* 0x000000c02b2b78a4 */ /* 0x000fe2000f8e023f */
[----:B------:R-:W-:Y:S01]  /*8b90*/  IMAD.MOV.U32 R5, RZ, RZ, -0x2 ;  /* 0xfffffffeff057424 */ /* 0x000fe200078e00ff */
[----:B------:R-:W-:Y:S01]  /*8ba0*/  USHF.R.S32.HI UR10, URZ, 0x1f, UR44 ;  /* 0x0000001f3f0a7899 */ /* 0x000fe2000801142c */
[----:B------:R-:W-:Y:S01]  /*8bb0*/  ULDC.64 UR8, c[0x0][0x5d0] ;  /* 0x0001740000087ab9 */ /* 0x000fe20000000a00 */
[----:B------:R-:W-:Y:S02]  /*8bc0*/  UIMAD.WIDE UR6, UR42, 0x180, URZ ;  /* 0x000001802a0678a5 */ /* 0x000fe4000f8e023f */
[----:B------:R-:W-:Y:S01]  /*8bd0*/  IMAD.U32 R216, RZ, RZ, UR43 ;  /* 0x0000002bffd87e24 */ /* 0x000fe2000f8e00ff */
[----:B------:R-:W-:Y:S02]  /*8be0*/  UIMAD UR4, UR10, UR8, URZ ;  /* 0x000000080a0472a4 */ /* 0x000fe4000f8e023f */
[----:B------:R-:W-:-:S02]  /*8bf0*/  UIMAD UR42, UR42, 0x180, URZ ;  /* 0x000001802a2a78a4 */ /* 0x000fc4000f8e023f */
[----:B------:R-:W-:Y:S02]  /*8c00*/  UIMAD UR4, UR44, UR9, UR4 ;  /* 0x000000092c0472a4 */ /* 0x000fe4000f8e0204 */
[----:B------:R-:W-:Y:S02]  /*8c10*/  UIADD3 UR39, UR47, UR39, URZ ;  /* 0x000000272f277290 */ /* 0x000fe4000fffe03f */
[----:B------:R-:W-:Y:S02]  /*8c20*/  UISETP.GE.U32.AND UP2, UPT, UR47, 0x3, UPT ;  /* 0x000000032f00788c */ /* 0x000fe4000bf46070 */
[----:B------:R-:W-:-:S04]  /*8c30*/  UISETP.GT.U32.AND UP1, UPT, UR39, 0x2, UPT ;  /* 0x000000022700788c */ /* 0x000fc8000bf24070 */
[----:B------:R-:W-:Y:S01]  /*8c40*/  UISETP.LT.U32.AND UP1, UPT, UR47, 0x3, UP1 ;  /* 0x000000032f00788c */ /* 0x000fe20008f21070 */
[--C-:B-1----:R-:W-:Y:S01]  /*8c50*/  SHF.R.U32.HI R2, RZ, 0x7, R4.reuse ;  /* 0x00000007ff027819 */ /* 0x102fe20000011604 */
[----:B------:R-:W-:Y:S01]  /*8c60*/  IMAD.SHL.U32 R217, R4, 0x2, RZ ;  /* 0x0000000204d97824 */ /* 0x000fe200078e00ff */
[----:B0-----:R-:W-:Y:S02]  /*8c70*/  SHF.R.U32.HI R0, RZ, 0x2, R4 ;  /* 0x00000002ff007819 */ /* 0x001fe40000011604 */
[----:B------:R-:W-:Y:S02]  /*8c80*/  LOP3.LUT R2, R2, 0x1, RZ, 0xc0, !PT ;  /* 0x0000000102027812 */ /* 0x000fe400078ec0ff */
[----:B------:R-:W-:Y:S02]  /*8c90*/  LOP3.LUT R3, R4, 0x60, RZ, 0xc0, !PT ;  /* 0x0000006004037812 */ /* 0x000fe400078ec0ff */
[----:B------:R-:W-:Y:S01]  /*8ca0*/  LOP3.LUT R0, R0, 0x7, RZ, 0xc0, !PT ;  /* 0x0000000700007812 */ /* 0x000fe200078ec0ff */
[----:B------:R-:W-:Y:S01]  /*8cb0*/  IMAD.SHL.U32 R15, R2, 0x40, RZ ;  /* 0x00000040020f7824 */ /* 0x000fe200078e00ff */
[----:B------:R-:W-:-:S02]  /*8cc0*/  SHF.R.U32.HI R3, RZ, 0x1, R3 ;  /* 0x00000001ff037819 */ /* 0x000fc40000011603 */
[----:B------:R-:W-:Y:S02]  /*8cd0*/  LOP3.LUT R216, R216, 0x6, R217, 0xf8, !PT ;  /* 0x00000006d8d87812 */ /* 0x000fe400078ef8d9 */
[--C-:B------:R-:W-:Y:S02]  /*8ce0*/  LOP3.LUT R15, R15, 0x40, R0.reuse, 0xe2, !PT ;  /* 0x000000400f0f7812 */ /* 0x100fe400078ee200 */
[----:B------:R-:W-:Y:S02]  /*8cf0*/  IADD3 R0, RZ, -R3, -R0 ;  /* 0x80000003ff007210 */ /* 0x000fe40007ffe800 */
[----:B------:R-:W-:Y:S02]  /*8d00*/  SHF.R.S32.HI R217, RZ, 0x1f, R216 ;  /* 0x0000001fffd97819 */ /* 0x000fe400000114d8 */
[----:B------:R-:W-:Y:S01]  /*8d10*/  LOP3.LUT R15, R15, UR6, R3, 0xfe, !PT ;  /* 0x000000060f0f7c12 */ /* 0x000fe2000f8efe03 */
[----:B------:R-:W-:Y:S02]  /*8d20*/  IMAD R0, R2, -0x40, R0 ;  /* 0xffffffc002007824 */ /* 0x000fe400078e0200 */
[----:B------:R-:W-:Y:S01]  /*8d30*/  IMAD.U32 R2, RZ, RZ, UR8 ;  /* 0x00000008ff027e24 */ /* 0x000fe2000f8e00ff */
[----:B------:R-:W-:-:S02]  /*8d40*/  ULDC UR8, c[0x0][0x284] ;  /* 0x0000a10000087ab9 */ /* 0x000fc40000000800 */
[----:B------:R-:W-:Y:S02]  /*8d50*/  IMAD.U32 R14, RZ, RZ, UR8 ;  /* 0x00000008ff0e7e24 */ /* 0x000fe4000f8e00ff */
[----:B------:R-:W-:-:S03]  /*8d60*/  IMAD.WIDE.U32 R2, R2, UR44, R216 ;  /* 0x0000002c02027c25 */ /* 0x000fc6000f8e00d8 */
[----:B------:R-:W-:Y:S01]  /*8d70*/  IADD3 R14, R14, -UR42, R0 ;  /* 0x8000002a0e0e7c10 */ /* 0x000fe2000fffe000 */
[----:B------:R-:W-:Y:S01]  /*8d80*/  VIADD R3, R3, UR4 ;  /* 0x0000000403037c36 */ /* 0x000fe20008000000 */
[----:B------:R-:W-:Y:S01]  /*8d90*/  ULDC UR4, c[0x0][0x288] ;  /* 0x0000a20000047ab9 */ /* 0x000fe20000000800 */
[----:B------:R-:W-:Y:S01]  /*8da0*/  LOP3.LUT R0, R4, 0x3, RZ, 0xc0, !PT ;  /* 0x0000000304007812 */ /* 0x000fe200078ec0ff */
[----:B------:R-:W-:-:S04]  /*8db0*/  UISETP.GE.AND UP0, UPT, UR43, UR4, UPT ;  /* 0x000000042b00728c */ /* 0x000fc8000bf06270 */
[----:B------:R-:W-:Y:S01]  /*8dc0*/  UISETP.GE.OR UP0, UPT, UR42, UR8, UP0 ;  /* 0x000000082a00728c */ /* 0x000fe20008706670 */
[----:B------:R-:W-:Y:S01]  /*8dd0*/  IMAD R0, R0, R5, UR4 ;  /* 0x0000000400007e24 */ /* 0x000fe2000f8e0205 */
[----:B------:R-:W-:Y:S02]  /*8de0*/  UIMAD.WIDE.U32 UR4, UR39, -0x55555555, URZ ;  /* 0xaaaaaaab270478a5 */ /* 0x000fe4000f8e003f */
[----:B------:R-:W-:Y:S01]  /*8df0*/  USEL UR8, URZ, 0x1, !UP1 ;  /* 0x000000013f087887 */ /* 0x000fe2000c800000 */
[----:B------:R-:W-:Y:S01]  /*8e00*/  VIADD R0, R0, -UR43 ;  /* 0x8000002b00007c36 */ /* 0x000fe20008000000 */
[----:B------:R-:W-:Y:S01]  /*8e10*/  PLOP3.LUT P0, PT, PT, PT, UP0, 0x80, 0x0 ;  /* 0x000000000000781c */ /* 0x000fe20003f0f008 */
[----:B------:R-:W-:Y:S02]  /*8e20*/  USHF.R.U32.HI UR4, URZ, 0x1, UR5 ;  /* 0x000000013f047899 */ /* 0x000fe40008011605 */
[----:B------:R-:W-:Y:S02]  /*8e30*/  ULOP3.LUT UR38, UR38, UR8, URZ, 0x3c, !UPT ;  /* 0x0000000826267292 */ /* 0x000fe4000f8e3c3f */
[----:B------:R-:W-:-:S02]  /*8e40*/  UIMAD UR39, UR4, -0x3, UR39 ;  /* 0xfffffffd042778a4 */ /* 0x000fc4000f8e0227 */
[----:B------:R-:W-:Y:S01]  /*8e50*/  @UP2 ULOP3.LUT UR38, UR38, 0x1, UR4, 0x78, !UPT ;  /* 0x0000000126262892 */ /* 0x000fe2000f8e7804 */
[----:B------:R-:W-:-:S05]  /*8e60*/  UMOV UR42, 0xffffffff ;  /* 0xffffffff002a7882 */ /* 0x000fca0000000000 */
[----:B------:R-:W-:Y:S06]  /*8e70*/  @P0 BRA `(.L_x_34) ;  /* 0x0000011000e80947 */ /* 0x000fec0003800000 */
[----:B------:R-:W-:Y:S01]  /*8e80*/  ISETP.NE.AND P0, PT, R18, RZ, PT ;  /* 0x000000ff1200720c */ /* 0x000fe20003f05270 */
[----:B------:R-:W-:Y:S01]  /*8e90*/  ULDC.64 UR12, c[0x0][0x5c8] ;  /* 0x00017200000c7ab9 */ /* 0x000fe20000000a00 */
[----:B------:R-:W-:Y:S01]  /*8ea0*/  BSSY B0, `(.L_x_34) ;  /* 0x0001137000007945 */ /* 0x000fe20003800000 */
[----:B------:R-:W-:Y:S01]  /*8eb0*/  UIMAD UR4, UR7, UR12, URZ ;  /* 0x0000000c070472a4 */ /* 0x000fe2000f8e023f */
[----:B------:R-:W-:Y:S02]  /*8ec0*/  IMAD.U32 R6, RZ, RZ, UR13 ;  /* 0x0000000dff067e24 */ /* 0x000fe4000f8e00ff */
[----:B------:R-:W-:-:S04]  /*8ed0*/  IMAD.WIDE.U32 R2, R15, UR12, R2 ;  /* 0x0000000c0f027c25 */ /* 0x000fc8000f8e0002 */
[----:B------:R-:W-:-:S04]  /*8ee0*/  IMAD R6, R15, R6, UR4 ;  /* 0x000000040f067e24 */ /* 0x000fc8000f8e0206 */
[----:B------:R-:W-:Y:S01]  /*8ef0*/  IMAD.IADD R6, R3, 0x1, R6 ;  /* 0x0000000103067824 */ /* 0x000fe200078e0206 */
[----:B------:R-:W-:Y:S06]  /*8f00*/  @!P0 BRA `(.L_x_35) ;  /* 0x000000c000f88947 */ /* 0x000fec0003800000 */
[----:B------:R-:W0:Y:S01]  /*8f10*/  LDC.64 R10, c[0x0][0x5b0] ;  /* 0x00016c00ff0a7b82 */ /* 0x000e220000000a00 */
[----:B------:R-:W-:Y:S01]  /*8f20*/  ULDC.64 UR8, c[0x0][0x5b8] ;  /* 0x00016e0000087ab9 */ /* 0x000fe20000000a00 */
[----:B------:R-:W-:Y:S01]  /*8f30*/  ISETP.GE.AND P2, PT, R14, 0x1, PT ;  /* 0x000000010e00780c */ /* 0x000fe20003f46270 */
[----:B------:R-:W-:Y:S02]  /*8f40*/  UIMAD UR4, UR10, UR8, URZ ;  /* 0x000000080a0472a4 */ /* 0x000fe4000f8e023f */
[----:B------:R-:W-:Y:S01]  /*8f50*/  IMAD.U32 R4, RZ, RZ, UR8 ;  /* 0x00000008ff047e24 */ /* 0x000fe2000f8e00ff */
[----:B------:R-:W-:Y:S01]  /*8f60*/  BSSY B1, `(.L_x_36) ;  /* 0x000000e000017945 */ /* 0x000fe20003800000 */
[----:B------:R-:W-:Y:S01]  /*8f70*/  ISETP.LT.OR P1, PT, R0, 0x1, !P2 ;  /* 0x000000010000780c */ /* 0x000fe20005721670 */
[----:B------:R-:W-:Y:S01]  /*8f80*/  UIMAD UR4, UR44, UR9, UR4 ;  /* 0x000000092c0472a4 */ /* 0x000fe2000f8e0204 */
[----:B------:R-:W1:Y:S01]  /*8f90*/  LDC.64 R12, c[0x0][0x5a8] ;  /* 0x00016a00ff0c7b82 */ /* 0x000e620000000a00 */
[----:B------:R-:W-:-:S04]  /*8fa0*/  IMAD.WIDE.U32 R216, R4, UR44, R216 ;  /* 0x0000002c04d87c25 */ /* 0x000fc8000f8e00d8 */
[----:B------:R-:W-:Y:S02]  /*8fb0*/  VIADD R21, R217, UR4 ;  /* 0x00000004d9157c36 */ /* 0x000fe40008000000 */
[----:B------:R-:W-:Y:S02]  /*8fc0*/  IMAD.MOV.U32 R20, RZ, RZ, R216 ;  /* 0x000000ffff147224 */ /* 0x000fe400078e00d8 */
[----:B0-----:R-:W-:Y:S02]  /*8fd0*/  IMAD R23, R10, UR7, RZ ;  /* 0x000000070a177c24 */ /* 0x001fe4000f8e02ff */
[----:B------:R-:W-:-:S04]  /*8fe0*/  IMAD.WIDE.U32 R4, R15, R10, R20 ;  /* 0x0000000a0f047225 */ /* 0x000fc800078e0014 */
[----:B------:R-:W-:Y:S01]  /*8ff0*/  IMAD R23, R15, R11, R23 ;  /* 0x0000000b0f177224 */ /* 0x000fe200078e0217 */
[----:B-1----:R-:W-:-:S04]  /*9000*/  IADD3 R8, P0, R4, R12, RZ ;  /* 0x0000000c04087210 */ /* 0x002fc80007f1e0ff */
[----:B------:R-:W-:Y:S01]  /*9010*/  IADD3.X R9, R13, R5, R23, P0, !PT ;  /* 0x000000050d097210 */ /* 0x000fe200007fe417 */
[----:B------:R-:W-:Y:S08]  /*9020*/  @P1 BRA `(.L_x_37) ;  /* 0x0000000000041947 */ /* 0x000ff00003800000 */
[----:B------:R0:W5:Y:S02]  /*9030*/  LDG.E.U8 R16, desc[UR36][R8.64] ;  /* 0x0000002408107981 */ /* 0x000164000c1e1100 */
.L_x_37:
[----:B------:R-:W-:Y:S05]  /*9040*/  BSYNC B1 ;  /* 0x0000000000017941 */ /* 0x000fea0003800000 */
.L_x_36:
[----:B------:R-:W2:Y:S01]  /*9050*/  LDL.LU R7, [R1] ;  /* 0x0000000001077983 */ /* 0x000ea20000300800 */
[----:B-----5:R-:W-:Y:S01]  /*9060*/  LOP3.LUT R3, R16, 0xffff, RZ, 0xc0, !PT ;  /* 0x0000ffff10037812 */ /* 0x020fe200078ec0ff */
[----:B------:R-:W-:Y:S01]  /*9070*/  ULDC.64 UR4, c[0x0][0x5c0] ;  /* 0x0001700000047ab9 */ /* 0x000fe20000000a00 */
[----:B------:R-:W-:Y:S01]  /*9080*/  BSSY B1, `(.L_x_38) ;  /* 0x000000c000017945 */ /* 0x000fe20003800000 */
[----:B------:R-:W-:Y:S02]  /*9090*/  IADD3 R4, P0, R2, UR4, RZ ;  /* 0x0000000402047c10 */ /* 0x000fe4000ff1e0ff */
[----:B------:R-:W-:Y:S02]  /*90a0*/  PRMT R3, R3, 0x8880, RZ ;  /* 0x0000888003037816 */ /* 0x000fe400000000ff */
[----:B------:R-:W-:Y:S02]  /*90b0*/  IADD3.X R5, R6, UR5, RZ, P0, !PT ;  /* 0x0000000506057c10 */ /* 0x000fe400087fe4ff */
[----:B------:R-:W-:Y:S01]  /*90c0*/  ISETP.LT.OR P0, PT, R0, 0x2, !P2 ;  /* 0x000000020000780c */ /* 0x000fe20005701670 */
[----:B------:R-:W-:-:S04]  /*90d0*/  IMAD R2, R3, R18, RZ ;  /* 0x0000001203027224 */ /* 0x000fc800078e02ff */
[----:B--2---:R-:W-:-:S05]  /*90e0*/  @!P1 IMAD R3, R7, R17, R2 ;  /* 0x0000001107039224 */ /* 0x004fca00078e0202 */
[----:B------:R1:W-:Y:S03]  /*90f0*/  @!P1 STG.E.U8 desc[UR36][R4.64], R3 ;  /* 0x0000000304009986 */ /* 0x0003e6000c101124 */
[----:B------:R-:W-:Y:S05]  /*9100*/  @P0 BRA `(.L_x_39) ;  /* 0x00000000000c0947 */ /* 0x000fea0003800000 */
[----:B------:R-:W2:Y:S02]  /*9110*/  LDG.E.U8 R16, desc[UR36][R8.64+0x1] ;  /* 0x0000012408107981 */ /* 0x000ea4000c1e1100 */
[----:B--2---:R-:W-:-:S05]  /*9120*/  PRMT R2, R16, 0x8880, RZ ;  /* 0x0000888010027816 */ /* 0x004fca00000000ff */
[----:B------:R-:W-:-:S07]  /*9130*/  IMAD R2, R2, R18, RZ ;  /* 0x0000001202027224 */ /* 0x000fce00078e02ff */
.L_x_39:
[----:B------:R-:W-:Y:S05]  /*9140*/  BSYNC B1 ;  /* 0x0000000000017941 */ /* 0x000fea0003800000 */
.L_x_38:
[----:B-1----:R-:W2:Y:S01]  /*9150*/  LDL.LU R3, [R1+0x4] ;  /* 0x0000040001037983 */ /* 0x002ea20000300800 */
[----:B------:R-:W-:Y:S01]  /*9160*/  ISETP.GE.AND P1, PT, R14, 0x9, PT ;  /* 0x000000090e00780c */ /* 0x000fe20003f26270 */
[C---:B------:R-:W-:Y:S01]  /*9170*/  IMAD.SHL.U32 R218, R10.reuse, 0x8, RZ ;  /* 0x000000080ada7824 */ /* 0x040fe200078e00ff */
[----:B------:R-:W-:Y:S01]  /*9180*/  SHF.L.U64.HI R219, R10, 0x3, R11 ;  /* 0x000000030adb7819 */ /* 0x000fe2000001020b */
[----:B------:R-:W-:Y:S01]  /*9190*/  BSSY B1, `(.L_x_40) ;  /* 0x000000c000017945 */ /* 0x000fe20003800000 */
[----:B------:R-:W-:Y:S01]  /*91a0*/  ISETP.LT.OR P4, PT, R0, 0x1, !P1 ;  /* 0x000000010000780c */ /* 0x000fe20004f81670 */
[----:B------:R-:W-:-:S04]  /*91b0*/  IMAD.WIDE.U32 R6, R15, R10, R218 ;  /* 0x0000000a0f067225 */ /* 0x000fc800078e00da */
[----:B------:R-:W-:Y:S02]  /*91c0*/  IMAD.IADD R23, R23, 0x1, R7 ;  /* 0x0000000117177824 */ /* 0x000fe400078e0207 */
[----:B--2---:R-:W-:-:S05]  /*91d0*/  @!P0 IMAD R3, R3, R17, R2 ;  /* 0x0000001103038224 */ /* 0x004fca00078e0202 */
[----:B------:R1:W-:Y:S01]  /*91e0*/  @!P0 STG.E.U8 desc[UR36][R4.64+0x1], R3 ;  /* 0x0000010304008986 */ /* 0x0003e2000c101124 */
[----:B------:R-:W-:-:S04]  /*91f0*/  IADD3 R6, P0, P3, R216, R12, R6 ;  /* 0x0000000cd8067210 */ /* 0x000fc80007b1e006 */
[----:B------:R-:W-:Y:S01]  /*9200*/  IADD3.X R7, R21, R13, R23, P0, P3 ;  /* 0x0000000d15077210 */ /* 0x000fe200007e6417 */
[----:B------:R-:W-:Y:S08]  /*9210*/  @P4 BRA `(.L_x_41) ;  /* 0x00000000000c4947 */ /* 0x000ff00003800000 */
[----:B------:R-:W2:Y:S02]  /*9220*/  LDG.E.U8 R16, desc[UR36][R6.64] ;  /* 0x0000002406107981 */ /* 0x000ea4000c1e1100 */
[----:B--2---:R-:W-:-:S05]  /*9230*/  PRMT R2, R16, 0x8880, RZ ;  /* 0x0000888010027816 */ /* 0x004fca00000000ff */
[----:B------:R-:W-:-:S07]  /*9240*/  IMAD R2, R2, R18, RZ ;  /* 0x0000001202027224 */ /* 0x000fce00078e02ff */
.L_x_41:
[----:B------:R-:W-:Y:S05]  /*9250*/  BSYNC B1 ;  /* 0x0000000000017941 */ /* 0x000fea0003800000 */
.L_x_40:
[----:B-1----:R-:W2:Y:S01]  /*9260*/  LDL.LU R3, [R1+0x8] ;  /* 0x0000080001037983 */ /* 0x002ea20000300800 */
[----:B------:R-:W-:Y:S01]  /*9270*/  @!P4 IADD3 R220, P0, R4, UR46, RZ ;  /* 0x0000002e04dccc10 */ /* 0x000fe2000ff1e0ff */
[----:B------:R-:W-:Y:S03]  /*9280*/  BSSY B1, `(.L_x_42) ;  /* 0x0000009000017945 */ /* 0x000fe60003800000 */
[----:B------:R-:W-:Y:S02]  /*9290*/  @!P4 IADD3.X R221, R5, UR45, RZ, P0, !PT ;  /* 0x0000002d05ddcc10 */ /* 0x000fe400087fe4ff */
[----:B------:R-:W-:Y:S01]  /*92a0*/  ISETP.LT.OR P0, PT, R0, 0x2, !P1 ;  /* 0x000000020000780c */ /* 0x000fe20004f01670 */
[----:B--2---:R-:W-:-:S05]  /*92b0*/  @!P4 IMAD R3, R3, R17, R2 ;  /* 0x000000110303c224 */ /* 0x004fca00078e0202 */
[----:B------:R1:W-:Y:S07]  /*92c0*/  @!P4 STG.E.U8 desc[UR36][R220.64], R3 ;  /* 0x00000003dc00c986 */ /* 0x0003ee000c101124 */
[----:B------:R-:W-:Y:S05]  /*92d0*/  @P0 BRA `(.L_x_43) ;  /* 0x00000000000c0947 */ /* 0x000fea0003800000 */
[----:B------:R-:W2:Y:S02]  /*92e0*/  LDG.E.U8 R16, desc[UR36][R6.64+0x1] ;  /* 0x0000012406107981 */ /* 0x000ea4000c1e1100 */
[----:B--2---:R-:W-:-:S05]  /*92f0*/  PRMT R2, R16, 0x8880, RZ ;  /* 0x0000888010027816 */ /* 0x004fca00000000ff */
[----:B------:R-:W-:-:S07]  /*9300*/  IMAD R2, R2, R18, RZ ;  /* 0x0000001202027224 */ /* 0x000fce00078e02ff */
.L_x_43:
[----:B------:R-:W-:Y:S05]  /*9310*/  BSYNC B1 ;  /* 0x0000000000017941 */ /* 0x000fea0003800000 */
.L_x_42:
[----:B-1----:R-:W2:Y:S01]  /*9320*/  LDL.LU R3, [R1+0xc] ;  /* 0x00000c0001037983 */ /* 0x002ea20000300800 */
[----:B------:R-:W-:Y:S01]  /*9330*/  @!P0 IADD3 R220, P3, R4, UR46, RZ ;  /* 0x0000002e04dc8c10 */ /* 0x000fe2000ff7e0ff */
[----:B------:R-:W-:Y:S01]  /*9340*/  BSSY B1, `(.L_x_44) ;  /* 0x000000b000017945 */ /* 0x000fe20003800000 */
[C---:B------:R-:W-:Y:S02]  /*9350*/  ISETP.LT.OR P4, PT, R0.reuse, 0x9, !P1 ;  /* 0x000000090000780c */ /* 0x040fe40004f81670 */
[----:B------:R-:W-:Y:S02]  /*9360*/  @!P0 IADD3.X R221, R5, UR45, RZ, P3, !PT ;  /* 0x0000002d05dd8c10 */ /* 0x000fe40009ffe4ff */
[----:B------:R-:W-:Y:S01]  /*9370*/  ISETP.LT.OR P3, PT, R0, 0xa, !P2 ;  /* 0x0000000a0000780c */ /* 0x000fe20005761670 */
[----:B--2---:R-:W-:-:S05]  /*9380*/  @!P0 IMAD R3, R3, R17, R2 ;  /* 0x0000001103038224 */ /* 0x004fca00078e0202 */
[----:B------:R1:W-:Y:S01]  /*9390*/  @!P0 STG.E.U8 desc[UR36][R220.64+0x1], R3 ;  /* 0x00000103dc008986 */ /* 0x0003e2000c101124 */
[----:B------:R-:W-:-:S13]  /*93a0*/  ISETP.LT.OR P0, PT, R0, 0x9, !P2 ;  /* 0x000000090000780c */ /* 0x000fda0005701670 */
[----:B-1----:R-:W-:Y:S05]  /*93b0*/  @P0 BRA `(.L_x_45) ;  /* 0x00000000000c0947 */ /* 0x002fea0003800000 */
[----:B------:R-:W2:Y:S02]  /*93c0*/  LDG.E.U8 R16, desc[UR36][R8.64+0x8] ;  /* 0x0000082408107981 */ /* 0x000ea4000c1e1100 */
[----:B--2---:R-:W-:-:S05]  /*93d0*/  PRMT R2, R16, 0x8880, RZ ;  /* 0x0000888010027816 */ /* 0x004fca00000000ff */
[----:B------:R-:W-:-:S07]  /*93e0*/  IMAD R2, R2, R18, RZ ;  /* 0x0000001202027224 */ /* 0x000fce00078e02ff */
.L_x_45:
[----:B------:R-:W-:Y:S05]  /*93f0*/  BSYNC B1 ;  /* 0x0000000000017941 */ /* 0x000fea0003800000 */
.L_x_44:
[----:B------:R-:W2:Y:S01]  /*9400*/  LDL.LU R3, [R1+0x10] ;  /* 0x0000100001037983 */ /* 0x000ea20000300800 */
[----:B------:R-:W-:Y:S01]  /*9410*/  BSSY B1, `(.L_x_46) ;  /* 0x0000007000017945 */ /* 0x000fe20003800000 */
[----:B--2---:R-:W-:-:S05]  /*9420*/  @!P0 IMAD R3, R3, R17, R2 ;  /* 0x0000001103038224 */ /* 0x004fca00078e0202 */
[----:B------:R1:W-:Y:S01]  /*9430*/  @!P0 STG.E.U8 desc[UR36][R4.64+0x8], R3 ;  /* 0x0000080304008986 */ /* 0x0003e2000c101124 */
[----:B------:R-:W-:Y:S05]  /*9440*/  @P3 BRA `(.L_x_47) ;  /* 0x00000000000c3947 */ /* 0x000fea0003800000 */
[----:B------:R-:W2:Y:S02]  /*9450*/  LDG.E.U8 R16, desc[UR36][R8.64+0x9] ;  /* 0x0000092408107981 */ /* 0x000ea4000c1e1100 */
[----:B--2---:R-:W-:-:S05]  /*9460*/  PRMT R2, R16, 0x8880, RZ ;  /* 0x0000888010027816 */ /* 0x004fca00000000ff */
[----:B------:R-:W-:-:S07]  /*9470*/  IMAD R2, R2, R18, RZ ;  /* 0x0000001202027224 */ /* 0x000fce00078e02ff */
.L_x_47:
[----:B------:R-:W-:Y:S05]  /*9480*/  BSYNC B1 ;  /* 0x0000000000017941 */ /* 0x000fea0003800000 */
.L_x_46:
[----:B-1----:R-:W2:Y:S01]  /*9490*/  LDL.LU R3, [R1+0x14] ;  /* 0x0000140001037983 */ /* 0x002ea20000300800 */
[----:B------:R-:W-:Y:S01]  /*94a0*/  BSSY B1, `(.L_x_48) ;  /* 0x0000009000017945 */ /* 0x000fe20003800000 */
[----:B------:R-:W-:Y:S01]  /*94b0*/  ISETP.LT.OR P0, PT, R0, 0xa, !P1 ;  /* 0x0000000a0000780c */ /* 0x000fe20004f01670 */
[----:B--2---:R-:W-:-:S05]  /*94c0*/  @!P3 IMAD R3, R3, R17, R2 ;  /* 0x000000110303b224 */ /* 0x004fca00078e0202 */
[----:B------:R1:W-:Y:S01]  /*94d0*/  @!P3 STG.E.U8 desc[UR36][R4.64+0x9], R3 ;  /* 0x000009030400b986 */ /* 0x0003e2000c101124 */
[----:B------:R-:W-:Y:S01]  /*94e0*/  @!P4 IADD3 R220, P3, R4, UR46, RZ ;  /* 0x0000002e04dccc10 */ /* 0x000fe2000ff7e0ff */
[----:B------:R-:W-:-:S12]  /*94f0*/  @P4 BRA `(.L_x_49) ;  /* 0x00000000000c4947 */ /* 0x000fd80003800000 */
[----:B------:R-:W2:Y:S02]  /*9500*/  LDG.E.U8 R16, desc[UR36][R6.64+0x8] ;  /* 0x0000082406107981 */ /* 0x000ea4000c1e1100 */
[----:B--2---:R-:W-:-:S05]  /*9510*/  PRMT R2, R16, 0x8880, RZ ;  /* 0x0000888010027816 */ /* 0x004fca00000000ff */
[----:B------:R-:W-:-:S07]  /*9520*/  IMAD R2, R2, R18, RZ ;  /* 0x0000001202027224 */ /* 0x000fce00078e02ff */
.L_x_49:
[----:B------:R-:W-:Y:S05]  /*9530*/  BSYNC B1 ;  /* 0x0000000000017941 */ /* 0x000fea0003800000 */
.L_x_48:
[----:B-1----:R-:W2:Y:S01]  /*9540*/  LDL.LU R3, [R1+0x18] ;  /* 0x0000180001037983 */ /* 0x002ea20000300800 */
[----:B------:R-:W-:Y:S01]  /*9550*/  @!P4 IADD3.X R221, R5, UR45, RZ, P3, !PT ;  /* 0x0000002d05ddcc10 */ /* 0x000fe20009ffe4ff */
[----:B------:R-:W-:Y:S01]  /*9560*/  BSSY B1, `(.L_x_50) ;  /* 0x000000b000017945 */ /* 0x000fe20003800000 */
[C---:B------:R-:W-:Y:S02]  /*9570*/  ISETP.LT.OR P5, PT, R0.reuse, 0x12, !P2 ;  /* 0x000000120000780c */ /* 0x040fe400057a1670 */
[----:B------:R-:W-:Y:S01]  /*9580*/  ISETP.LT.OR P3, PT, R0, 0x11, !P1 ;  /* 0x000000110000780c */ /* 0x000fe20004f61670 */
[----:B--2---:R-:W-:-:S05]  /*9590*/  @!P4 IMAD R3, R3, R17, R2 ;  /* 0x000000110303c224 */ /* 0x004fca00078e0202 */
[----:B------:R1:W-:Y:S01]  /*95a0*/  @!P4 STG.E.U8 desc[UR36][R220.64+0x8], R3 ;  /* 0x00000803dc00c986 */ /* 0x0003e2000c101124 */
[----:B------:R-:W-:Y:S02]  /*95b0*/  ISETP.LT.OR P4, PT, R0, 0x11, !P2 ;  /* 0x000000110000780c */ /* 0x000fe40005781670 */
[----:B-1----:R-:W-:Y:S01]  /*95c0*/  @!P0 IADD3 R220, P6, R4, UR46, RZ ;  /* 0x0000002e04dc8c10 */ /* 0x002fe2000ffde0ff */
[----:B------:R-:W-:-:S12]  /*95d0*/  @P0 BRA `(.L_x_51) ;  /* 0x00000000000c0947 */ /* 0x000fd80003800000 */
[----:B------:R-:W2:Y:S02]  /*95e0*/  LDG.E.U8 R16, desc[UR36][R6.64+0x9] ;  /* 0x0000092406107981 */ /* 0x000ea4000c1e1100 */
[----:B--2---:R-:W-:-:S05]  /*95f0*/  PRMT R2, R16, 0x8880, RZ ;  /* 0x0000888010027816 */ /* 0x004fca00000000ff */
[----:B------:R-:W-:-:S07]  /*9600*/  IMAD R2, R2, R18, RZ ;  /* 0x0000001202027224 */ /* 0x000fce00078e02ff */
.L_x_51:
[----:B------:R-:W-:Y:S05]  /*9610*/  BSYNC B1 ;  /* 0x0000000000017941 */ /* 0x000fea0003800000 */
.L_x_50:
[----:B------:R-:W2:Y:S01]  /*9620*/  LDL.LU R3, [R1+0x1c] ;  /* 0x00001c0001037983 */ /* 0x000ea20000300800 */
[----:B------:R-:W-:Y:S01]  /*9630*/  @!P0 IADD3.X R221, R5, UR45, RZ, P6, !PT ;  /* 0x0000002d05dd8c10 */ /* 0x000fe2000b7fe4ff */
[----:B------:R-:W-:Y:S01]  /*9640*/  BSSY B1, `(.L_x_52) ;  /* 0x0000007000017945 */ /* 0x000fe20003800000 */
[----:B--2---:R-:W-:-:S05]  /*9650*/  @!P0 IMAD R3, R3, R17, R2 ;  /* 0x0000001103038224 */ /* 0x004fca00078e0202 */
[----:B------:R1:W-:Y:S01]  /*9660*/  @!P0 STG.E.U8 desc[UR36][R220.64+0x9], R3 ;  /* 0x00000903dc008986 */ /* 0x0003e2000c101124 */
[----:B------:R-:W-:Y:S05]  /*9670*/  @P4 BRA `(.L_x_53) ;  /* 0x00000000000c4947 */ /* 0x000fea0003800000 */
[----:B------:R-:W2:Y:S02]  /*9680*/  LDG.E.U8 R16, desc[UR36][R8.64+0x10] ;  /* 0x0000102408107981 */ /* 0x000ea4000c1e1100 */
[----:B--2---:R-:W-:-:S05]  /*9690*/  PRMT R2, R16, 0x8880, RZ ;  /* 0x0000888010027816 */ /* 0x004fca00000000ff */
[----:B------:R-:W-:-:S07]  /*96a0*/  IMAD R2, R2, R18, RZ ;  /* 0x0000001202027224 */ /* 0x000fce00078e02ff */
.L_x_53:
[----:B------:R-:W-:Y:S05]  /*96b0*/  BSYNC B1 ;  /* 0x0000000000017941 */ /* 0x000fea0003800000 */
.L_x_52:
[----:B-1----:R-:W2:Y:S01]  /*96c0*/  LDL.LU R3, [R1+0x20] ;  /* 0x0000200001037983 */ /* 0x002ea20000300800 */
[----:B------:R-:W-:Y:S01]  /*96d0*/  BSSY B1, `(.L_x_54) ;  /* 0x0000007000017945 */ /* 0x000fe20003800000 */
[----:B--2---:R-:W-:-:S05]  /*96e0*/  @!P4 IMAD R3, R3, R17, R2 ;  /* 0x000000110303c224 */ /* 0x004fca00078e0202 */
[----:B------:R1:W-:Y:S01]  /*96f0*/  @!P4 STG.E.U8 desc[UR36][R4.64+0x10], R3 ;  /* 0x000010030400c986 */ /* 0x0003e2000c101124 */
[----:B------:R-:W-:Y:S05]  /*9700*/  @P5 BRA `(.L_x_55) ;  /* 0x00000000000c5947 */ /* 0x000fea0003800000 */
[----:B------:R-:W2:Y:S02]  /*9710*/  LDG.E.U8 R16, desc[UR36][R8.64+0x11] ;  /* 0x0000112408107981 */ /* 0x000ea4000c1e1100 */
[----:B--2---:R-:W-:-:S05]  /*9720*/  PRMT R2, R16, 0x8880, RZ ;  /* 0x0000888010027816 */ /* 0x004fca00000000ff */
[----:B------:R-:W-:-:S07]  /*9730*/  IMAD R2, R2, R18, RZ ;  /* 0x0000001202027224 */ /* 0x000fce00078e02ff */
.L_x_55:
[----:B------:R-:W-:Y:S05]  /*9740*/  BSYNC B1 ;  /* 0x0000000000017941 */ /* 0x000fea0003800000 */
.L_x_54:
[----:B-1----:R-:W2:Y:S01]  /*9750*/  LDL.LU R3, [R1+0x24] ;  /* 0x0000240001037983 */ /* 0x002ea20000300800 */
[----:B------:R-:W-:Y:S01]  /*9760*/  BSSY B1, `(.L_x_56) ;  /* 0x0000009000017945 */ /* 0x000fe20003800000 */
[----:B------:R-:W-:Y:S02]  /*9770*/  ISETP.LT.OR P0, PT, R0, 0x12, !P1 ;  /* 0x000000120000780c */ /* 0x000fe40004f01670 */
[----:B------:R-:W-:Y:S01]  /*9780*/  @!P3 IADD3 R220, P4, R4, UR46, RZ ;  /* 0x0000002e04dcbc10 */ /* 0x000fe2000ff9e0ff */
[----:B--2---:R-:W-:-:S05]  /*9790*/  @!P5 IMAD R3, R3, R17, R2 ;  /* 0x000000110303d224 */ /* 0x004fca00078e0202 */
[----:B------:R1:W-:Y:S01]  /*97a0*/  @!P5 STG.E.U8 desc[UR36][R4.64+0x11], R3 ;  /* 0x000011030400d986 */ /* 0x0003e2000c101124 */
[----:B------:R-:W-:Y:S06]  /*97b0*/  @P3 BRA `(.L_x_57) ;  /* 0x00000000000c3947 */ /* 0x000fec0003800000 */
[----:B------:R-:W2:Y:S02]  /*97c0*/  LDG.E.U8 R16, desc[UR36][R6.64+0x10] ;  /* 0x0000102406107981 */ /* 0x000ea4000c1e1100 */
[----:B--2---:R-:W-:-:S05]  /*97d0*/  PRMT R2, R16, 0x8880, RZ ;  /* 0x0000888010027816 */ /* 0x004fca00000000ff */
[----:B------:R-:W-:-:S07]  /*97e0*/  IMAD R2, R2, R18, RZ ;  /* 0x0000001202027224 */ /* 0x000fce00078e02ff */
.L_x_57:
[----:B------:R-:W-:Y:S05]  /*97f0*/  BSYNC B1 ;  /* 0x0000000000017941 */ /* 0x000fea0003800000 */
.L_x_56:
        /* <DEDUP_REMOVED lines=13> */
.L_x_59:
[----:B------:R-:W-:Y:S05]  /*98d0*/  BSYNC B1 ;  /* 0x0000000000017941 */ /* 0x000fea0003800000 */
.L_x_58:
        /* <DEDUP_REMOVED lines=9> */
.L_x_61:
[----:B------:R-:W-:Y:S05]  /*9970*/  BSYNC B1 ;  /* 0x0000000000017941 */ /* 0x000fea0003800000 */
.L_x_60:
        /* <DEDUP_REMOVED lines=8> */
.L_x_63:
[----:B------:R-:W-:Y:S05]  /*9a00*/  BSYNC B1 ;  /* 0x0000000000017941 */ /* 0x000fea0003800000 */
.L_x_62:
        /* <DEDUP_REMOVED lines=10> */
.L_x_65:
[----:B------:R-:W-:Y:S05]  /*9ab0*/  BSYNC B1 ;  /* 0x0000000000017941 */ /* 0x000fea0003800000 */
.L_x_64:
        /* <DEDUP_REMOVED lines=13> */
.L_x_67:
[----:B------:R-:W-:Y:S05]  /*9b90*/  BSYNC B1 ;  /* 0x0000000000017941 */ /* 0x000fea0003800000 */
.L_x_66:
        /* <DEDUP_REMOVED lines=9> */
.L_x_69:
[----:B------:R-:W-:Y:S05]  /*9c30*/  BSYNC B1 ;  /* 0x0000000000017941 */ /* 0x000fea0003800000 */
.L_x_68:
        /* <DEDUP_REMOVED lines=8> */
.L_x_71:
[----:B------:R-:W-:Y:S05]  /*9cc0*/  BSYNC B1 ;  /* 0x0000000000017941 */ /* 0x000fea0003800000 */
.L_x_70:
        /* <DEDUP_REMOVED lines=10> */
.L_x_73:
[----:B------:R-:W-:Y:S05]  /*9d70*/  BSYNC B1 ;  /* 0x0000000000017941 */ /* 0x000fea0003800000 */
.L_x_72:
        /* <DEDUP_REMOVED lines=13> */
.L_x_75:
[----:B------:R-:W-:Y:S05]  /*9e50*/  BSYNC B1 ;  /* 0x0000000000017941 */ /* 0x000fea0003800000 */
.L_x_74:
        /* <DEDUP_REMOVED lines=9> */
.L_x_77:
[----:B------:R-:W-:Y:S05]  /*9ef0*/  BSYNC B1 ;  /* 0x0000000000017941 */ /* 0x000fea0003800000 */
.L_x_76:
        /* <DEDUP_REMOVED lines=8> */
.L_x_79:
[----:B------:R-:W-:Y:S05]  /*9f80*/  BSYNC B1 ;  /* 0x0000000000017941 */ /* 0x000fea0003800000 */
.L_x_78:
        /* <DEDUP_REMOVED lines=10> */
.L_x_81:
[----:B------:R-:W-:Y:S05]  /*a030*/  BSYNC B1 ;  /* 0x0000000000017941 */ /* 0x000fea0003800000 */
.L_x_80:
        /* <DEDUP_REMOVED lines=8> */
[----:B-1----:R-:W-:-:S04]  /*a0c0*/  @!P4 IADD3 R220, P0, R4, UR46, RZ ;  /* 0x0000002e04dccc10 */ /* 0x002fc8000ff1e0ff */
[----:B------:R-:W-:Y:S02]  /*a0d0*/  @!P4 IADD3.X R221, R5, UR45, RZ, P0, !PT ;  /* 0x0000002d05ddcc10 */ /* 0x000fe400087fe4ff */
[----:B------:R-:W-:Y:S01]  /*a0e0*/  ISETP.LT.OR P0, PT, R0, 0x32, !P1 ;  /* 0x000000320000780c */ /* 0x000fe20004f01670 */
[----:B------:R-:W-:-:S12]  /*a0f0*/  @P4 BRA `(.L_x_83) ;  /* 0x00000000000c4947 */ /* 0x000fd80003800000 */
[----:B------:R-:W2:Y:S02]  /*a100*/  LDG.E.U8 R16, desc[UR36][R6.64+0x29] ;  /* 0x0000292406107981 */ /* 0x000ea4000c1e1100 */
[----:B--2---:R-:W-:-:S05]  /*a110*/  PRMT R2, R16, 0x8880, RZ ;  /* 0x0000888010027816 */ /* 0x004fca00000000ff */
[----:B------:R-:W-:-:S07]  /*a120*/  IMAD R2, R2, R18, RZ ;  /* 0x0000001202027224 */ /* 0x000fce00078e02ff */
.L_x_83:
[----:B------:R-:W-:Y:S05]  /*a130*/  BSYNC B1 ;  /* 0x0000000000017941 */ /* 0x000fea0003800000 */
.L_x_82:
        /* <DEDUP_REMOVED lines=8> */
.L_x_85:
[----:B------:R-:W-:Y:S05]  /*a1c0*/  BSYNC B1 ;  /* 0x0000000000017941 */ /* 0x000fea0003800000 */
.L_x_84:
        /* <DEDUP_REMOVED lines=8> */
.L_x_87:
[----:B------:R-:W-:Y:S05]  /*a250*/  BSYNC B1 ;  /* 0x0000000000017941 */ /* 0x000fea0003800000 */
.L_x_86:
[----:B-1----:R-:W2:Y:S01]  /*a260*/  LDL.LU R3, [R1+0x64] ;  /* 0x0000640001037983 */ /* 0x002ea20000300800 */
[----:B------:R-:W-:Y:S01]  /*a270*/  @!P3 IADD3 R222, P4, R4, UR46, RZ ;  /* 0x0000002e04debc10 */ /* 0x000fe2000ff9e0ff */
[----:B------:R-:W-:Y:S03]  /*a280*/  BSSY B1, `(.L_x_88) ;  /* 0x0000008000017945 */ /* 0x000fe60003800000 */
[----:B------:R-:W-:Y:S01]  /*a290*/  @!P3 IADD3.X R223, R5, UR45, RZ, P4, !PT ;  /* 0x0000002d05dfbc10 */ /* 0x000fe2000a7fe4ff */
[----:B--2---:R-:W-:-:S05]  /*a2a0*/  @!P5 IMAD R3, R3, R17, R2 ;  /* 0x000000110303d224 */ /* 0x004fca00078e0202 */
[----:B------:R1:W-:Y:S01]  /*a2b0*/  @!P5 STG.E.U8 desc[UR36][R4.64+0x31], R3 ;  /* 0x000031030400d986 */ /* 0x0003e2000c101124 */
[----:B------:R-:W-:Y:S05]  /*a2c0*/  @P3 BRA `(.L_x_89) ;  /* 0x00000000000c3947 */ /* 0x000fea0003800000 */
[----:B------:R-:W2:Y:S02]  /*a2d0*/  LDG.E.U8 R16, desc[UR36][R6.64+0x30] ;  /* 0x0000302406107981 */ /* 0x000ea4000c1e1100 */
[----:B--2---:R-:W-:-:S05]  /*a2e0*/  PRMT R2, R16, 0x8880, RZ ;  /* 0x0000888010027816 */ /* 0x004fca00000000ff */
[----:B------:R-:W-:-:S07]  /*a2f0*/  IMAD R2, R2, R18, RZ ;  /* 0x0000001202027224 */ /* 0x000fce00078e02ff */
.L_x_89:
[----:B------:R-:W-:Y:S05]  /*a300*/  BSYNC B1 ;  /* 0x0000000000017941 */ /* 0x000fea0003800000 */
.L_x_88:
[----:B-1----:R-:W2:Y:S01]  /*a310*/  LDL.LU R3, [R1+0x68] ;  /* 0x0000680001037983 */ /* 0x002ea20000300800 */
[----:B------:R-:W-:Y:S01]  /*a320*/  @!P0 IADD3 R220, P5, R4, UR46, RZ ;  /* 0x0000002e04dc8c10 */ /* 0x000fe2000ffbe0ff */
[----:B------:R-:W-:Y:S01]  /*a330*/  BSSY B1, `(.L_x_90) ;  /* 0x000000c000017945 */ /* 0x000fe20003800000 */
[C---:B------:R-:W-:Y:S02]  /*a340*/  ISETP.LT.OR P6, PT, R0.reuse, 0x39, !P2 ;  /* 0x000000390000780c */ /* 0x040fe400057c1670 */
[----:B------:R-:W-:Y:S02]  /*a350*/  @!P0 IADD3.X R221, R5, UR45, RZ, P5, !PT ;  /* 0x0000002d05dd8c10 */ /* 0x000fe4000affe4ff */
[C---:B------:R-:W-:Y:S02]  /*a360*/  ISETP.LT.OR P4, PT, R0.reuse, 0x39, !P1 ;  /* 0x000000390000780c */ /* 0x040fe40004f81670 */
[----:B------:R-:W-:Y:S01]  /*a370*/  ISETP.LT.OR P5, PT, R0, 0x3a, !P1 ;  /* 0x0000003a0000780c */ /* 0x000fe20004fa1670 */
[----:B--2---:R-:W-:-:S05]  /*a380*/  @!P3 IMAD R3, R3, R17, R2 ;  /* 0x000000110303b224 */ /* 0x004fca00078e0202 */
[----:B------:R1:W-:Y:S01]  /*a390*/  @!P3 STG.E.U8 desc[UR36][R222.64+0x30], R3 ;  /* 0x00003003de00b986 */ /* 0x0003e2000c101124 */
[----:B------:R-:W-:Y:S01]  /*a3a0*/  ISETP.LT.OR P3, PT, R0, 0x3a, !P2 ;  /* 0x0000003a0000780c */ /* 0x000fe20005761670 */
[----:B------:R-:W-:-:S12]  /*a3b0*/  @P0 BRA `(.L_x_91) ;  /* 0x00000000000c0947 */ /* 0x000fd80003800000 */
[----:B------:R-:W2:Y:S02]  /*a3c0*/  LDG.E.U8 R16, desc[UR36][R6.64+0x31] ;  /* 0x0000312406107981 */ /* 0x000ea4000c1e1100 */
[----:B--2---:R-:W-:-:S05]  /*a3d0*/  PRMT R2, R16, 0x8880, RZ ;  /* 0x0000888010027816 */ /* 0x004fca00000000ff */
[----:B------:R-:W-:-:S07]  /*a3e0*/  IMAD R2, R2, R18, RZ ;  /* 0x0000001202027224 */ /* 0x000fce00078e02ff */
.L_x_91:
[----:B------:R-:W-:Y:S05]  /*a3f0*/  BSYNC B1 ;  /* 0x0000000000017941 */ /* 0x000fea0003800000 */
.L_x_90:
        /* <DEDUP_REMOVED lines=8> */
.L_x_93:
[----:B------:R-:W-:Y:S05]  /*a480*/  BSYNC B1 ;  /* 0x0000000000017941 */ /* 0x000fea0003800000 */
.L_x_92:
        /* <DEDUP_REMOVED lines=8> */
.L_x_95:
[----:B------:R-:W-:Y:S05]  /*a510*/  BSYNC B1 ;  /* 0x0000000000017941 */ /* 0x000fea0003800000 */
.L_x_94:
[----:B-1----:R-:W2:Y:S01]  /*a520*/  LDL.LU R3, [R1+0x74] ;  /* 0x0000740001037983 */ /* 0x002ea20000300800 */
[----:B------:R-:W-:Y:S01]  /*a530*/  BSSY B1, `(.L_x_96) ;  /* 0x000000b000017945 */ /* 0x000fe20003800000 */
[----:B------:R-:W-:Y:S02]  /*a540*/  ISETP.LT.OR P0, PT, R0, 0x41, !P1 ;  /* 0x000000410000780c */ /* 0x000fe40004f01670 */
[----:B------:R-:W-:Y:S01]  /*a550*/  @!P5 IADD3 R220, P6, R4, UR46, RZ ;  /* 0x0000002e04dcdc10 */ /* 0x000fe2000ffde0ff */
[----:B--2---:R-:W-:-:S05]  /*a560*/  @!P3 IMAD R3, R3, R17, R2 ;  /* 0x000000110303b224 */ /* 0x004fca00078e0202 */
[----:B------:R1:W-:Y:S01]  /*a570*/  @!P3 STG.E.U8 desc[UR36][R4.64+0x39], R3 ;  /* 0x000039030400b986 */ /* 0x0003e2000c101124 */
[----:B------:R-:W-:-:S04]  /*a580*/  @!P4 IADD3 R222, P3, R4, UR46, RZ ;  /* 0x0000002e04decc10 */ /* 0x000fc8000ff7e0ff */
[----:B------:R-:W-:Y:S01]  /*a590*/  @!P4 IADD3.X R223, R5, UR45, RZ, P3, !PT ;  /* 0x0000002d05dfcc10 */ /* 0x000fe20009ffe4ff */
[----:B------:R-:W-:Y:S08]  /*a5a0*/  @P4 BRA `(.L_x_97) ;  /* 0x00000000000c4947 */ /* 0x000ff00003800000 */
[----:B------:R-:W2:Y:S02]  /*a5b0*/  LDG.E.U8 R16, desc[UR36][R6.64+0x38] ;  /* 0x0000382406107981 */ /* 0x000ea4000c1e1100 */
[----:B--2---:R-:W-:-:S05]  /*a5c0*/  PRMT R2, R16, 0x8880, RZ ;  /* 0x0000888010027816 */ /* 0x004fca00000000ff */
[----:B------:R-:W-:-:S07]  /*a5d0*/  IMAD R2, R2, R18, RZ ;  /* 0x0000001202027224 */ /* 0x000fce00078e02ff */
.L_x_97:
[----:B------:R-:W-:Y:S05]  /*a5e0*/  BSYNC B1 ;  /* 0x0000000000017941 */ /* 0x000fea0003800000 */
.L_x_96:
[----:B-1----:R-:W2:Y:S01]  /*a5f0*/  LDL.LU R3, [R1+0x78] ;  /* 0x0000780001037983 */ /* 0x002ea20000300800 */
[----:B------:R-:W-:Y:S01]  /*a600*/  BSSY B1, `(.L_x_98) ;  /* 0x0000008000017945 */ /* 0x000fe20003800000 */
[----:B------:R-:W-:Y:S01]  /*a610*/  @!P5 IADD3.X R221, R5, UR45, RZ, P6, !PT ;  /* 0x0000002d05dddc10 */ /* 0x000fe2000b7fe4ff */
[----:B--2---:R-:W-:-:S05]  /*a620*/  @!P4 IMAD R3, R3, R17, R2 ;  /* 0x000000110303c224 */ /* 0x004fca00078e0202 */
[----:B------:R1:W-:Y:S01]  /*a630*/  @!P4 STG.E.U8 desc[UR36][R222.64+0x38], R3 ;  /* 0x00003803de00c986 */ /* 0x0003e2000c101124 */
[----:B------:R-:W-:Y:S05]  /*a640*/  @P5 BRA `(.L_x_99) ;  /* 0x00000000000c5947 */ /* 0x000fea0003800000 */
[----:B------:R-:W2:Y:S02]  /*a650*/  LDG.E.U8 R16, desc[UR36][R6.64+0x39] ;  /* 0x0000392406107981 */ /* 0x000ea4000c1e1100 */
[----:B--2---:R-:W-:-:S05]  /*a660*/  PRMT R2, R16, 0x8880, RZ ;  /* 0x0000888010027816 */ /* 0x004fca00000000ff */
[----:B------:R-:W-:-:S07]  /*a670*/  IMAD R2, R2, R18, RZ ;  /* 0x0000001202027224 */ /* 0x000fce00078e02ff */
.L_x_99:
[----:B------:R-:W-:Y:S05]  /*a680*/  BSYNC B1 ;  /* 0x0000000000017941 */ /* 0x000fea0003800000 */
.L_x_98:
[----:B-1----:R-:W2:Y:S01]  /*a690*/  LDL.LU R3, [R1+0x7c] ;  /* 0x00007c0001037983 */ /* 0x002ea20000300800 */
[C---:B------:R-:W-:Y:S01]  /*a6a0*/  ISETP.LT.OR P4, PT, R0.reuse, 0x41, !P2 ;  /* 0x000000410000780c */ /* 0x040fe20005781670 */
[----:B------:R-:W-:Y:S01]  /*a6b0*/  BSSY B1, `(.L_x_100) ;  /* 0x000000a000017945 */ /* 0x000fe20003800000 */
[----:B------:R-:W-:Y:S02]  /*a6c0*/  ISETP.LT.OR P3, PT, R0, 0x42, !P1 ;  /* 0x000000420000780c */ /* 0x000fe40004f61670 */
[----:B------:R-:W-:Y:S01]  /*a6d0*/  @!P0 IADD3 R222, P6, R4, UR46, RZ ;  /* 0x0000002e04de8c10 */ /* 0x000fe2000ffde0ff */
[----:B--2---:R-:W-:-:S05]  /*a6e0*/  @!P5 IMAD R3, R3, R17, R2 ;  /* 0x000000110303d224 */ /* 0x004fca00078e0202 */
[----:B------:R1:W-:Y:S01]  /*a6f0*/  @!P5 STG.E.U8 desc[UR36][R220.64+0x39], R3 ;  /* 0x00003903dc00d986 */ /* 0x0003e2000c101124 */
[----:B------:R-:W-:Y:S02]  /*a700*/  ISETP.LT.OR P5, PT, R0, 0x42, !P2 ;  /* 0x000000420000780c */ /* 0x000fe400057a1670 */
[----:B------:R-:W-:Y:S11]  /*a710*/  @P4 BRA `(.L_x_101) ;  /* 0x00000000000c4947 */ /* 0x000ff60003800000 */
[----:B------:R-:W2:Y:S02]  /*a720*/  LDG.E.U8 R16, desc[UR36][R8.64+0x40] ;  /* 0x0000402408107981 */ /* 0x000ea4000c1e1100 */
[----:B--2---:R-:W-:-:S05]  /*a730*/  PRMT R2, R16, 0x8880, RZ ;  /* 0x0000888010027816 */ /* 0x004fca00000000ff */
[----:B------:R-:W-:-:S07]  /*a740*/  IMAD R2, R2, R18, RZ ;  /* 0x0000001202027224 */ /* 0x000fce00078e02ff */
.L_x_101:
[----:B------:R-:W-:Y:S05]  /*a750*/  BSYNC B1 ;  /* 0x0000000000017941 */ /* 0x000fea0003800000 */
.L_x_100:
        /* <DEDUP_REMOVED lines=8> */
.L_x_103:
[----:B------:R-:W-:Y:S05]  /*a7e0*/  BSYNC B1 ;  /* 0x0000000000017941 */ /* 0x000fea0003800000 */
.L_x_102:
        /* <DEDUP_REMOVED lines=9> */
.L_x_105:
[----:B------:R-:W-:Y:S05]  /*a880*/  BSYNC B1 ;  /* 0x0000000000017941 */ /* 0x000fea0003800000 */
.L_x_104:
        /* <DEDUP_REMOVED lines=14> */
.L_x_107:
[----:B------:R-:W-:Y:S05]  /*a970*/  BSYNC B1 ;  /* 0x0000000000017941 */ /* 0x000fea0003800000 */
.L_x_106:
        /* <DEDUP_REMOVED lines=8> */
.L_x_109:
[----:B------:R-:W-:Y:S05]  /*aa00*/  BSYNC B1 ;  /* 0x0000000000017941 */ /* 0x000fea0003800000 */
.L_x_108:
        /* <DEDUP_REMOVED lines=8> */
.L_x_111:
[----:B------:R-:W-:Y:S05]  /*aa90*/  BSYNC B1 ;  /* 0x0000000000017941 */ /* 0x000fea0003800000 */
.L_x_110:
        /* <DEDUP_REMOVED lines=12> */
.L_x_113:
[----:B------:R-:W-:Y:S05]  /*ab60*/  BSYNC B1 ;  /* 0x0000000000017941 */ /* 0x000fea0003800000 */
.L_x_112:
        /* <DEDUP_REMOVED lines=9> */
.L_x_115:
[----:B------:R-:W-:Y:S05]  /*ac00*/  BSYNC B1 ;  /* 0x0000000000017941 */ /* 0x000fea0003800000 */
.L_x_114:
        /* <DEDUP_REMOVED lines=12> */
.L_x_117:
[----:B------:R-:W-:Y:S05]  /*acd0*/  BSYNC B1 ;  /* 0x0000000000017941 */ /* 0x000fea0003800000 */
.L_x_116:
        /* <DEDUP_REMOVED lines=8> */
.L_x_119:
[----:B------:R-:W-:Y:S05]  /*ad60*/  BSYNC B1 ;  /* 0x0000000000017941 */ /* 0x000fea0003800000 */
.L_x_118:
        /* <DEDUP_REMOVED lines=9> */
.L_x_121:
[----:B------:R-:W-:Y:S05]  /*ae00*/  BSYNC B1 ;  /* 0x0000000000017941 */ /* 0x000fea0003800000 */
.L_x_120:
        /* <DEDUP_REMOVED lines=14> */
.L_x_123:
[----:B------:R-:W-:Y:S05]  /*aef0*/  BSYNC B1 ;  /* 0x0000000000017941 */ /* 0x000fea0003800000 */
.L_x_122:
        /* <DEDUP_REMOVED lines=8> */
.L_x_125:
[----:B------:R-:W-:Y:S05]  /*af80*/  BSYNC B1 ;  /* 0x0000000000017941 */ /* 0x000fea0003800000 */
.L_x_124:
        /* <DEDUP_REMOVED lines=8> */
.L_x_127:
[----:B------:R-:W-:Y:S05]  /*b010*/  BSYNC B1 ;  /* 0x0000000000017941 */ /* 0x000fea0003800000 */
.L_x_126:
        /* <DEDUP_REMOVED lines=12> */
.L_x_129:
[----:B------:R-:W-:Y:S05]  /*b0e0*/  BSYNC B1 ;  /* 0x0000000000017941 */ /* 0x000fea0003800000 */
.L_x_128:
        /* <DEDUP_REMOVED lines=9> */
.L_x_131:
[----:B------:R-:W-:Y:S05]  /*b180*/  BSYNC B1 ;  /* 0x0000000000017941 */ /* 0x000fea0003800000 */
.L_x_130:
        /* <DEDUP_REMOVED lines=12> */
.L_x_133:
[----:B------:R-:W-:Y:S05]  /*b250*/  BSYNC B1 ;  /* 0x0000000000017941 */ /* 0x000fea0003800000 */
.L_x_132:
        /* <DEDUP_REMOVED lines=8> */
.L_x_135:
[----:B------:R-:W-:Y:S05]  /*b2e0*/  BSYNC B1 ;  /* 0x0000000000017941 */ /* 0x000fea0003800000 */
.L_x_134:
        /* <DEDUP_REMOVED lines=9> */
.L_x_137:
[----:B------:R-:W-:Y:S05]  /*b380*/  BSYNC B1 ;  /* 0x0000000000017941 */ /* 0x000fea0003800000 */
.L_x_136:
        /* <DEDUP_REMOVED lines=14> */
.L_x_139:
[----:B------:R-:W-:Y:S05]  /*b470*/  BSYNC B1 ;  /* 0x0000000000017941 */ /* 0x000fea0003800000 */
.L_x_138:
        /* <DEDUP_REMOVED lines=8> */
.L_x_141:
[----:B------:R-:W-:Y:S05]  /*b500*/  BSYNC B1 ;  /* 0x0000000000017941 */ /* 0x000fea0003800000 */
.L_x_140:
        /* <DEDUP_REMOVED lines=8> */
.L_x_143:
[----:B------:R-:W-:Y:S05]  /*b590*/  BSYNC B1 ;  /* 0x0000000000017941 */ /* 0x000fea0003800000 */
.L_x_142:
        /* <DEDUP_REMOVED lines=12> */
.L_x_145:
[----:B------:R-:W-:Y:S05]  /*b660*/  BSYNC B1 ;  /* 0x0000000000017941 */ /* 0x000fea0003800000 */
.L_x_144:
        /* <DEDUP_REMOVED lines=9> */
.L_x_147:
[----:B------:R-:W-:Y:S05]  /*b700*/  BSYNC B1 ;  /* 0x0000000000017941 */ /* 0x000fea0003800000 */
.L_x_146:
        /* <DEDUP_REMOVED lines=12> */
.L_x_149:
[----:B------:R-:W-:Y:S05]  /*b7d0*/  BSYNC B1 ;  /* 0x0000000000017941 */ /* 0x000fea0003800000 */
.L_x_148:
        /* <DEDUP_REMOVED lines=8> */
.L_x_151:
[----:B------:R-:W-:Y:S05]  /*b860*/  BSYNC B1 ;  /* 0x0000000000017941 */ /* 0x000fea0003800000 */
.L_x_150:
        /* <DEDUP_REMOVED lines=9> */
.L_x_153:
[----:B------:R-:W-:Y:S05]  /*b900*/  BSYNC B1 ;  /* 0x0000000000017941 */ /* 0x000fea0003800000 */
.L_x_152:
        /* <DEDUP_REMOVED lines=14> */
.L_x_155:
[----:B------:R-:W-:Y:S05]  /*b9f0*/  BSYNC B1 ;  /* 0x0000000000017941 */ /* 0x000fea0003800000 */
.L_x_154:
        /* <DEDUP_REMOVED lines=8> */
.L_x_157:
[----:B------:R-:W-:Y:S05]  /*ba80*/  BSYNC B1 ;  /* 0x0000000000017941 */ /* 0x000fea0003800000 */
.L_x_156:
        /* <DEDUP_REMOVED lines=8> */
.L_x_159:
[----:B------:R-:W-:Y:S05]  /*bb10*/  BSYNC B1 ;  /* 0x0000000000017941 */ /* 0x000fea0003800000 */
.L_x_158:
        /* <DEDUP_REMOVED lines=12> */
.L_x_161:
[----:B------:R-:W-:Y:S05]  /*bbe0*/  BSYNC B1 ;  /* 0x0000000000017941 */ /* 0x000fea0003800000 */
.L_x_160:
        /* <DEDUP_REMOVED lines=9> */
.L_x_163:
[----:B------:R-:W-:Y:S05]  /*bc80*/  BSYNC B1 ;  /* 0x0000000000017941 */ /* 0x000fea0003800000 */
.L_x_162:
        /* <DEDUP_REMOVED lines=12> */
.L_x_165:
[----:B------:R-:W-:Y:S05]  /*bd50*/  BSYNC B1 ;  /* 0x0000000000017941 */ /* 0x000fea0003800000 */
.L_x_164:
        /* <DEDUP_REMOVED lines=8> */
.L_x_167:
[----:B------:R-:W-:Y:S05]  /*bde0*/  BSYNC B1 ;  /* 0x0000000000017941 */ /* 0x000fea0003800000 */
.L_x_166:
        /* <DEDUP_REMOVED lines=9> */
.L_x_169:
[----:B------:R-:W-:Y:S05]  /*be80*/  BSYNC B1 ;  /* 0x0000000000017941 */ /* 0x000fea0003800000 */
.L_x_168:
        /* <DEDUP_REMOVED lines=14> */
.L_x_171:
[----:B------:R-:W-:Y:S05]  /*bf70*/  BSYNC B1 ;  /* 0x0000000000017941 */ /* 0x000fea0003800000 */
.L_x_170:
        /* <DEDUP_REMOVED lines=8> */
.L_x_173:
[----:B------:R-:W-:Y:S05]  /*c000*/  BSYNC B1 ;  /* 0x0000000000017941 */ /* 0x000fea0003800000 */
.L_x_172:
        /* <DEDUP_REMOVED lines=8> */
.L_x_175:
[----:B------:R-:W-:Y:S05]  /*c090*/  BSYNC B1 ;  /* 0x0000000000017941 */ /* 0x000fea0003800000 */
.L_x_174:
        /* <DEDUP_REMOVED lines=12> */
.L_x_177:
[----:B------:R-:W-:Y:S05]  /*c160*/  BSYNC B1 ;  /* 0x0000000000017941 */ /* 0x000fea0003800000 */
.L_x_176:
        /* <DEDUP_REMOVED lines=9> */
.L_x_179:
[----:B------:R-:W-:Y:S05]  /*c200*/  BSYNC B1 ;  /* 0x0000000000017941 */ /* 0x000fea0003800000 */
.L_x_178:
        /* <DEDUP_REMOVED lines=12> */
.L_x_181:
[----:B------:R-:W-:Y:S05]  /*c2d0*/  BSYNC B1 ;  /* 0x0000000000017941 */ /* 0x000fea0003800000 */
.L_x_180:
        /* <DEDUP_REMOVED lines=8> */
.L_x_183:
[----:B------:R-:W-:Y:S05]  /*c360*/  BSYNC B1 ;  /* 0x0000000000017941 */ /* 0x000fea0003800000 */
.L_x_182:
        /* <DEDUP_REMOVED lines=9> */
.L_x_185:
[----:B------:R-:W-:Y:S05]  /*c400*/  BSYNC B1 ;  /* 0x0000000000017941 */ /* 0x000fea0003800000 */
.L_x_184:
        /* <DEDUP_REMOVED lines=14> */
.L_x_187:
[----:B------:R-:W-:Y:S05]  /*c4f0*/  BSYNC B1 ;  /* 0x0000000000017941 */ /* 0x000fea0003800000 */
.L_x_186:
        /* <DEDUP_REMOVED lines=8> */
.L_x_189:
[----:B------:R-:W-:Y:S05]  /*c580*/  BSYNC B1 ;  /* 0x0000000000017941 */ /* 0x000fea0003800000 */
.L_x_188:
        /* <DEDUP_REMOVED lines=8> */
.L_x_191:
[----:B------:R-:W-:Y:S05]  /*c610*/  BSYNC B1 ;  /* 0x0000000000017941 */ /* 0x000fea0003800000 */
.L_x_190:
        /* <DEDUP_REMOVED lines=12> */
.L_x_193:
[----:B------:R-:W-:Y:S05]  /*c6e0*/  BSYNC B1 ;  /* 0x0000000000017941 */ /* 0x000fea0003800000 */
.L_x_192:
        /* <DEDUP_REMOVED lines=9> */
.L_x_195:
[----:B------:R-:W-:Y:S05]  /*c780*/  BSYNC B1 ;  /* 0x0000000000017941 */ /* 0x000fea0003800000 */
.L_x_194:
        /* <DEDUP_REMOVED lines=12> */
.L_x_197:
[----:B------:R-:W-:Y:S05]  /*c850*/  BSYNC B1 ;  /* 0x0000000000017941 */ /* 0x000fea0003800000 */
.L_x_196:
[----:B-1----:R-:W2:Y:S01]  /*c860*/  LDL.LU R3, [R1+0x140] ;  /* 0x0001400001037983 */ /* 0x002ea20000300800 */
[----:B------:R-:W-:Y:S01]  /*c870*/  BSSY B1, `(.L_x_198) ;  /* 0x0000007000017945 */ /* 0x000fe20003800000 */
[----:B--2---:R-:W-:-:S05]  /*c880*/  @!P3 IMAD R3, R3, R17, R2 ;  /* 0x000000110303b224 */ /* 0x004fca00078e0202 */
[----:B------:R1:W-:Y:S01]  /*c890*/  @!P3 STG.E.U8 desc[UR36][R4.64+0xa0], R3 ;  /* 0x0000a0030400b986 */ /* 0x0003e2000c101124 */
[----:B------:R-:W-:Y:S05]  /*c8a0*/  @P4 BRA `(.L_x_199) ;  /* 0x00000000000c4947 */ /* 0x000fea0003800000 */
[----:B------:R-:W1:Y:S02]  /*c8b0*/  LDG.E.U8 R16, desc[UR36][R8.64+0xa1] ;  /* 0x0000a12408107981 */ /* 0x000e64000c1e1100 */
[----:B-1----:R-:W-:-:S05]  /*c8c0*/  PRMT R3, R16, 0x8880, RZ ;  /* 0x0000888010037816 */ /* 0x002fca00000000ff */
[----:B------:R-:W-:-:S07]  /*c8d0*/  IMAD R2, R3, R18, RZ ;  /* 0x0000001203027224 */ /* 0x000fce00078e02ff */
.L_x_199:
[----:B------:R-:W-:Y:S05]  /*c8e0*/  BSYNC B1 ;  /* 0x0000000000017941 */ /* 0x000fea0003800000 */
.L_x_198:
[----:B-1----:R-:W2:Y:S01]  /*c8f0*/  LDL.LU R3, [R1+0x144] ;  /* 0x0001440001037983 */ /* 0x002ea20000300800 */
[----:B------:R-:W-:Y:S01]  /*c900*/  BSSY B1, `(.L_x_200) ;  /* 0x0000008000017945 */ /* 0x000fe20003800000 */
[----:B------:R-:W-:Y:S01]  /*c910*/  @!P0 IADD3.X R223, R5, UR45, RZ, P6, !PT ;  /* 0x0000002d05df8c10 */ /* 0x000fe2000b7fe4ff */
[----:B--2---:R-:W-:-:S05]  /*c920*/  @!P4 IMAD R3, R3, R17, R2 ;  /* 0x000000110303c224 */ /* 0x004fca00078e0202 */
[----:B------:R1:W-:Y:S01]  /*c930*/  @!P4 STG.E.U8 desc[UR36][R4.64+0xa1], R3 ;  /* 0x0000a1030400c986 */ /* 0x0003e2000c101124 */
[----:B------:R-:W-:Y:S05]  /*c940*/  @P0 BRA `(.L_x_201) ;  /* 0x00000000000c0947 */ /* 0x000fea0003800000 */
[----:B------:R-:W1:Y:S02]  /*c950*/  LDG.E.U8 R16, desc[UR36][R6.64+0xa0] ;  /* 0x0000a02406107981 */ /* 0x000e64000c1e1100 */
[----:B-1----:R-:W-:-:S05]  /*c960*/  PRMT R3, R16, 0x8880, RZ ;  /* 0x0000888010037816 */ /* 0x002fca00000000ff */
[----:B------:R-:W-:-:S07]  /*c970*/  IMAD R2, R3, R18, RZ ;  /* 0x0000001203027224 */ /* 0x000fce00078e02ff */
.L_x_201:
[----:B------:R-:W-:Y:S05]  /*c980*/  BSYNC B1 ;  /* 0x0000000000017941 */ /* 0x000fea0003800000 */
.L_x_200:
        /* <DEDUP_REMOVED lines=11> */
[----:B------:R-:W1:Y:S02]  /*ca40*/  LDG.E.U8 R16, desc[UR36][R6.64+0xa1] ;  /* 0x0000a12406107981 */ /* 0x000e64000c1e1100 */
[----:B-1----:R-:W-:-:S05]  /*ca50*/  PRMT R3, R16, 0x8880, RZ ;  /* 0x0000888010037816 */ /* 0x002fca00000000ff */
[----:B------:R-:W-:-:S07]  /*ca60*/  IMAD R2, R3, R18, RZ ;  /* 0x0000001203027224 */ /* 0x000fce00078e02ff */
.L_x_203:
[----:B------:R-:W-:Y:S05]  /*ca70*/  BSYNC B1 ;  /* 0x0000000000017941 */ /* 0x000fea0003800000 */
.L_x_202:
        /* <DEDUP_REMOVED lines=8> */
.L_x_205:
[----:B------:R-:W-:Y:S05]  /*cb00*/  BSYNC B1 ;  /* 0x0000000000017941 */ /* 0x000fea0003800000 */
.L_x_204:
        /* <DEDUP_REMOVED lines=8> */
.L_x_207:
[----:B------:R-:W-:Y:S05]  /*cb90*/  BSYNC B1 ;  /* 0x0000000000017941 */ /* 0x000fea0003800000 */
.L_x_206:
[----:B-1----:R-:W2:Y:S01]  /*cba0*/  LDL.LU R3, [R1+0x154] ;  /* 0x0001540001037983 */ /* 0x002ea20000300800 */
[----:B------:R-:W-:Y:S01]  /*cbb0*/  @!P0 IADD3 R222, P6, R4, UR46, RZ ;  /* 0x0000002e04de8c10 */ /* 0x000fe2000ffde0ff */
[----:B------:R-:W-:Y:S01]  /*cbc0*/  BSSY B1, `(.L_x_208) ;  /* 0x000000b000017945 */ /* 0x000fe20003800000 */
[----:B------:R-:W-:Y:S02]  /*cbd0*/  ISETP.LT.OR P5, PT, R0, 0xb1, !P1 ;  /* 0x000000b10000780c */ /* 0x000fe40004fa1670 */
[----:B------:R-:W-:Y:S02]  /*cbe0*/  @!P0 IADD3.X R223, R5, UR45, RZ, P6, !PT ;  /* 0x0000002d05df8c10 */ /* 0x000fe4000b7fe4ff */
[----:B------:R-:W-:Y:S01]  /*cbf0*/  @!P4 IADD3 R220, P6, R4, UR46, RZ ;  /* 0x0000002e04dccc10 */ /* 0x000fe2000ffde0ff */
[----:B--2---:R-:W-:-:S05]  /*cc00*/  @!P3 IMAD R3, R3, R17, R2 ;  /* 0x000000110303b224 */ /* 0x004fca00078e0202 */
[----:B------:R1:W-:Y:S01]  /*cc10*/  @!P3 STG.E.U8 desc[UR36][R4.64+0xa9], R3 ;  /* 0x0000a9030400b986 */ /* 0x0003e2000c101124 */
[----:B------:R-:W-:Y:S01]  /*cc20*/  ISETP.LT.OR P3, PT, R0, 0xb1, !P2 ;  /* 0x000000b10000780c */ /* 0x000fe20005761670 */
[----:B------:R-:W-:-:S12]  /*cc30*/  @P0 BRA `(.L_x_209) ;  /* 0x00000000000c0947 */ /* 0x000fd80003800000 */
[----:B------:R-:W1:Y:S02]  /*cc40*/  LDG.E.U8 R16, desc[UR36][R6.64+0xa8] ;  /* 0x0000a82406107981 */ /* 0x000e64000c1e1100 */
[----:B-1----:R-:W-:-:S05]  /*cc50*/  PRMT R3, R16, 0x8880, RZ ;  /* 0x0000888010037816 */ /* 0x002fca00000000ff */
[----:B------:R-:W-:-:S07]  /*cc60*/  IMAD R2, R3, R18, RZ ;  /* 0x0000001203027224 */ /* 0x000fce00078e02ff */
.L_x_209:
[----:B------:R-:W-:Y:S05]  /*cc70*/  BSYNC B1 ;  /* 0x0000000000017941 */ /* 0x000fea0003800000 */
.L_x_208:
        /* <DEDUP_REMOVED lines=9> */
.L_x_211:
[----:B------:R-:W-:Y:S05]  /*cd10*/  BSYNC B1 ;  /* 0x0000000000017941 */ /* 0x000fea0003800000 */
.L_x_210:
        /* <DEDUP_REMOVED lines=8> */
.L_x_213:
[----:B------:R-:W-:Y:S05]  /*cda0*/  BSYNC B1 ;  /* 0x0000000000017941 */ /* 0x000fea0003800000 */
.L_x_212:
[----:B-1----:R-:W2:Y:S01]  /*cdb0*/  LDL.LU R3, [R1+0x160] ;  /* 0x0001600001037983 */ /* 0x002ea20000300800 */
[----:B------:R-:W-:Y:S01]  /*cdc0*/  BSSY B1, `(.L_x_214) ;  /* 0x000000b000017945 */ /* 0x000fe20003800000 */
[----:B------:R-:W-:Y:S02]  /*cdd0*/  ISETP.GE.AND P0, PT, R14, 0x81, PT ;  /* 0x000000810e00780c */ /* 0x000fe40003f06270 */
[----:B------:R-:W-:Y:S02]  /*cde0*/  ISETP.LT.OR P4, PT, R0, 0xb2, !P1 ;  /* 0x000000b20000780c */ /* 0x000fe40004f81670 */
[----:B------:R-:W-:Y:S01]  /*cdf0*/  @!P5 IADD3 R220, P6, R4, UR46, RZ ;  /* 0x0000002e04dcdc10 */ /* 0x000fe2000ffde0ff */
[----:B--2---:R-:W-:-:S05]  /*ce00*/  @!P3 IMAD R3, R3, R17, R2 ;  /* 0x000000110303b224 */ /* 0x004fca00078e0202 */
[----:B------:R1:W-:Y:S01]  /*ce10*/  @!P3 STG.E.U8 desc[UR36][R4.64+0xb0], R3 ;  /* 0x0000b0030400b986 */ /* 0x0003e2000c101124 */
[----:B------:R-:W-:-:S13]  /*ce20*/  ISETP.LT.OR P3, PT, R0, 0xb2, !P2 ;  /* 0x000000b20000780c */ /* 0x000fda0005761670 */
[----:B-1----:R-:W-:Y:S05]  /*ce30*/  @P3 BRA `(.L_x_215) ;  /* 0x00000000000c3947 */ /* 0x002fea0003800000 */
[----:B------:R-:W2:Y:S02]  /*ce40*/  LDG.E.U8 R16, desc[UR36][R8.64+0xb1] ;  /* 0x0000b12408107981 */ /* 0x000ea4000c1e1100 */
[----:B--2---:R-:W-:-:S05]  /*ce50*/  PRMT R3, R16, 0x8880, RZ ;  /* 0x0000888010037816 */ /* 0x004fca00000000ff */
[----:B------:R-:W-:-:S07]  /*ce60*/  IMAD R2, R3, R18, RZ ;  /* 0x0000001203027224 */ /* 0x000fce00078e02ff */
.L_x_215:
[----:B------:R-:W-:Y:S05]  /*ce70*/  BSYNC B1 ;  /* 0x0000000000017941 */ /* 0x000fea0003800000 */
.L_x_214:
[----:B------:R-:W2:Y:S01]  /*ce80*/  LDL.LU R3, [R1+0x164] ;  /* 0x0001640001037983 */ /* 0x000ea20000300800 */
        /* <DEDUP_REMOVED lines=8> */
.L_x_217:
[----:B------:R-:W-:Y:S05]  /*cf10*/  BSYNC B1 ;  /* 0x0000000000017941 */ /* 0x000fea0003800000 */
.L_x_216:
[----:B-1----:R-:W2:Y:S01]  /*cf20*/  LDL.LU R3, [R1+0x168] ;  /* 0x0001680001037983 */ /* 0x002ea20000300800 */
[----:B------:R-:W-:Y:S01]  /*cf30*/  BSSY B1, `(.L_x_218) ;  /* 0x000000c000017945 */ /* 0x000fe20003800000 */
[C---:B------:R-:W-:Y:S02]  /*cf40*/  ISETP.LT.OR P3, PT, R0.reuse, 0xb9, !P2 ;  /* 0x000000b90000780c */ /* 0x040fe40005761670 */
[C---:B------:R-:W-:Y:S02]  /*cf50*/  ISETP.LT.OR P2, PT, R0.reuse, 0xba, !P2 ;  /* 0x000000ba0000780c */ /* 0x040fe40005741670 */
[----:B------:R-:W-:Y:S01]  /*cf60*/  ISETP.LT.OR P6, PT, R0, 0xb9, !P1 ;  /* 0x000000b90000780c */ /* 0x000fe20004fc1670 */
[----:B--2---:R-:W-:-:S05]  /*cf70*/  @!P5 IMAD R3, R3, R17, R2 ;  /* 0x000000110303d224 */ /* 0x004fca00078e0202 */
[----:B------:R1:W-:Y:S02]  /*cf80*/  @!P5 STG.E.U8 desc[UR36][R220.64+0xb0], R3 ;  /* 0x0000b003dc00d986 */ /* 0x0003e4000c101124 */
[----:B-1----:R-:W-:-:S04]  /*cf90*/  @!P4 IADD3 R220, P5, R4, UR46, RZ ;  /* 0x0000002e04dccc10 */ /* 0x002fc8000ffbe0ff */
[----:B------:R-:W-:Y:S01]  /*cfa0*/  @!P4 IADD3.X R221, R5, UR45, RZ, P5, !PT ;  /* 0x0000002d05ddcc10 */ /* 0x000fe2000affe4ff */
[----:B------:R-:W-:Y:S08]  /*cfb0*/  @P4 BRA `(.L_x_219) ;  /* 0x00000000000c4947 */ /* 0x000ff00003800000 */
[----:B------:R-:W2:Y:S02]  /*cfc0*/  LDG.E.U8 R16, desc[UR36][R6.64+0xb1] ;  /* 0x0000b12406107981 */ /* 0x000ea4000c1e1100 */
[----:B--2---:R-:W-:-:S05]  /*cfd0*/  PRMT R3, R16, 0x8880, RZ ;  /* 0x0000888010037816 */ /* 0x004fca00000000ff */
[----:B------:R-:W-:-:S07]  /*cfe0*/  IMAD R2, R3, R18, RZ ;  /* 0x0000001203027224 */ /* 0x000fce00078e02ff */
.L_x_219:
[----:B------:R-:W-:Y:S05]  /*cff0*/  BSYNC B1 ;  /* 0x0000000000017941 */ /* 0x000fea0003800000 */
.L_x_218:
[----:B------:R-:W2:Y:S01]  /*d000*/  LDL.LU R3, [R1+0x16c] ;  /* 0x00016c0001037983 */ /* 0x000ea20000300800 */
[----:B------:R-:W-:Y:S01]  /*d010*/  BSSY B1, `(.L_x_220) ;  /* 0x0000007000017945 */ /* 0x000fe20003800000 */
[----:B--2---:R-:W-:-:S05]  /*d020*/  @!P4 IMAD R3, R3, R17, R2 ;  /* 0x000000110303c224 */ /* 0x004fca00078e0202 */
[----:B------:R1:W-:Y:S01]  /*d030*/  @!P4 STG.E.U8 desc[UR36][R220.64+0xb1], R3 ;  /* 0x0000b103dc00c986 */ /* 0x0003e2000c101124 */
[----:B------:R-:W-:Y:S05]  /*d040*/  @P3 BRA `(.L_x_221) ;  /* 0x00000000000c3947 */ /* 0x000fea0003800000 */
[----:B------:R-:W1:Y:S02]  /*d050*/  LDG.E.U8 R16, desc[UR36][R8.64+0xb8] ;  /* 0x0000b82408107981 */ /* 0x000e64000c1e1100 */
[----:B-1----:R-:W-:-:S05]  /*d060*/  PRMT R3, R16, 0x8880, RZ ;  /* 0x0000888010037816 */ /* 0x002fca00000000ff */
[----:B------:R-:W-:-:S07]  /*d070*/  IMAD R2, R3, R18, RZ ;  /* 0x0000001203027224 */ /* 0x000fce00078e02ff */
.L_x_221:
[----:B------:R-:W-:Y:S05]  /*d080*/  BSYNC B1 ;  /* 0x0000000000017941 */ /* 0x000fea0003800000 */
.L_x_220:
        /* <DEDUP_REMOVED lines=8> */
.L_x_223:
[----:B------:R-:W-:Y:S05]  /*d110*/  BSYNC B1 ;  /* 0x0000000000017941 */ /* 0x000fea0003800000 */
.L_x_222:
[----:B------:R-:W2:Y:S01]  /*d120*/  LDL.LU R23, [R1+0x174] ;  /* 0x0001740001177983 */ /* 0x000ea20000300800 */
[----:B0-----:R-:W-:Y:S01]  /*d130*/  @!P6 IADD3 R8, P4, R4, UR46, RZ ;  /* 0x0000002e0408ec10 */ /* 0x001fe2000ff9e0ff */
[----:B------:R-:W-:Y:S01]  /*d140*/  BSSY B1, `(.L_x_224) ;  /* 0x000000a000017945 */ /* 0x000fe20003800000 */
[----:B-1----:R-:W-:Y:S02]  /*d150*/  IADD3 R3, P3, R15, 0x80, RZ ;  /* 0x000000800f037810 */ /* 0x002fe40007f7e0ff */
[----:B------:R-:W-:Y:S02]  /*d160*/  ISETP.LT.OR P1, PT, R0, 0xba, !P1 ;  /* 0x000000ba0000780c */ /* 0x000fe40004f21670 */
[----:B------:R-:W-:Y:S01]  /*d170*/  @!P6 IADD3.X R9, R5, UR45, RZ, P4, !PT ;  /* 0x0000002d0509ec10 */ /* 0x000fe2000a7fe4ff */
[----:B--2---:R-:W-:-:S05]  /*d180*/  @!P2 IMAD R23, R23, R17, R2 ;  /* 0x000000111717a224 */ /* 0x004fca00078e0202 */
[----:B------:R0:W-:Y:S01]  /*d190*/  @!P2 STG.E.U8 desc[UR36][R4.64+0xb9], R23 ;  /* 0x0000b9170400a986 */ /* 0x0001e2000c101124 */
[----:B------:R-:W-:Y:S05]  /*d1a0*/  @P6 BRA `(.L_x_225) ;  /* 0x00000000000c6947 */ /* 0x000fea0003800000 */
[----:B------:R-:W0:Y:S02]  /*d1b0*/  LDG.E.U8 R16, desc[UR36][R6.64+0xb8] ;  /* 0x0000b82406107981 */ /* 0x000e24000c1e1100 */
[----:B0-----:R-:W-:-:S05]  /*d1c0*/  PRMT R23, R16, 0x8880, RZ ;  /* 0x0000888010177816 */ /* 0x001fca00000000ff */
[----:B------:R-:W-:-:S07]  /*d1d0*/  IMAD R2, R23, R18, RZ ;  /* 0x0000001217027224 */ /* 0x000fce00078e02ff */
.L_x_225:
[----:B------:R-:W-:Y:S05]  /*d1e0*/  BSYNC B1 ;  /* 0x0000000000017941 */ /* 0x000fea0003800000 */
.L_x_224:
[----:B0-----:R-:W2:Y:S01]  /*d1f0*/  LDL.LU R23, [R1+0x178] ;  /* 0x0001780001177983 */ /* 0x001ea20000300800 */
[----:B------:R-:W-:Y:S01]  /*d200*/  BSSY B1, `(.L_x_226) ;  /* 0x0000008000017945 */ /* 0x000fe20003800000 */
[----:B------:R-:W-:Y:S02]  /*d210*/  IMAD.X R221, RZ, RZ, UR7, P3 ;  /* 0x00000007ffdd7e24 */ /* 0x000fe400098e06ff */
[----:B--2---:R-:W-:-:S05]  /*d220*/  @!P6 IMAD R23, R23, R17, R2 ;  /* 0x000000111717e224 */ /* 0x004fca00078e0202 */
[----:B------:R0:W-:Y:S01]  /*d230*/  @!P6 STG.E.U8 desc[UR36][R8.64+0xb8], R23 ;  /* 0x0000b8170800e986 */ /* 0x0001e2000c101124 */
[----:B------:R-:W-:Y:S05]  /*d240*/  @P1 BRA `(.L_x_227) ;  /* 0x00000000000c1947 */ /* 0x000fea0003800000 */
[----:B------:R-:W0:Y:S02]  /*d250*/  LDG.E.U8 R16, desc[UR36][R6.64+0xb9] ;  /* 0x0000b92406107981 */ /* 0x000e24000c1e1100 */
[----:B0-----:R-:W-:-:S05]  /*d260*/  PRMT R9, R16, 0x8880, RZ ;  /* 0x0000888010097816 */ /* 0x001fca00000000ff */
[----:B------:R-:W-:-:S07]  /*d270*/  IMAD R2, R9, R18, RZ ;  /* 0x0000001209027224 */ /* 0x000fce00078e02ff */
.L_x_227:
[----:B------:R-:W-:Y:S05]  /*d280*/  BSYNC B1 ;  /* 0x0000000000017941 */ /* 0x000fea0003800000 */
.L_x_226:
[----:B------:R-:W2:Y:S01]  /*d290*/  LDL.LU R223, [R1+0x17c] ;  /* 0x00017c0001df7983 */ /* 0x000ea20000300800 */
[----:B------:R-:W-:Y:S01]  /*d2a0*/  @!P1 IADD3 R220, P5, R4, UR46, RZ ;  /* 0x0000002e04dc9c10 */ /* 0x000fe2000ffbe0ff */
[-C--:B0-----:R-:W-:Y:S01]  /*d2b0*/  IMAD R8, R221, R10.reuse, RZ ;  /* 0x0000000add087224 */ /* 0x081fe200078e02ff */
[----:B------:R-:W-:Y:S01]  /*d2c0*/  ISETP.LT.OR P4, PT, R0, 0x1, !P0 ;  /* 0x000000010000780c */ /* 0x000fe20004781670 */
[----:B------:R-:W-:Y:S01]  /*d2d0*/  IMAD.WIDE.U32 R6, R3, R10, R20 ;  /* 0x0000000a03067225 */ /* 0x000fe200078e0014 */
[----:B------:R-:W-:Y:S01]  /*d2e0*/  @!P1 IADD3.X R221, R5, UR45, RZ, P5, !PT ;  /* 0x0000002d05dd9c10 */ /* 0x000fe2000affe4ff */
[----:B------:R-:W-:Y:S02]  /*d2f0*/  BSSY B1, `(.L_x_228) ;  /* 0x000000f000017945 */ /* 0x000fe40003800000 */
[----:B------:R-:W-:Y:S02]  /*d300*/  IMAD.U32 R9, RZ, RZ, UR12 ;  /* 0x0000000cff097e24 */ /* 0x000fe4000f8e00ff */
[----:B------:R-:W-:Y:S01]  /*d310*/  IMAD R23, R3, R11, R8 ;  /* 0x0000000b03177224 */ /* 0x000fe200078e0208 */
[----:B------:R-:W-:Y:S01]  /*d320*/  IADD3 R8, P2, R6, R12, RZ ;  /* 0x0000000c06087210 */ /* 0x000fe20007f5e0ff */
[----:B------:R-:W-:Y:S01]  /*d330*/  IMAD.U32 R225, RZ, RZ, UR12 ;  /* 0x0000000cffe17e24 */ /* 0x000fe2000f8e00ff */
[----:B------:R-:W-:Y:S01]  /*d340*/  LEA R6, P3, R9, R4, 0x7 ;  /* 0x0000000409067211 */ /* 0x000fe200078638ff */
[----:B------:R-:W-:Y:S01]  /*d350*/  IMAD.U32 R222, RZ, RZ, UR13 ;  /* 0x0000000dffde7e24 */ /* 0x000fe2000f8e00ff */
[----:B------:R-:W-:-:S04]  /*d360*/  IADD3.X R9, R13, R7, R23, P2, !PT ;  /* 0x000000070d097210 */ /* 0x000fc800017fe417 */
[----:B------:R-:W-:Y:S01]  /*d370*/  LEA.HI.X R7, R225, R5, R222, 0x7, P3 ;  /* 0x00000005e1077211 */ /* 0x000fe200018f3cde */
[----:B--2---:R-:W-:-:S05]  /*d380*/  @!P1 IMAD R223, R223, R17, R2 ;  /* 0x00000011dfdf9224 */ /* 0x004fca00078e0202 */
[----:B------:R0:W-:Y:S01]  /*d390*/  @!P1 STG.E.U8 desc[UR36][R220.64+0xb9], R223 ;  /* 0x0000b9dfdc009986 */ /* 0x0001e2000c101124 */
[----:B------:R-:W-:Y:S05]  /*d3a0*/  @P4 BRA `(.L_x_229) ;  /* 0x00000000000c4947 */ /* 0x000fea0003800000 */
[----:B------:R-:W0:Y:S02]  /*d3b0*/  LDG.E.U8 R16, desc[UR36][R8.64] ;  /* 0x0000002408107981 */ /* 0x000e24000c1e1100 */
[----:B0-----:R-:W-:-:S05]  /*d3c0*/  PRMT R221, R16, 0x8880, RZ ;  /* 0x0000888010dd7816 */ /* 0x001fca00000000ff */
[----:B------:R-:W-:-:S07]  /*d3d0*/  IMAD R2, R221, R18, RZ ;  /* 0x00000012dd027224 */ /* 0x000fce00078e02ff */
.L_x_229:
[----:B------:R-:W-:Y:S05]  /*d3e0*/  BSYNC B1 ;  /* 0x0000000000017941 */ /* 0x000fea0003800000 */
.L_x_228:
[----:B0-----:R-:W-:Y:S01]  /*d3f0*/  @!P4 IMAD R223, R120, R17, R2 ;  /* 0x0000001178dfc224 */ /* 0x001fe200078e0202 */
[----:B------:R-:W-:Y:S01]  /*d400*/  ISETP.GE.AND P1, PT, R14, 0x89, PT ;  /* 0x000000890e00780c */ /* 0x000fe20003f26270 */
[----:B------:R-:W-:Y:S01]  /*d410*/  IMAD.WIDE.U32 R220, R3, R10, R218 ;  /* 0x0000000a03dc7225 */ /* 0x000fe200078e00da */
[----:B------:R-:W-:Y:S02]  /*d420*/  BSSY B1, `(.L_x_230) ;  /* 0x000000b000017945 */ /* 0x000fe40003800000 */
[----:B------:R0:W-:Y:S01]  /*d430*/  @!P4 STG.E.U8 desc[UR36][R6.64], R223 ;  /* 0x000000df0600c986 */ /* 0x0001e2000c101124 */
[C---:B------:R-:W-:Y:S01]  /*d440*/  ISETP.LT.OR P4, PT, R0.reuse, 0x2, !P0 ;  /* 0x000000020000780c */ /* 0x040fe20004781670 */
[----:B------:R-:W-:Y:S01]  /*d450*/  IMAD.IADD R23, R23, 0x1, R221 ;  /* 0x0000000117177824 */ /* 0x000fe200078e02dd */
[C---:B------:R-:W-:Y:S02]  /*d460*/  ISETP.LT.OR P3, PT, R0.reuse, 0x1, !P1 ;  /* 0x000000010000780c */ /* 0x040fe40004f61670 */
[----:B------:R-:W-:-:S02]  /*d470*/  ISETP.LT.OR P2, PT, R0, 0x2, !P1 ;  /* 0x000000020000780c */ /* 0x000fc40004f41670 */
[----:B------:R-:W-:-:S07]  /*d480*/  IADD3 R120, P5, P6, R216, R12, R220 ;  /* 0x0000000cd8787210 */ /* 0x000fce0007ebe0dc */
[----:B0-----:R-:W-:Y:S06]  /*d490*/  @P4 BRA `(.L_x_231) ;  /* 0x00000000000c4947 */ /* 0x001fec0003800000 */
[----:B------:R-:W2:Y:S02]  /*d4a0*/  LDG.E.U8 R16, desc[UR36][R8.64+0x1] ;  /* 0x0000012408107981 */ /* 0x000ea4000c1e1100 */
[----:B--2---:R-:W-:-:S05]  /*d4b0*/  PRMT R3, R16, 0x8880, RZ ;  /* 0x0000888010037816 */ /* 0x004fca00000000ff */
[----:B------:R-:W-:-:S07]  /*d4c0*/  IMAD R2, R3, R18, RZ ;  /* 0x0000001203027224 */ /* 0x000fce00078e02ff */
.L_x_231:
[----:B------:R-:W-:Y:S05]  /*d4d0*/  BSYNC B1 ;  /* 0x0000000000017941 */ /* 0x000fea0003800000 */
.L_x_230:
[----:B------:R-:W-:Y:S01]  /*d4e0*/  @!P4 IMAD R3, R121, R17, R2 ;  /* 0x000000117903c224 */ /* 0x000fe200078e0202 */
[----:B------:R-:W-:Y:S01]  /*d4f0*/  IADD3.X R121, R21, R13, R23, P5, P6 ;  /* 0x0000000d15797210 */ /* 0x000fe20002fec417 */
[----:B------:R-:W-:Y:S01]  /*d500*/  BSSY B1, `(.L_x_232) ;  /* 0x0000008000017945 */ /* 0x000fe20003800000 */
[----:B------:R-:W-:Y:S02]  /*d510*/  @!P3 IADD3 R220, P5, R6, UR46, RZ ;  /* 0x0000002e06dcbc10 */ /* 0x000fe4000ffbe0ff */
[----:B------:R0:W-:Y:S02]  /*d520*/  @!P4 STG.E.U8 desc[UR36][R6.64+0x1], R3 ;  /* 0x000001030600c986 */ /* 0x0001e4000c101124 */
[----:B------:R-:W-:Y:S01]  /*d530*/  @!P3 IADD3.X R221, R7, UR45, RZ, P5, !PT ;  /* 0x0000002d07ddbc10 */ /* 0x000fe2000affe4ff */
[----:B------:R-:W-:Y:S08]  /*d540*/  @P3 BRA `(.L_x_233) ;  /* 0x00000000000c3947 */ /* 0x000ff00003800000 */
[----:B------:R-:W0:Y:S02]  /*d550*/  LDG.E.U8 R16, desc[UR36][R120.64] ;  /* 0x0000002478107981 */ /* 0x000e24000c1e1100 */
[----:B0-----:R-:W-:-:S05]  /*d560*/  PRMT R3, R16, 0x8880, RZ ;  /* 0x0000888010037816 */ /* 0x001fca00000000ff */
[----:B------:R-:W-:-:S07]  /*d570*/  IMAD R2, R3, R18, RZ ;  /* 0x0000001203027224 */ /* 0x000fce00078e02ff */
.L_x_233:
[----:B------:R-:W-:Y:S05]  /*d580*/  BSYNC B1 ;  /* 0x0000000000017941 */ /* 0x000fea0003800000 */
.L_x_232:
[----:B0-----:R-:W-:Y:S01]  /*d590*/  @!P3 IMAD R3, R122, R17, R2 ;  /* 0x000000117a03b224 */ /* 0x001fe200078e0202 */
[----:B------:R-:W-:Y:S01]  /*d5a0*/  @!P2 IADD3 R222, P5, R6, UR46, RZ ;  /* 0x0000002e06deac10 */ /* 0x000fe2000ffbe0ff */
[----:B------:R-:W-:Y:S01]  /*d5b0*/  BSSY B1, `(.L_x_234) ;  /* 0x000000b000017945 */ /* 0x000fe20003800000 */
[C---:B------:R-:W-:Y:S02]  /*d5c0*/  ISETP.LT.OR P6, PT, R0.reuse, 0x9, !P0 ;  /* 0x000000090000780c */ /* 0x040fe400047c1670 */
[----:B------:R0:W-:Y:S01]  /*d5d0*/  @!P3 STG.E.U8 desc[UR36][R220.64], R3 ;  /* 0x00000003dc00b986 */ /* 0x0001e2000c101124 */
[----:B------:R-:W-:Y:S02]  /*d5e0*/  @!P2 IADD3.X R223, R7, UR45, RZ, P5, !PT ;  /* 0x0000002d07dfac10 */ /* 0x000fe4000affe4ff */
[C---:B------:R-:W-:Y:S02]  /*d5f0*/  ISETP.LT.OR P3, PT, R0.reuse, 0xa, !P0 ;  /* 0x0000000a0000780c */ /* 0x040fe40004761670 */
[----:B------:R-:W-:-:S02]  /*d600*/  ISETP.LT.OR P4, PT, R0, 0x9, !P1 ;  /* 0x000000090000780c */ /* 0x000fc40004f81670 */
[----:B------:R-:W-:Y:S01]  /*d610*/  ISETP.LT.OR P5, PT, R0, 0xa, !P1 ;  /* 0x0000000a0000780c */ /* 0x000fe20004fa1670 */
[----:B------:R-:W-:-:S12]  /*d620*/  @P2 BRA `(.L_x_235) ;  /* 0x00000000000c2947 */ /* 0x000fd80003800000 */
[----:B------:R-:W0:Y:S02]  /*d630*/  LDG.E.U8 R16, desc[UR36][R120.64+0x1] ;  /* 0x0000012478107981 */ /* 0x000e24000c1e1100 */
[----:B0-----:R-:W-:-:S05]  /*d640*/  PRMT R3, R16, 0x8880, RZ ;  /* 0x0000888010037816 */ /* 0x001fca00000000ff */
[----:B------:R-:W-:-:S07]  /*d650*/  IMAD R2, R3, R18, RZ ;  /* 0x0000001203027224 */ /* 0x000fce00078e02ff */
.L_x_235:
[----:B------:R-:W-:Y:S05]  /*d660*/  BSYNC B1 ;  /* 0x0000000000017941 */ /* 0x000fea0003800000 */
.L_x_234:
[----:B------:R-:W-:Y:S01]  /*d670*/  @!P2 IMAD R123, R123, R17, R2 ;  /* 0x000000117b7ba224 */ /* 0x000fe200078e0202 */
[----:B------:R-:W-:Y:S04]  /*d680*/  BSSY B1, `(.L_x_236) ;  /* 0x0000006000017945 */ /* 0x000fe80003800000 */
[----:B------:R1:W-:Y:S01]  /*d690*/  @!P2 STG.E.U8 desc[UR36][R222.64+0x1], R123 ;  /* 0x0000017bde00a986 */ /* 0x0003e2000c101124 */
[----:B------:R-:W-:Y:S05]  /*d6a0*/  @P6 BRA `(.L_x_237) ;  /* 0x00000000000c6947 */ /* 0x000fea0003800000 */
[----:B------:R-:W0:Y:S02]  /*d6b0*/  LDG.E.U8 R16, desc[UR36][R8.64+0x8] ;  /* 0x0000082408107981 */ /* 0x000e24000c1e1100 */
[----:B0-----:R-:W-:-:S05]  /*d6c0*/  PRMT R3, R16, 0x8880, RZ ;  /* 0x0000888010037816 */ /* 0x001fca00000000ff */
[----:B------:R-:W-:-:S07]  /*d6d0*/  IMAD R2, R3, R18, RZ ;  /* 0x0000001203027224 */ /* 0x000fce00078e02ff */
.L_x_237:
[----:B------:R-:W-:Y:S05]  /*d6e0*/  BSYNC B1 ;  /* 0x0000000000017941 */ /* 0x000fea0003800000 */
.L_x_236:
[----:B0-----:R-:W-:Y:S01]  /*d6f0*/  @!P6 IMAD R3, R124, R17, R2 ;  /* 0x000000117c03e224 */ /* 0x001fe200078e0202 */
[----:B------:R-:W-:Y:S04]  /*d700*/  BSSY B1, `(.L_x_238) ;  /* 0x0000006000017945 */ /* 0x000fe80003800000 */
[----:B------:R0:W-:Y:S01]  /*d710*/  @!P6 STG.E.U8 desc[UR36][R6.64+0x8], R3 ;  /* 0x000008030600e986 */ /* 0x0001e2000c101124 */
[----:B------:R-:W-:Y:S05]  /*d720*/  @P3 BRA `(.L_x_239) ;  /* 0x00000000000c3947 */ /* 0x000fea0003800000 */
[----:B------:R-:W0:Y:S02]  /*d730*/  LDG.E.U8 R16, desc[UR36][R8.64+0x9] ;  /* 0x0000092408107981 */ /* 0x000e24000c1e1100 */
[----:B0-----:R-:W-:-:S05]  /*d740*/  PRMT R3, R16, 0x8880, RZ ;  /* 0x0000888010037816 */ /* 0x001fca00000000ff */
[----:B------:R-:W-:-:S07]  /*d750*/  IMAD R2, R3, R18, RZ ;  /* 0x0000001203027224 */ /* 0x000fce00078e02ff */
.L_x_239:
[----:B------:R-:W-:Y:S05]  /*d760*/  BSYNC B1 ;  /* 0x0000000000017941 */ /* 0x000fea0003800000 */
.L_x_238:
[----:B0-----:R-:W-:Y:S01]  /*d770*/  @!P3 IMAD R3, R125, R17, R2 ;  /* 0x000000117d03b224 */ /* 0x001fe200078e0202 */
[----:B------:R-:W-:Y:S01]  /*d780*/  BSSY B1, `(.L_x_240) ;  /* 0x000000a000017945 */ /* 0x000fe20003800000 */
[----:B------:R-:W-:Y:S02]  /*d790*/  ISETP.LT.OR P2, PT, R0, 0x11, !P1 ;  /* 0x000000110000780c */ /* 0x000fe40004f41670 */
[C---:B------:R-:W-:Y:S01]  /*d7a0*/  @!P5 IADD3 R122, P6, R6.reuse, UR46, RZ ;  /* 0x0000002e067adc10 */ /* 0x040fe2000ffde0ff */
[----:B------:R0:W-:Y:S01]  /*d7b0*/  @!P3 STG.E.U8 desc[UR36][R6.64+0x9], R3 ;  /* 0x000009030600b986 */ /* 0x0001e2000c101124 */
[----:B------:R-:W-:-:S04]  /*d7c0*/  @!P4 IADD3 R124, P3, R6, UR46, RZ ;  /* 0x0000002e067ccc10 */ /* 0x000fc8000ff7e0ff */
[----:B------:R-:W-:Y:S01]  /*d7d0*/  @!P4 IADD3.X R125, R7, UR45, RZ, P3, !PT ;  /* 0x0000002d077dcc10 */ /* 0x000fe20009ffe4ff */
[----:B------:R-:W-:Y:S08]  /*d7e0*/  @P4 BRA `(.L_x_241) ;  /* 0x00000000000c4947 */ /* 0x000ff00003800000 */
[----:B------:R-:W0:Y:S02]  /*d7f0*/  LDG.E.U8 R16, desc[UR36][R120.64+0x8] ;  /* 0x0000082478107981 */ /* 0x000e24000c1e1100 */
[----:B0-----:R-:W-:-:S05]  /*d800*/  PRMT R3, R16, 0x8880, RZ ;  /* 0x0000888010037816 */ /* 0x001fca00000000ff */
[----:B------:R-:W-:-:S07]  /*d810*/  IMAD R2, R3, R18, RZ ;  /* 0x0000001203027224 */ /* 0x000fce00078e02ff */
.L_x_241:
[----:B------:R-:W-:Y:S05]  /*d820*/  BSYNC B1 ;  /* 0x0000000000017941 */ /* 0x000fea0003800000 */
.L_x_240:
[----:B0-----:R-:W-:Y:S01]  /*d830*/  @!P4 IMAD R3, R126, R17, R2 ;  /* 0x000000117e03c224 */ /* 0x001fe200078e0202 */
[----:B------:R-:W-:Y:S01]  /*d840*/  BSSY B1, `(.L_x_242) ;  /* 0x0000007000017945 */ /* 0x000fe20003800000 */
[----:B-1----:R-:W-:-:S03]  /*d850*/  @!P5 IADD3.X R123, R7, UR45, RZ, P6, !PT ;  /* 0x0000002d077bdc10 */ /* 0x002fc6000b7fe4ff */
[----:B------:R0:W-:Y:S01]  /*d860*/  @!P4 STG.E.U8 desc[UR36][R124.64+0x8], R3 ;  /* 0x000008037c00c986 */ /* 0x0001e2000c101124 */
[----:B------:R-:W-:Y:S05]  /*d870*/  @P5 BRA `(.L_x_243) ;  /* 0x00000000000c5947 */ /* 0x000fea0003800000 */
[----:B------:R-:W0:Y:S02]  /*d880*/  LDG.E.U8 R16, desc[UR36][R120.64+0x9] ;  /* 0x0000092478107981 */ /* 0x000e24000c1e1100 */
[----:B0-----:R-:W-:-:S05]  /*d890*/  PRMT R3, R16, 0x8880, RZ ;  /* 0x0000888010037816 */ /* 0x001fca00000000ff */
[----:B------:R-:W-:-:S07]  /*d8a0*/  IMAD R2, R3, R18, RZ ;  /* 0x0000001203027224 */ /* 0x000fce00078e02ff */
.L_x_243:
[----:B------:R-:W-:Y:S05]  /*d8b0*/  BSYNC B1 ;  /* 0x0000000000017941 */ /* 0x000fea0003800000 */
.L_x_242:
[C---:B------:R-:W-:Y:S01]  /*d8c0*/  ISETP.LT.OR P4, PT, R0.reuse, 0x11, !P0 ;  /* 0x000000110000780c */ /* 0x040fe20004781670 */
[----:B------:R-:W-:Y:S01]  /*d8d0*/  @!P5 IMAD R127, R127, R17, R2 ;  /* 0x000000117f7fd224 */ /* 0x000fe200078e0202 */
[----:B------:R-:W-:Y:S01]  /*d8e0*/  BSSY B1, `(.L_x_244) ;  /* 0x0000009000017945 */ /* 0x000fe20003800000 */
[----:B------:R-:W-:Y:S02]  /*d8f0*/  ISETP.LT.OR P3, PT, R0, 0x12, !P1 ;  /* 0x000000120000780c */ /* 0x000fe40004f61670 */
[----:B0-----:R-:W-:Y:S01]  /*d900*/  @!P2 IADD3 R124, P6, R6, UR46, RZ ;  /* 0x0000002e067cac10 */ /* 0x001fe2000ffde0ff */
[----:B------:R0:W-:Y:S01]  /*d910*/  @!P5 STG.E.U8 desc[UR36][R122.64+0x9], R127 ;  /* 0x0000097f7a00d986 */ /* 0x0001e2000c101124 */
[----:B------:R-:W-:-:S06]  /*d920*/  ISETP.LT.OR P5, PT, R0, 0x12, !P0 ;  /* 0x000000120000780c */ /* 0x000fcc00047a1670 */
[----:B------:R-:W-:Y:S07]  /*d930*/  @P4 BRA `(.L_x_245) ;  /* 0x00000000000c4947 */ /* 0x000fee0003800000 */
[----:B------:R-:W2:Y:S02]  /*d940*/  LDG.E.U8 R16, desc[UR36][R8.64+0x10] ;  /* 0x0000102408107981 */ /* 0x000ea4000c1e1100 */
[----:B--2---:R-:W-:-:S05]  /*d950*/  PRMT R3, R16, 0x8880, RZ ;  /* 0x0000888010037816 */ /* 0x004fca00000000ff */
[----:B------:R-:W-:-:S07]  /*d960*/  IMAD R2, R3, R18, RZ ;  /* 0x0000001203027224 */ /* 0x000fce00078e02ff */
.L_x_245:
[----:B------:R-:W-:Y:S05]  /*d970*/  BSYNC B1 ;  /* 0x0000000000017941 */ /* 0x000fea0003800000 */
.L_x_244:
[----:B------:R-:W-:Y:S01]  /*d980*/  @!P4 IMAD R3, R128, R17, R2 ;  /* 0x000000118003c224 */ /* 0x000fe200078e0202 */
[----:B------:R-:W-:Y:S04]  /*d990*/  BSSY B1, `(.L_x_246) ;  /* 0x0000006000017945 */ /* 0x000fe80003800000 */
[----:B------:R1:W-:Y:S01]  /*d9a0*/  @!P4 STG.E.U8 desc[UR36][R6.64+0x10], R3 ;  /* 0x000010030600c986 */ /* 0x0003e2000c101124 */
[----:B------:R-:W-:Y:S05]  /*d9b0*/  @P5 BRA `(.L_x_247) ;  /* 0x00000000000c5947 */ /* 0x000fea0003800000 */
[----:B------:R-:W1:Y:S02]  /*d9c0*/  LDG.E.U8 R16, desc[UR36][R8.64+0x11] ;  /* 0x0000112408107981 */ /* 0x000e64000c1e1100 */
[----:B-1----:R-:W-:-:S05]  /*d9d0*/  PRMT R3, R16, 0x8880, RZ ;  /* 0x0000888010037816 */ /* 0x002fca00000000ff */
[----:B------:R-:W-:-:S07]  /*d9e0*/  IMAD R2, R3, R18, RZ ;  /* 0x0000001203027224 */ /* 0x000fce00078e02ff */
.L_x_247:
[----:B------:R-:W-:Y:S05]  /*d9f0*/  BSYNC B1 ;  /* 0x0000000000017941 */ /* 0x000fea0003800000 */
.L_x_246:
[----:B------:R-:W-:Y:S01]  /*da00*/  @!P5 IMAD R129, R129, R17, R2 ;  /* 0x000000118181d224 */ /* 0x000fe200078e0202 */
[----:B------:R-:W-:Y:S01]  /*da10*/  BSSY B1, `(.L_x_248) ;  /* 0x0000007000017945 */ /* 0x000fe20003800000 */
[----:B------:R-:W-:-:S03]  /*da20*/  @!P2 IADD3.X R125, R7, UR45, RZ, P6, !PT ;  /* 0x0000002d077dac10 */ /* 0x000fc6000b7fe4ff */
[----:B------:R2:W-:Y:S01]  /*da30*/  @!P5 STG.E.U8 desc[UR36][R6.64+0x11], R129 ;  /* 0x000011810600d986 */ /* 0x0005e2000c101124 */
[----:B------:R-:W-:Y:S05]  /*da40*/  @P2 BRA `(.L_x_249) ;  /* 0x00000000000c2947 */ /* 0x000fea0003800000 */
[----:B------:R-:W1:Y:S02]  /*da50*/  LDG.E.U8 R16, desc[UR36][R120.64+0x10] ;  /* 0x0000102478107981 */ /* 0x000e64000c1e1100 */
[----:B-1----:R-:W-:-:S05]  /*da60*/  PRMT R3, R16, 0x8880, RZ ;  /* 0x0000888010037816 */ /* 0x002fca00000000ff */
[----:B------:R-:W-:-:S07]  /*da70*/  IMAD R2, R3, R18, RZ ;  /* 0x0000001203027224 */ /* 0x000fce00078e02ff */
.L_x_249:
[----:B------:R-:W-:Y:S05]  /*da80*/  BSYNC B1 ;  /* 0x0000000000017941 */ /* 0x000fea0003800000 */
.L_x_248:
[----:B-1----:R-:W-:Y:S01]  /*da90*/  @!P2 IMAD R3, R130, R17, R2 ;  /* 0x000000118203a224 */ /* 0x002fe200078e0202 */
[----:B0-----:R-:W-:Y:S01]  /*daa0*/  @!P3 IADD3 R122, P5, R6, UR46, RZ ;  /* 0x0000002e067abc10 */ /* 0x001fe2000ffbe0ff */
        /* <DEDUP_REMOVED lines=11> */
.L_x_251:
[----:B------:R-:W-:Y:S05]  /*db60*/  BSYNC B1 ;  /* 0x0000000000017941 */ /* 0x000fea0003800000 */
.L_x_250:
[----:B------:R-:W-:Y:S01]  /*db70*/  @!P3 IMAD R131, R131, R17, R2 ;  /* 0x000000118383b224 */ /* 0x000fe200078e0202 */
[----:B------:R-:W-:Y:S04]  /*db80*/  BSSY B1, `(.L_x_252) ;  /* 0x0000006000017945 */ /* 0x000fe80003800000 */
[----:B------:R1:W-:Y:S01]  /*db90*/  @!P3 STG.E.U8 desc[UR36][R122.64+0x11], R131 ;  /* 0x000011837a00b986 */ /* 0x0003e2000c101124 */
[----:B------:R-:W-:Y:S05]  /*dba0*/  @P6 BRA `(.L_x_253) ;  /* 0x00000000000c6947 */ /* 0x000fea0003800000 */
[----:B------:R-:W0:Y:S02]  /*dbb0*/  LDG.E.U8 R16, desc[UR36][R8.64+0x18] ;  /* 0x0000182408107981 */ /* 0x000e24000c1e1100 */
[----:B0-----:R-:W-:-:S05]  /*dbc0*/  PRMT R3, R16, 0x8880, RZ ;  /* 0x0000888010037816 */ /* 0x001fca00000000ff */
[----:B------:R-:W-:-:S07]  /*dbd0*/  IMAD R2, R3, R18, RZ ;  /* 0x0000001203027224 */ /* 0x000fce00078e02ff */
.L_x_253:
[----:B------:R-:W-:Y:S05]  /*dbe0*/  BSYNC B1 ;  /* 0x0000000000017941 */ /* 0x000fea0003800000 */
.L_x_252:
[----:B0-----:R-:W-:Y:S01]  /*dbf0*/  @!P6 IMAD R3, R132, R17, R2 ;  /* 0x000000118403e224 */ /* 0x001fe200078e0202 */
[----:B------:R-:W-:Y:S04]  /*dc00*/  BSSY B1, `(.L_x_254) ;  /* 0x0000006000017945 */ /* 0x000fe80003800000 */
[----:B------:R0:W-:Y:S01]  /*dc10*/  @!P6 STG.E.U8 desc[UR36][R6.64+0x18], R3 ;  /* 0x000018030600e986 */ /* 0x0001e2000c101124 */
[----:B------:R-:W-:Y:S05]  /*dc20*/  @P2 BRA `(.L_x_255) ;  /* 0x00000000000c2947 */ /* 0x000fea0003800000 */
[----:B------:R-:W0:Y:S02]  /*dc30*/  LDG.E.U8 R16, desc[UR36][R8.64+0x19] ;  /* 0x0000192408107981 */ /* 0x000e24000c1e1100 */
[----:B0-----:R-:W-:-:S05]  /*dc40*/  PRMT R3, R16, 0x8880, RZ ;  /* 0x0000888010037816 */ /* 0x001fca00000000ff */
[----:B------:R-:W-:-:S07]  /*dc50*/  IMAD R2, R3, R18, RZ ;  /* 0x0000001203027224 */ /* 0x000fce00078e02ff */
.L_x_255:
[----:B------:R-:W-:Y:S05]  /*dc60*/  BSYNC B1 ;  /* 0x0000000000017941 */ /* 0x000fea0003800000 */
.L_x_254:
[----:B------:R-:W-:Y:S01]  /*dc70*/  @!P2 IMAD R133, R133, R17, R2 ;  /* 0x000000118585a224 */ /* 0x000fe200078e0202 */
[----:B------:R-:W-:Y:S01]  /*dc80*/  BSSY B1, `(.L_x_256) ;  /* 0x000000a000017945 */ /* 0x000fe20003800000 */
[----:B------:R-:W-:Y:S02]  /*dc90*/  ISETP.LT.OR P3, PT, R0, 0x21, !P1 ;  /* 0x000000210000780c */ /* 0x000fe40004f61670 */
[C---:B------:R-:W-:Y:S01]  /*dca0*/  @!P5 IADD3 R124, P6, R6.reuse, UR46, RZ ;  /* 0x0000002e067cdc10 */ /* 0x040fe2000ffde0ff */
[----:B------:R3:W-:Y:S01]  /*dcb0*/  @!P2 STG.E.U8 desc[UR36][R6.64+0x19], R133 ;  /* 0x000019850600a986 */ /* 0x0007e2000c101124 */
[----:B-1----:R-:W-:-:S04]  /*dcc0*/  @!P4 IADD3 R122, P2, R6, UR46, RZ ;  /* 0x0000002e067acc10 */ /* 0x002fc8000ff5e0ff */
[----:B------:R-:W-:Y:S01]  /*dcd0*/  @!P4 IADD3.X R123, R7, UR45, RZ, P2, !PT ;  /* 0x0000002d077bcc10 */ /* 0x000fe200097fe4ff */
[----:B------:R-:W-:Y:S08]  /*dce0*/  @P4 BRA `(.L_x_257) ;  /* 0x00000000000c4947 */ /* 0x000ff00003800000 */
[----:B------:R-:W0:Y:S02]  /*dcf0*/  LDG.E.U8 R16, desc[UR36][R120.64+0x18] ;  /* 0x0000182478107981 */ /* 0x000e24000c1e1100 */
[----:B0-----:R-:W-:-:S05]  /*dd00*/  PRMT R3, R16, 0x8880, RZ ;  /* 0x0000888010037816 */ /* 0x001fca00000000ff */
[----:B------:R-:W-:-:S07]  /*dd10*/  IMAD R2, R3, R18, RZ ;  /* 0x0000001203027224 */ /* 0x000fce00078e02ff */
.L_x_257:
[----:B------:R-:W-:Y:S05]  /*dd20*/  BSYNC B1 ;  /* 0x0000000000017941 */ /* 0x000fea0003800000 */
.L_x_256:
[----:B0-----:R-:W-:Y:S01]  /*dd30*/  @!P4 IMAD R3, R134, R17, R2 ;  /* 0x000000118603c224 */ /* 0x001fe200078e0202 */
[----:B------:R-:W-:Y:S01]  /*dd40*/  BSSY B1, `(.L_x_258) ;  /* 0x0000007000017945 */ /* 0x000fe20003800000 */
[----:B------:R-:W-:-:S03]  /*dd50*/  @!P5 IADD3.X R125, R7, UR45, RZ, P6, !PT ;  /* 0x0000002d077ddc10 */ /* 0x000fc6000b7fe4ff */
[----:B------:R0:W-:Y:S01]  /*dd60*/  @!P4 STG.E.U8 desc[UR36][R122.64+0x18], R3 ;  /* 0x000018037a00c986 */ /* 0x0001e2000c101124 */
[----:B------:R-:W-:Y:S05]  /*dd70*/  @P5 BRA `(.L_x_259) ;  /* 0x00000000000c5947 */ /* 0x000fea0003800000 */
[----:B------:R-:W0:Y:S02]  /*dd80*/  LDG.E.U8 R16, desc[UR36][R120.64+0x19] ;  /* 0x0000192478107981 */ /* 0x000e24000c1e1100 */
[----:B0-----:R-:W-:-:S05]  /*dd90*/  PRMT R3, R16, 0x8880, RZ ;  /* 0x0000888010037816 */ /* 0x001fca00000000ff */
[----:B------:R-:W-:-:S07]  /*dda0*/  IMAD R2, R3, R18, RZ ;  /* 0x0000001203027224 */ /* 0x000fce00078e02ff */
.L_x_259:
[----:B------:R-:W-:Y:S05]  /*ddb0*/  BSYNC B1 ;  /* 0x0000000000017941 */ /* 0x000fea0003800000 */
.L_x_258:
        /* <DEDUP_REMOVED lines=8> */
[----:B------:R-:W4:Y:S02]  /*de40*/  LDG.E.U8 R16, desc[UR36][R8.64+0x20] ;  /* 0x0000202408107981 */ /* 0x000f24000c1e1100 */
[----:B----4-:R-:W-:-:S05]  /*de50*/  PRMT R3, R16, 0x8880, RZ ;  /* 0x0000888010037816 */ /* 0x010fca00000000ff */
[----:B------:R-:W-:-:S07]  /*de60*/  IMAD R2, R3, R18, RZ ;  /* 0x0000001203027224 */ /* 0x000fce00078e02ff */
.L_x_261:
[----:B------:R-:W-:Y:S05]  /*de70*/  BSYNC B1 ;  /* 0x0000000000017941 */ /* 0x000fea0003800000 */
.L_x_260:
[----:B------:R-:W-:Y:S01]  /*de80*/  @!P4 IMAD R3, R136, R17, R2 ;  /* 0x000000118803c224 */ /* 0x000fe200078e0202 */
[----:B------:R-:W-:Y:S04]  /*de90*/  BSSY B1, `(.L_x_262) ;  /* 0x0000006000017945 */ /* 0x000fe80003800000 */
[----:B------:R1:W-:Y:S01]  /*dea0*/  @!P4 STG.E.U8 desc[UR36][R6.64+0x20], R3 ;  /* 0x000020030600c986 */ /* 0x0003e2000c101124 */
[----:B------:R-:W-:Y:S05]  /*deb0*/  @P5 BRA `(.L_x_263) ;  /* 0x00000000000c5947 */ /* 0x000fea0003800000 */
[----:B------:R-:W1:Y:S02]  /*dec0*/  LDG.E.U8 R16, desc[UR36][R8.64+0x21] ;  /* 0x0000212408107981 */ /* 0x000e64000c1e1100 */
[----:B-1----:R-:W-:-:S05]  /*ded0*/  PRMT R3, R16, 0x8880, RZ ;  /* 0x0000888010037816 */ /* 0x002fca00000000ff */
[----:B------:R-:W-:-:S07]  /*dee0*/  IMAD R2, R3, R18, RZ ;  /* 0x0000001203027224 */ /* 0x000fce00078e02ff */
.L_x_263:
[----:B------:R-:W-:Y:S05]  /*def0*/  BSYNC B1 ;  /* 0x0000000000017941 */ /* 0x000fea0003800000 */
.L_x_262:
        /* <DEDUP_REMOVED lines=8> */
.L_x_265:
[----:B------:R-:W-:Y:S05]  /*df80*/  BSYNC B1 ;  /* 0x0000000000017941 */ /* 0x000fea0003800000 */
.L_x_264:
        /* <DEDUP_REMOVED lines=13> */
.L_x_267:
[----:B------:R-:W-:Y:S05]  /*e060*/  BSYNC B1 ;  /* 0x0000000000017941 */ /* 0x000fea0003800000 */
.L_x_266:
[----:B------:R-:W-:Y:S01]  /*e070*/  @!P2 IMAD R139, R139, R17, R2 ;  /* 0x000000118b8ba224 */ /* 0x000fe200078e0202 */
[----:B------:R-:W-:Y:S04]  /*e080*/  BSSY B1, `(.L_x_268) ;  /* 0x0000006000017945 */ /* 0x000fe80003800000 */
[----:B------:R1:W-:Y:S01]  /*e090*/  @!P2 STG.E.U8 desc[UR36][R124.64+0x21], R139 ;  /* 0x0000218b7c00a986 */ /* 0x0003e2000c101124 */
[----:B------:R-:W-:Y:S05]  /*e0a0*/  @P6 BRA `(.L_x_269) ;  /* 0x00000000000c6947 */ /* 0x000fea0003800000 */
[----:B------:R-:W0:Y:S02]  /*e0b0*/  LDG.E.U8 R16, desc[UR36][R8.64+0x28] ;  /* 0x0000282408107981 */ /* 0x000e24000c1e1100 */
[----:B0-----:R-:W-:-:S05]  /*e0c0*/  PRMT R3, R16, 0x8880, RZ ;  /* 0x0000888010037816 */ /* 0x001fca00000000ff */
[----:B------:R-:W-:-:S07]  /*e0d0*/  IMAD R2, R3, R18, RZ ;  /* 0x0000001203027224 */ /* 0x000fce00078e02ff */
.L_x_269:
[----:B------:R-:W-:Y:S05]  /*e0e0*/  BSYNC B1 ;  /* 0x0000000000017941 */ /* 0x000fea0003800000 */
.L_x_268:
[----:B0-----:R-:W-:Y:S01]  /*e0f0*/  @!P6 IMAD R3, R140, R17, R2 ;  /* 0x000000118c03e224 */ /* 0x001fe200078e0202 */
[----:B------:R-:W-:Y:S04]  /*e100*/  BSSY B1, `(.L_x_270) ;  /* 0x0000006000017945 */ /* 0x000fe80003800000 */
[----:B------:R0:W-:Y:S01]  /*e110*/  @!P6 STG.E.U8 desc[UR36][R6.64+0x28], R3 ;  /* 0x000028030600e986 */ /* 0x0001e2000c101124 */
[----:B------:R-:W-:Y:S05]  /*e120*/  @P3 BRA `(.L_x_271) ;  /* 0x00000000000c3947 */ /* 0x000fea0003800000 */
[----:B------:R-:W0:Y:S02]  /*e130*/  LDG.E.U8 R16, desc[UR36][R8.64+0x29] ;  /* 0x0000292408107981 */ /* 0x000e24000c1e1100 */
[----:B0-----:R-:W-:-:S05]  /*e140*/  PRMT R3, R16, 0x8880, RZ ;  /* 0x0000888010037816 */ /* 0x001fca00000000ff */
[----:B------:R-:W-:-:S07]  /*e150*/  IMAD R2, R3, R18, RZ ;  /* 0x0000001203027224 */ /* 0x000fce00078e02ff */
.L_x_271:
[----:B------:R-:W-:Y:S05]  /*e160*/  BSYNC B1 ;  /* 0x0000000000017941 */ /* 0x000fea0003800000 */
.L_x_270:
[----:B------:R-:W-:Y:S01]  /*e170*/  @!P3 IMAD R141, R141, R17, R2 ;  /* 0x000000118d8db224 */ /* 0x000fe200078e0202 */
[----:B------:R-:W-:Y:S01]  /*e180*/  BSSY B1, `(.L_x_272) ;  /* 0x000000a000017945 */ /* 0x000fe20003800000 */
[----:B------:R-:W-:Y:S02]  /*e190*/  ISETP.LT.OR P2, PT, R0, 0x31, !P1 ;  /* 0x000000310000780c */ /* 0x000fe40004f41670 */
[C---:B-1----:R-:W-:Y:S01]  /*e1a0*/  @!P5 IADD3 R124, P6, R6.reuse, UR46, RZ ;  /* 0x0000002e067cdc10 */ /* 0x042fe2000ffde0ff */
[----:B------:R1:W-:Y:S01]  /*e1b0*/  @!P3 STG.E.U8 desc[UR36][R6.64+0x29], R141 ;  /* 0x0000298d0600b986 */ /* 0x0003e2000c101124 */
[----:B------:R-:W-:-:S04]  /*e1c0*/  @!P4 IADD3 R122, P3, R6, UR46, RZ ;  /* 0x0000002e067acc10 */ /* 0x000fc8000ff7e0ff */
[----:B------:R-:W-:Y:S01]  /*e1d0*/  @!P4 IADD3.X R123, R7, UR45, RZ, P3, !PT ;  /* 0x0000002d077bcc10 */ /* 0x000fe20009ffe4ff */
[----:B------:R-:W-:Y:S08]  /*e1e0*/  @P4 BRA `(.L_x_273) ;  /* 0x00000000000c4947 */ /* 0x000ff00003800000 */
[----:B------:R-:W0:Y:S02]  /*e1f0*/  LDG.E.U8 R16, desc[UR36][R120.64+0x28] ;  /* 0x0000282478107981 */ /* 0x000e24000c1e1100 */
[----:B0-----:R-:W-:-:S05]  /*e200*/  PRMT R3, R16, 0x8880, RZ ;  /* 0x0000888010037816 */ /* 0x001fca00000000ff */
[----:B------:R-:W-:-:S07]  /*e210*/  IMAD R2, R3, R18, RZ ;  /* 0x0000001203027224 */ /* 0x000fce00078e02ff */
.L_x_273:
[----:B------:R-:W-:Y:S05]  /*e220*/  BSYNC B1 ;  /* 0x0000000000017941 */ /* 0x000fea0003800000 */
.L_x_272:
        /* <DEDUP_REMOVED lines=8> */
.L_x_275:
[----:B------:R-:W-:Y:S05]  /*e2b0*/  BSYNC B1 ;  /* 0x0000000000017941 */ /* 0x000fea0003800000 */
.L_x_274:
        /* <DEDUP_REMOVED lines=8> */
[----:B------:R-:W5:Y:S02]  /*e340*/  LDG.E.U8 R16, desc[UR36][R8.64+0x30] ;  /* 0x0000302408107981 */ /* 0x000f64000c1e1100 */
[----:B-----5:R-:W-:-:S05]  /*e350*/  PRMT R3, R16, 0x8880, RZ ;  /* 0x0000888010037816 */ /* 0x020fca00000000ff */
[----:B------:R-:W-:-:S07]  /*e360*/  IMAD R2, R3, R18, RZ ;  /* 0x0000001203027224 */ /* 0x000fce00078e02ff */
.L_x_277:
[----:B------:R-:W-:Y:S05]  /*e370*/  BSYNC B1 ;  /* 0x0000000000017941 */ /* 0x000fea0003800000 */
.L_x_276:
[----:B------:R-:W-:Y:S01]  /*e380*/  @!P4 IMAD R3, R144, R17, R2 ;  /* 0x000000119003c224 */ /* 0x000fe200078e0202 */
[----:B------:R-:W-:Y:S04]  /*e390*/  BSSY B1, `(.L_x_278) ;  /* 0x0000006000017945 */ /* 0x000fe80003800000 */
[----:B------:R0:W-:Y:S01]  /*e3a0*/  @!P4 STG.E.U8 desc[UR36][R6.64+0x30], R3 ;  /* 0x000030030600c986 */ /* 0x0001e2000c101124 */
[----:B------:R-:W-:Y:S05]  /*e3b0*/  @P5 BRA `(.L_x_279) ;  /* 0x00000000000c5947 */ /* 0x000fea0003800000 */
[----:B------:R-:W0:Y:S02]  /*e3c0*/  LDG.E.U8 R16, desc[UR36][R8.64+0x31] ;  /* 0x0000312408107981 */ /* 0x000e24000c1e1100 */
[----:B0-----:R-:W-:-:S05]  /*e3d0*/  PRMT R3, R16, 0x8880, RZ ;  /* 0x0000888010037816 */ /* 0x001fca00000000ff */
[----:B------:R-:W-:-:S07]  /*e3e0*/  IMAD R2, R3, R18, RZ ;  /* 0x0000001203027224 */ /* 0x000fce00078e02ff */
.L_x_279:
[----:B------:R-:W-:Y:S05]  /*e3f0*/  BSYNC B1 ;  /* 0x0000000000017941 */ /* 0x000fea0003800000 */
.L_x_278:
[----:B------:R-:W-:Y:S01]  /*e400*/  @!P5 IMAD R145, R145, R17, R2 ;  /* 0x000000119191d224 */ /* 0x000fe200078e0202 */
[----:B------:R-:W-:Y:S01]  /*e410*/  BSSY B1, `(.L_x_280) ;  /* 0x0000007000017945 */ /* 0x000fe20003800000 */
[----:B------:R-:W-:-:S03]  /*e420*/  @!P2 IADD3.X R123, R7, UR45, RZ, P6, !PT ;  /* 0x0000002d077bac10 */ /* 0x000fc6000b7fe4ff */
[----:B------:R0:W-:Y:S01]  /*e430*/  @!P5 STG.E.U8 desc[UR36][R6.64+0x31], R145 ;  /* 0x000031910600d986 */ /* 0x0001e2000c101124 */
[----:B------:R-:W-:Y:S05]  /*e440*/  @P2 BRA `(.L_x_281) ;  /* 0x00000000000c2947 */ /* 0x000fea0003800000 */
[----:B------:R-:W0:Y:S02]  /*e450*/  LDG.E.U8 R16, desc[UR36][R120.64+0x30] ;  /* 0x0000302478107981 */ /* 0x000e24000c1e1100 */
[----:B0-----:R-:W-:-:S05]  /*e460*/  PRMT R3, R16, 0x8880, RZ ;  /* 0x0000888010037816 */ /* 0x001fca00000000ff */
[----:B------:R-:W-:-:S07]  /*e470*/  IMAD R2, R3, R18, RZ ;  /* 0x0000001203027224 */ /* 0x000fce00078e02ff */
.L_x_281:
[----:B------:R-:W-:Y:S05]  /*e480*/  BSYNC B1 ;  /* 0x0000000000017941 */ /* 0x000fea0003800000 */
.L_x_280:
        /* <DEDUP_REMOVED lines=13> */
.L_x_283:
[----:B------:R-:W-:Y:S05]  /*e560*/  BSYNC B1 ;  /* 0x0000000000017941 */ /* 0x000fea0003800000 */
.L_x_282:
[----:B------:R-:W-:Y:S01]  /*e570*/  @!P3 IMAD R147, R147, R17, R2 ;  /* 0x000000119393b224 */ /* 0x000fe200078e0202 */
[----:B------:R-:W-:Y:S04]  /*e580*/  BSSY B1, `(.L_x_284) ;  /* 0x0000006000017945 */ /* 0x000fe80003800000 */
[----:B------:R0:W-:Y:S01]  /*e590*/  @!P3 STG.E.U8 desc[UR36][R124.64+0x31], R147 ;  /* 0x000031937c00b986 */ /* 0x0001e2000c101124 */
[----:B------:R-:W-:Y:S05]  /*e5a0*/  @P6 BRA `(.L_x_285) ;  /* 0x00000000000c6947 */ /* 0x000fea0003800000 */
[----:B------:R-:W0:Y:S02]  /*e5b0*/  LDG.E.U8 R16, desc[UR36][R8.64+0x38] ;  /* 0x0000382408107981 */ /* 0x000e24000c1e1100 */
[----:B0-----:R-:W-:-:S05]  /*e5c0*/  PRMT R3, R16, 0x8880, RZ ;  /* 0x0000888010037816 */ /* 0x001fca00000000ff */
[----:B------:R-:W-:-:S07]  /*e5d0*/  IMAD R2, R3, R18, RZ ;  /* 0x0000001203027224 */ /* 0x000fce00078e02ff */
.L_x_285:
[----:B------:R-:W-:Y:S05]  /*e5e0*/  BSYNC B1 ;  /* 0x0000000000017941 */ /* 0x000fea0003800000 */
.L_x_284:
[----:B0-----:R-:W-:Y:S01]  /*e5f0*/  @!P6 IMAD R3, R148, R17, R2 ;  /* 0x000000119403e224 */ /* 0x001fe200078e0202 */
[----:B------:R-:W-:Y:S04]  /*e600*/  BSSY B1, `(.L_x_286) ;  /* 0x0000006000017945 */ /* 0x000fe80003800000 */
[----:B------:R0:W-:Y:S01]  /*e610*/  @!P6 STG.E.U8 desc[UR36][R6.64+0x38], R3 ;  /* 0x000038030600e986 */ /* 0x0001e2000c101124 */
[----:B------:R-:W-:Y:S05]  /*e620*/  @P2 BRA `(.L_x_287) ;  /* 0x00000000000c2947 */ /* 0x000fea0003800000 */
[----:B------:R-:W0:Y:S02]  /*e630*/  LDG.E.U8 R16, desc[UR36][R8.64+0x39] ;  /* 0x0000392408107981 */ /* 0x000e24000c1e1100 */
[----:B0-----:R-:W-:-:S05]  /*e640*/  PRMT R3, R16, 0x8880, RZ ;  /* 0x0000888010037816 */ /* 0x001fca00000000ff */
[----:B------:R-:W-:-:S07]  /*e650*/  IMAD R2, R3, R18, RZ ;  /* 0x0000001203027224 */ /* 0x000fce00078e02ff */
.L_x_287:
[----:B------:R-:W-:Y:S05]  /*e660*/  BSYNC B1 ;  /* 0x0000000000017941 */ /* 0x000fea0003800000 */
.L_x_286:
[----:B------:R-:W-:Y:S01]  /*e670*/  @!P2 IMAD R149, R149, R17, R2 ;  /* 0x000000119595a224 */ /* 0x000fe200078e0202 */
        /* <DEDUP_REMOVED lines=10> */
.L_x_289:
[----:B------:R-:W-:Y:S05]  /*e720*/  BSYNC B1 ;  /* 0x0000000000017941 */ /* 0x000fea0003800000 */
.L_x_288:
        /* <DEDUP_REMOVED lines=8> */
.L_x_291:
[----:B------:R-:W-:Y:S05]  /*e7b0*/  BSYNC B1 ;  /* 0x0000000000017941 */ /* 0x000fea0003800000 */
.L_x_290:
        /* <DEDUP_REMOVED lines=11> */
.L_x_293:
[----:B------:R-:W-:Y:S05]  /*e870*/  BSYNC B1 ;  /* 0x0000000000017941 */ /* 0x000fea0003800000 */
.L_x_292:
[----:B------:R-:W-:Y:S01]  /*e880*/  @!P4 IMAD R3, R152, R17, R2 ;  /* 0x000000119803c224 */ /* 0x000fe200078e0202 */
[----:B------:R-:W-:Y:S04]  /*e890*/  BSSY B1, `(.L_x_294) ;  /* 0x0000006000017945 */ /* 0x000fe80003800000 */
[----:B------:R0:W-:Y:S01]  /*e8a0*/  @!P4 STG.E.U8 desc[UR36][R6.64+0x40], R3 ;  /* 0x000040030600c986 */ /* 0x0001e2000c101124 */
[----:B------:R-:W-:Y:S05]  /*e8b0*/  @P5 BRA `(.L_x_295) ;  /* 0x00000000000c5947 */ /* 0x000fea0003800000 */
[----:B------:R-:W0:Y:S02]  /*e8c0*/  LDG.E.U8 R16, desc[UR36][R8.64+0x41] ;  /* 0x0000412408107981 */ /* 0x000e24000c1e1100 */
[----:B0-----:R-:W-:-:S05]  /*e8d0*/  PRMT R3, R16, 0x8880, RZ ;  /* 0x0000888010037816 */ /* 0x001fca00000000ff */
[----:B------:R-:W-:-:S07]  /*e8e0*/  IMAD R2, R3, R18, RZ ;  /* 0x0000001203027224 */ /* 0x000fce00078e02ff */
.L_x_295:
[----:B------:R-:W-:Y:S05]  /*e8f0*/  BSYNC B1 ;  /* 0x0000000000017941 */ /* 0x000fea0003800000 */
.L_x_294:
        /* <DEDUP_REMOVED lines=8> */
.L_x_297:
[----:B------:R-:W-:Y:S05]  /*e980*/  BSYNC B1 ;  /* 0x0000000000017941 */ /* 0x000fea0003800000 */
.L_x_296:
        /* <DEDUP_REMOVED lines=13> */
.L_x_299:
[----:B------:R-:W-:Y:S05]  /*ea60*/  BSYNC B1 ;  /* 0x0000000000017941 */ /* 0x000fea0003800000 */
.L_x_298:
[----:B------:R-:W-:Y:S01]  /*ea70*/  @!P2 IMAD R155, R155, R17, R2 ;  /* 0x000000119b9ba224 */ /* 0x000fe200078e0202 */
[----:B------:R-:W-:Y:S04]  /*ea80*/  BSSY B1, `(.L_x_300) ;  /* 0x0000006000017945 */ /* 0x000fe80003800000 */
[----:B------:R0:W-:Y:S01]  /*ea90*/  @!P2 STG.E.U8 desc[UR36][R124.64+0x41], R155 ;  /* 0x0000419b7c00a986 */ /* 0x0001e2000c101124 */
[----:B------:R-:W-:Y:S05]  /*eaa0*/  @P6 BRA `(.L_x_301) ;  /* 0x00000000000c6947 */ /* 0x000fea0003800000 */
[----:B------:R-:W0:Y:S02]  /*eab0*/  LDG.E.U8 R16, desc[UR36][R8.64+0x48] ;  /* 0x0000482408107981 */ /* 0x000e24000c1e1100 */
[----:B0-----:R-:W-:-:S05]  /*eac0*/  PRMT R3, R16, 0x8880, RZ ;  /* 0x0000888010037816 */ /* 0x001fca00000000ff */
[----:B------:R-:W-:-:S07]  /*ead0*/  IMAD R2, R3, R18, RZ ;  /* 0x0000001203027224 */ /* 0x000fce00078e02ff */
.L_x_301:
[----:B------:R-:W-:Y:S05]  /*eae0*/  BSYNC B1 ;  /* 0x0000000000017941 */ /* 0x000fea0003800000 */
.L_x_300:
[----:B0-----:R-:W-:Y:S01]  /*eaf0*/  @!P6 IMAD R3, R156, R17, R2 ;  /* 0x000000119c03e224 */ /* 0x001fe200078e0202 */
[----:B------:R-:W-:Y:S04]  /*eb00*/  BSSY B1, `(.L_x_302) ;  /* 0x0000006000017945 */ /* 0x000fe80003800000 */
[----:B------:R0:W-:Y:S01]  /*eb10*/  @!P6 STG.E.U8 desc[UR36][R6.64+0x48], R3 ;  /* 0x000048030600e986 */ /* 0x0001e2000c101124 */
[----:B------:R-:W-:Y:S05]  /*eb20*/  @P3 BRA `(.L_x_303) ;  /* 0x00000000000c3947 */ /* 0x000fea0003800000 */
[----:B------:R-:W0:Y:S02]  /*eb30*/  LDG.E.U8 R16, desc[UR36][R8.64+0x49] ;  /* 0x0000492408107981 */ /* 0x000e24000c1e1100 */
[----:B0-----:R-:W-:-:S05]  /*eb40*/  PRMT R3, R16, 0x8880, RZ ;  /* 0x0000888010037816 */ /* 0x001fca00000000ff */
[----:B------:R-:W-:-:S07]  /*eb50*/  IMAD R2, R3, R18, RZ ;  /* 0x0000001203027224 */ /* 0x000fce00078e02ff */
.L_x_303:
[----:B------:R-:W-:Y:S05]  /*eb60*/  BSYNC B1 ;  /* 0x0000000000017941 */ /* 0x000fea0003800000 */
.L_x_302:
        /* <DEDUP_REMOVED lines=11> */
.L_x_305:
[----:B------:R-:W-:Y:S05]  /*ec20*/  BSYNC B1 ;  /* 0x0000000000017941 */ /* 0x000fea0003800000 */
.L_x_304:
        /* <DEDUP_REMOVED lines=8> */
.L_x_307:
[----:B------:R-:W-:Y:S05]  /*ecb0*/  BSYNC B1 ;  /* 0x0000000000017941 */ /* 0x000fea0003800000 */
.L_x_306:
        /* <DEDUP_REMOVED lines=11> */
.L_x_309:
[----:B------:R-:W-:Y:S05]  /*ed70*/  BSYNC B1 ;  /* 0x0000000000017941 */ /* 0x000fea0003800000 */
.L_x_308:
[----:B------:R-:W-:Y:S01]  /*ed80*/  @!P4 IMAD R3, R160, R17, R2 ;  /* 0x00000011a003c224 */ /* 0x000fe200078e0202 */
[----:B------:R-:W-:Y:S04]  /*ed90*/  BSSY B1, `(.L_x_310) ;  /* 0x0000006000017945 */ /* 0x000fe80003800000 */
[----:B------:R0:W-:Y:S01]  /*eda0*/  @!P4 STG.E.U8 desc[UR36][R6.64+0x50], R3 ;  /* 0x000050030600c986 */ /* 0x0001e2000c101124 */
[----:B------:R-:W-:Y:S05]  /*edb0*/  @P5 BRA `(.L_x_311) ;  /* 0x00000000000c5947 */ /* 0x000fea0003800000 */
[----:B------:R-:W0:Y:S02]  /*edc0*/  LDG.E.U8 R16, desc[UR36][R8.64+0x51] ;  /* 0x0000512408107981 */ /* 0x000e24000c1e1100 */
[----:B0-----:R-:W-:-:S05]  /*edd0*/  PRMT R3, R16, 0x8880, RZ ;  /* 0x0000888010037816 */ /* 0x001fca00000000ff */
[----:B------:R-:W-:-:S07]  /*ede0*/  IMAD R2, R3, R18, RZ ;  /* 0x0000001203027224 */ /* 0x000fce00078e02ff */
.L_x_311:
[----:B------:R-:W-:Y:S05]  /*edf0*/  BSYNC B1 ;  /* 0x0000000000017941 */ /* 0x000fea0003800000 */
.L_x_310:
        /* <DEDUP_REMOVED lines=8> */
.L_x_313:
[----:B------:R-:W-:Y:S05]  /*ee80*/  BSYNC B1 ;  /* 0x0000000000017941 */ /* 0x000fea0003800000 */
.L_x_312:
        /* <DEDUP_REMOVED lines=13> */
.L_x_315:
[----:B------:R-:W-:Y:S05]  /*ef60*/  BSYNC B1 ;  /* 0x0000000000017941 */ /* 0x000fea0003800000 */
.L_x_314:
[----:B------:R-:W-:Y:S01]  /*ef70*/  @!P3 IMAD R163, R163, R17, R2 ;  /* 0x00000011a3a3b224 */ /* 0x000fe200078e0202 */
[----:B------:R-:W-:Y:S04]  /*ef80*/  BSSY B1, `(.L_x_316) ;  /* 0x0000006000017945 */ /* 0x000fe80003800000 */
[----:B------:R0:W-:Y:S01]  /*ef90*/  @!P3 STG.E.U8 desc[UR36][R124.64+0x51], R163 ;  /* 0x000051a37c00b986 */ /* 0x0001e2000c101124 */
[----:B------:R-:W-:Y:S05]  /*efa0*/  @P6 BRA `(.L_x_317) ;  /* 0x00000000000c6947 */ /* 0x000fea0003800000 */
[----:B------:R-:W0:Y:S02]  /*efb0*/  LDG.E.U8 R16, desc[UR36][R8.64+0x58] ;  /* 0x0000582408107981 */ /* 0x000e24000c1e1100 */
[----:B0-----:R-:W-:-:S05]  /*efc0*/  PRMT R3, R16, 0x8880, RZ ;  /* 0x0000888010037816 */ /* 0x001fca00000000ff */
[----:B------:R-:W-:-:S07]  /*efd0*/  IMAD R2, R3, R18, RZ ;  /* 0x0000001203027224 */ /* 0x000fce00078e02ff */
.L_x_317:
[----:B------:R-:W-:Y:S05]  /*efe0*/  BSYNC B1 ;  /* 0x0000000000017941 */ /* 0x000fea0003800000 */
.L_x_316:
[----:B0-----:R-:W-:Y:S01]  /*eff0*/  @!P6 IMAD R3, R164, R17, R2 ;  /* 0x00000011a403e224 */ /* 0x001fe200078e0202 */
[----:B------:R-:W-:Y:S04]  /*f000*/  BSSY B1, `(.L_x_318) ;  /* 0x0000006000017945 */ /* 0x000fe80003800000 */
[----:B------:R0:W-:Y:S01]  /*f010*/  @!P6 STG.E.U8 desc[UR36][R6.64+0x58], R3 ;  /* 0x000058030600e986 */ /* 0x0001e2000c101124 */
[----:B------:R-:W-:Y:S05]  /*f020*/  @P2 BRA `(.L_x_319) ;  /* 0x00000000000c2947 */ /* 0x000fea0003800000 */
[----:B------:R-:W0:Y:S02]  /*f030*/  LDG.E.U8 R16, desc[UR36][R8.64+0x59] ;  /* 0x0000592408107981 */ /* 0x000e24000c1e1100 */
[----:B0-----:R-:W-:-:S05]  /*f040*/  PRMT R3, R16, 0x8880, RZ ;  /* 0x0000888010037816 */ /* 0x001fca00000000ff */
[----:B------:R-:W-:-:S07]  /*f050*/  IMAD R2, R3, R18, RZ ;  /* 0x0000001203027224 */ /* 0x000fce00078e02ff */
.L_x_319:
[----:B------:R-:W-:Y:S05]  /*f060*/  BSYNC B1 ;  /* 0x0000000000017941 */ /* 0x000fea0003800000 */
.L_x_318:
        /* <DEDUP_REMOVED lines=11> */
.L_x_321:
[----:B------:R-:W-:Y:S05]  /*f120*/  BSYNC B1 ;  /* 0x0000000000017941 */ /* 0x000fea0003800000 */
.L_x_320:
        /* <DEDUP_REMOVED lines=8> */
.L_x_323:
[----:B------:R-:W-:Y:S05]  /*f1b0*/  BSYNC B1 ;  /* 0x0000000000017941 */ /* 0x000fea0003800000 */
.L_x_322:
        /* <DEDUP_REMOVED lines=11> */
.L_x_325:
[----:B------:R-:W-:Y:S05]  /*f270*/  BSYNC B1 ;  /* 0x0000000000017941 */ /* 0x000fea0003800000 */
.L_x_324:
[----:B------:R-:W-:Y:S01]  /*f280*/  @!P4 IMAD R3, R168, R17, R2 ;  /* 0x00000011a803c224 */ /* 0x000fe200078e0202 */
[----:B------:R-:W-:Y:S04]  /*f290*/  BSSY B1, `(.L_x_326) ;  /* 0x0000006000017945 */ /* 0x000fe80003800000 */
[----:B------:R0:W-:Y:S01]  /*f2a0*/  @!P4 STG.E.U8 desc[UR36][R6.64+0x60], R3 ;  /* 0x000060030600c986 */ /* 0x0001e2000c101124 */
[----:B------:R-:W-:Y:S05]  /*f2b0*/  @P5 BRA `(.L_x_327) ;  /* 0x00000000000c5947 */ /* 0x000fea0003800000 */
[----:B------:R-:W0:Y:S02]  /*f2c0*/  LDG.E.U8 R16, desc[UR36][R8.64+0x61] ;  /* 0x0000612408107981 */ /* 0x000e24000c1e1100 */
[----:B0-----:R-:W-:-:S05]  /*f2d0*/  PRMT R3, R16, 0x8880, RZ ;  /* 0x0000888010037816 */ /* 0x001fca00000000ff */
[----:B------:R-:W-:-:S07]  /*f2e0*/  IMAD R2, R3, R18, RZ ;  /* 0x0000001203027224 */ /* 0x000fce00078e02ff */
.L_x_327:
[----:B------:R-:W-:Y:S05]  /*f2f0*/  BSYNC B1 ;  /* 0x0000000000017941 */ /* 0x000fea0003800000 */
.L_x_326:
        /* <DEDUP_REMOVED lines=8> */
.L_x_329:
[----:B------:R-:W-:Y:S05]  /*f380*/  BSYNC B1 ;  /* 0x0000000000017941 */ /* 0x000fea0003800000 */
.L_x_328:
        /* <DEDUP_REMOVED lines=13> */
.L_x_331:
[----:B------:R-:W-:Y:S05]  /*f460*/  BSYNC B1 ;  /* 0x0000000000017941 */ /* 0x000fea0003800000 */
.L_x_330:
[----:B------:R-:W-:Y:S01]  /*f470*/  @!P2 IMAD R171, R171, R17, R2 ;  /* 0x00000011ababa224 */ /* 0x000fe200078e0202 */
[----:B------:R-:W-:Y:S04]  /*f480*/  BSSY B1, `(.L_x_332) ;  /* 0x0000006000017945 */ /* 0x000fe80003800000 */
[----:B------:R0:W-:Y:S01]  /*f490*/  @!P2 STG.E.U8 desc[UR36][R124.64+0x61], R171 ;  /* 0x000061ab7c00a986 */ /* 0x0001e2000c101124 */
[----:B------:R-:W-:Y:S05]  /*f4a0*/  @P6 BRA `(.L_x_333) ;  /* 0x00000000000c6947 */ /* 0x000fea0003800000 */
[----:B------:R-:W0:Y:S02]  /*f4b0*/  LDG.E.U8 R16, desc[UR36][R8.64+0x68] ;  /* 0x0000682408107981 */ /* 0x000e24000c1e1100 */
[----:B0-----:R-:W-:-:S05]  /*f4c0*/  PRMT R3, R16, 0x8880, RZ ;  /* 0x0000888010037816 */ /* 0x001fca00000000ff */
[----:B------:R-:W-:-:S07]  /*f4d0*/  IMAD R2, R3, R18, RZ ;  /* 0x0000001203027224 */ /* 0x000fce00078e02ff */
.L_x_333:
[----:B------:R-:W-:Y:S05]  /*f4e0*/  BSYNC B1 ;  /* 0x0000000000017941 */ /* 0x000fea0003800000 */
.L_x_332:
[----:B0-----:R-:W-:Y:S01]  /*f4f0*/  @!P6 IMAD R3, R172, R17, R2 ;  /* 0x00000011ac03e224 */ /* 0x001fe200078e0202 */
[----:B------:R-:W-:Y:S04]  /*f500*/  BSSY B1, `(.L_x_334) ;  /* 0x0000006000017945 */ /* 0x000fe80003800000 */
[----:B------:R0:W-:Y:S01]  /*f510*/  @!P6 STG.E.U8 desc[UR36][R6.64+0x68], R3 ;  /* 0x000068030600e986 */ /* 0x0001e2000c101124 */
[----:B------:R-:W-:Y:S05]  /*f520*/  @P3 BRA `(.L_x_335) ;  /* 0x00000000000c3947 */ /* 0x000fea0003800000 */
[----:B------:R-:W0:Y:S02]  /*f530*/  LDG.E.U8 R16, desc[UR36][R8.64+0x69] ;  /* 0x0000692408107981 */ /* 0x000e24000c1e1100 */
[----:B0-----:R-:W-:-:S05]  /*f540*/  PRMT R3, R16, 0x8880, RZ ;  /* 0x0000888010037816 */ /* 0x001fca00000000ff */
[----:B------:R-:W-:-:S07]  /*f550*/  IMAD R2, R3, R18, RZ ;  /* 0x0000001203027224 */ /* 0x000fce00078e02ff */
.L_x_335:
[----:B------:R-:W-:Y:S05]  /*f560*/  BSYNC B1 ;  /* 0x0000000000017941 */ /* 0x000fea0003800000 */
.L_x_334:
        /* <DEDUP_REMOVED lines=11> */
.L_x_337:
[----:B------:R-:W-:Y:S05]  /*f620*/  BSYNC B1 ;  /* 0x0000000000017941 */ /* 0x000fea0003800000 */
.L_x_336:
        /* <DEDUP_REMOVED lines=8> */
.L_x_339:
[----:B------:R-:W-:Y:S05]  /*f6b0*/  BSYNC B1 ;  /* 0x0000000000017941 */ /* 0x000fea0003800000 */
.L_x_338:
        /* <DEDUP_REMOVED lines=11> */
.L_x_341:
[----:B------:R-:W-:Y:S05]  /*f770*/  BSYNC B1 ;  /* 0x0000000000017941 */ /* 0x000fea0003800000 */
.L_x_340:
[----:B------:R-:W-:Y:S01]  /*f780*/  @!P4 IMAD R3, R176, R17, R2 ;  /* 0x00000011b003c224 */ /* 0x000fe200078e0202 */
[----:B------:R-:W-:Y:S04]  /*f790*/  BSSY B1, `(.L_x_342) ;  /* 0x0000006000017945 */ /* 0x000fe80003800000 */
[----:B------:R0:W-:Y:S01]  /*f7a0*/  @!P4 STG.E.U8 desc[UR36][R6.64+0x70], R3 ;  /* 0x000070030600c986 */ /* 0x0001e2000c101124 */
[----:B------:R-:W-:Y:S05]  /*f7b0*/  @P5 BRA `(.L_x_343) ;  /* 0x00000000000c5947 */ /* 0x000fea0003800000 */
[----:B------:R-:W0:Y:S02]  /*f7c0*/  LDG.E.U8 R16, desc[UR36][R8.64+0x71] ;  /* 0x0000712408107981 */ /* 0x000e24000c1e1100 */
[----:B0-----:R-:W-:-:S05]  /*f7d0*/  PRMT R3, R16, 0x8880, RZ ;  /* 0x0000888010037816 */ /* 0x001fca00000000ff */
[----:B------:R-:W-:-:S07]  /*f7e0*/  IMAD R2, R3, R18, RZ ;  /* 0x0000001203027224 */ /* 0x000fce00078e02ff */
.L_x_343:
[----:B------:R-:W-:Y:S05]  /*f7f0*/  BSYNC B1 ;  /* 0x0000000000017941 */ /* 0x000fea0003800000 */
.L_x_342:
        /* <DEDUP_REMOVED lines=8> */
.L_x_345:
[----:B------:R-:W-:Y:S05]  /*f880*/  BSYNC B1 ;  /* 0x0000000000017941 */ /* 0x000fea0003800000 */
.L_x_344:
        /* <DEDUP_REMOVED lines=13> */
.L_x_347:
[----:B------:R-:W-:Y:S05]  /*f960*/  BSYNC B1 ;  /* 0x0000000000017941 */ /* 0x000fea0003800000 */
.L_x_346:
[----:B------:R-:W-:Y:S01]  /*f970*/  @!P3 IMAD R179, R179, R17, R2 ;  /* 0x00000011b3b3b224 */ /* 0x000fe200078e0202 */
[----:B------:R-:W-:Y:S04]  /*f980*/  BSSY B1, `(.L_x_348) ;  /* 0x0000006000017945 */ /* 0x000fe80003800000 */
[----:B------:R0:W-:Y:S01]  /*f990*/  @!P3 STG.E.U8 desc[UR36][R124.64+0x71], R179 ;  /* 0x000071b37c00b986 */ /* 0x0001e2000c101124 */
[----:B------:R-:W-:Y:S05]  /*f9a0*/  @P6 BRA `(.L_x_349) ;  /* 0x00000000000c6947 */ /* 0x000fea0003800000 */
[----:B------:R-:W0:Y:S02]  /*f9b0*/  LDG.E.U8 R16, desc[UR36][R8.64+0x78] ;  /* 0x0000782408107981 */ /* 0x000e24000c1e1100 */
[----:B0-----:R-:W-:-:S05]  /*f9c0*/  PRMT R3, R16, 0x8880, RZ ;  /* 0x0000888010037816 */ /* 0x001fca00000000ff */
[----:B------:R-:W-:-:S07]  /*f9d0*/  IMAD R2, R3, R18, RZ ;  /* 0x0000001203027224 */ /* 0x000fce00078e02ff */
.L_x_349:
[----:B------:R-:W-:Y:S05]  /*f9e0*/  BSYNC B1 ;  /* 0x0000000000017941 */ /* 0x000fea0003800000 */
.L_x_348:
[----:B0-----:R-:W-:Y:S01]  /*f9f0*/  @!P6 IMAD R3, R180, R17, R2 ;  /* 0x00000011b403e224 */ /* 0x001fe200078e0202 */
[----:B------:R-:W-:Y:S04]  /*fa00*/  BSSY B1, `(.L_x_350) ;  /* 0x0000006000017945 */ /* 0x000fe80003800000 */
[----:B------:R0:W-:Y:S01]  /*fa10*/  @!P6 STG.E.U8 desc[UR36][R6.64+0x78], R3 ;  /* 0x000078030600e986 */ /* 0x0001e2000c101124 */
[----:B------:R-:W-:Y:S05]  /*fa20*/  @P2 BRA `(.L_x_351) ;  /* 0x00000000000c2947 */ /* 0x000fea0003800000 */
[----:B------:R-:W0:Y:S02]  /*fa30*/  LDG.E.U8 R16, desc[UR36][R8.64+0x79] ;  /* 0x0000792408107981 */ /* 0x000e24000c1e1100 */
[----:B0-----:R-:W-:-:S05]  /*fa40*/  PRMT R3, R16, 0x8880, RZ ;  /* 0x0000888010037816 */ /* 0x001fca00000000ff */
[----:B------:R-:W-:-:S07]  /*fa50*/  IMAD R2, R3, R18, RZ ;  /* 0x0000001203027224 */ /* 0x000fce00078e02ff */
.L_x_351:
[----:B------:R-:W-:Y:S05]  /*fa60*/  BSYNC B1 ;  /* 0x0000000000017941 */ /* 0x000fea0003800000 */
.L_x_350:
        /* <DEDUP_REMOVED lines=11> */
.L_x_353:
[----:B------:R-:W-:Y:S05]  /*fb20*/  BSYNC B1 ;  /* 0x0000000000017941 */ /* 0x000fea0003800000 */
.L_x_352:
        /* <DEDUP_REMOVED lines=8> */
.L_x_355:
[----:B------:R-:W-:Y:S05]  /*fbb0*/  BSYNC B1 ;  /* 0x0000000000017941 */ /* 0x000fea0003800000 */
.L_x_354:
        /* <DEDUP_REMOVED lines=11> */
.L_x_357:
[----:B------:R-:W-:Y:S05]  /*fc70*/  BSYNC B1 ;  /* 0x0000000000017941 */ /* 0x000fea0003800000 */
.L_x_356:
[----:B------:R-:W-:Y:S01]  /*fc80*/  @!P4 IMAD R3, R184, R17, R2 ;  /* 0x00000011b803c224 */ /* 0x000fe200078e0202 */
[----:B------:R-:W-:Y:S04]  /*fc90*/  BSSY B1, `(.L_x_358) ;  /* 0x0000006000017945 */ /* 0x000fe80003800000 */
[----:B------:R0:W-:Y:S01]  /*fca0*/  @!P4 STG.E.U8 desc[UR36][R6.64+0x80], R3 ;  /* 0x000080030600c986 */ /* 0x0001e2000c101124 */
[----:B------:R-:W-:Y:S05]  /*fcb0*/  @P5 BRA `(.L_x_359) ;  /* 0x00000000000c5947 */ /* 0x000fea0003800000 */
[----:B------:R-:W0:Y:S02]  /*fcc0*/  LDG.E.U8 R16, desc[UR36][R8.64+0x81] ;  /* 0x0000812408107981 */ /* 0x000e24000c1e1100 */
[----:B0-----:R-:W-:-:S05]  /*fcd0*/  PRMT R3, R16, 0x8880, RZ ;  /* 0x0000888010037816 */ /* 0x001fca00000000ff */
[----:B------:R-:W-:-:S07]  /*fce0*/  IMAD R2, R3, R18, RZ ;  /* 0x0000001203027224 */ /* 0x000fce00078e02ff */
.L_x_359:
[----:B------:R-:W-:Y:S05]  /*fcf0*/  BSYNC B1 ;  /* 0x0000000000017941 */ /* 0x000fea0003800000 */
.L_x_358:
        /* <DEDUP_REMOVED lines=8> */
.L_x_361:
[----:B------:R-:W-:Y:S05]  /*fd80*/  BSYNC B1 ;  /* 0x0000000000017941 */ /* 0x000fea0003800000 */
.L_x_360:
        /* <DEDUP_REMOVED lines=13> */
.L_x_363:
[----:B------:R-:W-:Y:S05]  /*fe60*/  BSYNC B1 ;  /* 0x0000000000017941 */ /* 0x000fea0003800000 */
.L_x_362:
[----:B------:R-:W-:Y:S01]  /*fe70*/  @!P2 IMAD R187, R187, R17, R2 ;  /* 0x00000011bbbba224 */ /* 0x000fe200078e0202 */
[----:B------:R-:W-:Y:S04]  /*fe80*/  BSSY B1, `(.L_x_364) ;  /* 0x0000006000017945 */ /* 0x000fe80003800000 */
[----:B------:R0:W-:Y:S01]  /*fe90*/  @!P2 STG.E.U8 desc[UR36][R124.64+0x81], R187 ;  /* 0x000081bb7c00a986 */ /* 0x0001e2000c101124 */
[----:B------:R-:W-:Y:S05]  /*fea0*/  @P6 BRA `(.L_x_365) ;  /* 0x00000000000c6947 */ /* 0x000fea0003800000 */
[----:B------:R-:W0:Y:S02]  /*feb0*/  LDG.E.U8 R16, desc[UR36][R8.64+0x88] ;  /* 0x0000882408107981 */ /* 0x000e24000c1e1100 */
[----:B0-----:R-:W-:-:S05]  /*fec0*/  PRMT R3, R16, 0x8880, RZ ;  /* 0x0000888010037816 */ /* 0x001fca00000000ff */
[----:B------:R-:W-:-:S07]  /*fed0*/  IMAD R2, R3, R18, RZ ;  /* 0x0000001203027224 */ /* 0x000fce00078e02ff */
.L_x_365:
[----:B------:R-:W-:Y:S05]  /*fee0*/  BSYNC B1 ;  /* 0x0000000000017941 */ /* 0x000fea0003800000 */
.L_x_364:
[----:B0-----:R-:W-:Y:S01]  /*fef0*/  @!P6 IMAD R3, R188, R17, R2 ;  /* 0x00000011bc03e224 */ /* 0x001fe200078e0202 */
[----:B------:R-:W-:Y:S04]  /*ff00*/  BSSY B1, `(.L_x_366) ;  /* 0x0000006000017945 */ /* 0x000fe80003800000 */
[----:B------:R0:W-:Y:S01]  /*ff10*/  @!P6 STG.E.U8 desc[UR36][R6.64+0x88], R3 ;  /* 0x000088030600e986 */ /* 0x0001e2000c101124 */
[----:B------:R-:W-:Y:S05]  /*ff20*/  @P3 BRA `(.L_x_367) ;  /* 0x00000000000c3947 */ /* 0x000fea0003800000 */
[----:B------:R-:W0:Y:S02]  /*ff30*/  LDG.E.U8 R16, desc[UR36][R8.64+0x89] ;  /* 0x0000892408107981 */ /* 0x000e24000c1e1100 */
[----:B0-----:R-:W-:-:S05]  /*ff40*/  PRMT R3, R16, 0x8880, RZ ;  /* 0x0000888010037816 */ /* 0x001fca00000000ff */
[----:B------:R-:W-:-:S07]  /*ff50*/  IMAD R2, R3, R18, RZ ;  /* 0x0000001203027224 */ /* 0x000fce00078e02ff */
.L_x_367:
[----:B------:R-:W-:Y:S05]  /*ff60*/  BSYNC B1 ;  /* 0x0000000000017941 */ /* 0x000fea0003800000 */
.L_x_366:
        /* <DEDUP_REMOVED lines=11> */
.L_x_369:
[----:B------:R-:W-:Y:S05]  /*10020*/  BSYNC B1 ;  /* 0x0000000000017941 */ /* 0x000fea0003800000 */
.L_x_368:
        /* <DEDUP_REMOVED lines=8> */
.L_x_371:
[----:B------:R-:W-:Y:S05]  /*100b0*/  BSYNC B1 ;  /* 0x0000000000017941 */ /* 0x000fea0003800000 */
.L_x_370:
        /* <DEDUP_REMOVED lines=11> */
.L_x_373:
[----:B------:R-:W-:Y:S05]  /*10170*/  BSYNC B1 ;  /* 0x0000000000017941 */ /* 0x000fea0003800000 */
.L_x_372:
[----:B------:R-:W-:Y:S01]  /*10180*/  @!P4 IMAD R3, R192, R17, R2 ;  /* 0x00000011c003c224 */ /* 0x000fe200078e0202 */
[----:B------:R-:W-:Y:S04]  /*10190*/  BSSY B1, `(.L_x_374) ;  /* 0x0000006000017945 */ /* 0x000fe80003800000 */
[----:B------:R0:W-:Y:S01]  /*101a0*/  @!P4 STG.E.U8 desc[UR36][R6.64+0x90], R3 ;  /* 0x000090030600c986 */ /* 0x0001e2000c101124 */
[----:B------:R-:W-:Y:S05]  /*101b0*/  @P5 BRA `(.L_x_375) ;  /* 0x00000000000c5947 */ /* 0x000fea0003800000 */
[----:B------:R-:W0:Y:S02]  /*101c0*/  LDG.E.U8 R16, desc[UR36][R8.64+0x91] ;  /* 0x0000912408107981 */ /* 0x000e24000c1e1100 */
[----:B0-----:R-:W-:-:S05]  /*101d0*/  PRMT R3, R16, 0x8880, RZ ;  /* 0x0000888010037816 */ /* 0x001fca00000000ff */
[----:B------:R-:W-:-:S07]  /*101e0*/  IMAD R2, R3, R18, RZ ;  /* 0x0000001203027224 */ /* 0x000fce00078e02ff */
.L_x_375:
[----:B------:R-:W-:Y:S05]  /*101f0*/  BSYNC B1 ;  /* 0x0000000000017941 */ /* 0x000fea0003800000 */
.L_x_374:
        /* <DEDUP_REMOVED lines=8> */
.L_x_377:
[----:B------:R-:W-:Y:S05]  /*10280*/  BSYNC B1 ;  /* 0x0000000000017941 */ /* 0x000fea0003800000 */
.L_x_376:
        /* <DEDUP_REMOVED lines=13> */
.L_x_379:
[----:B------:R-:W-:Y:S05]  /*10360*/  BSYNC B1 ;  /* 0x0000000000017941 */ /* 0x000fea0003800000 */
.L_x_378:
[----:B------:R-:W-:Y:S01]  /*10370*/  @!P3 IMAD R195, R195, R17, R2 ;  /* 0x00000011c3c3b224 */ /* 0x000fe200078e0202 */
[----:B------:R-:W-:Y:S04]  /*10380*/  BSSY B1, `(.L_x_380) ;  /* 0x0000006000017945 */ /* 0x000fe80003800000 */
[----:B------:R0:W-:Y:S01]  /*10390*/  @!P3 STG.E.U8 desc[UR36][R124.64+0x91], R195 ;  /* 0x000091c37c00b986 */ /* 0x0001e2000c101124 */
[----:B------:R-:W-:Y:S05]  /*103a0*/  @P6 BRA `(.L_x_381) ;  /* 0x00000000000c6947 */ /* 0x000fea0003800000 */
[----:B------:R-:W0:Y:S02]  /*103b0*/  LDG.E.U8 R16, desc[UR36][R8.64+0x98] ;  /* 0x0000982408107981 */ /* 0x000e24000c1e1100 */
[----:B0-----:R-:W-:-:S05]  /*103c0*/  PRMT R3, R16, 0x8880, RZ ;  /* 0x0000888010037816 */ /* 0x001fca00000000ff */
[----:B------:R-:W-:-:S07]  /*103d0*/  IMAD R2, R3, R18, RZ ;  /* 0x0000001203027224 */ /* 0x000fce00078e02ff */
.L_x_381:
[----:B------:R-:W-:Y:S05]  /*103e0*/  BSYNC B1 ;  /* 0x0000000000017941 */ /* 0x000fea0003800000 */
.L_x_380:
[----:B0-----:R-:W-:Y:S01]  /*103f0*/  @!P6 IMAD R3, R196, R17, R2 ;  /* 0x00000011c403e224 */ /* 0x001fe200078e0202 */
[----:B------:R-:W-:Y:S04]  /*10400*/  BSSY B1, `(.L_x_382) ;  /* 0x0000006000017945 */ /* 0x000fe80003800000 */
[----:B------:R0:W-:Y:S01]  /*10410*/  @!P6 STG.E.U8 desc[UR36][R6.64+0x98], R3 ;  /* 0x000098030600e986 */ /* 0x0001e2000c101124 */
[----:B------:R-:W-:Y:S05]  /*10420*/  @P2 BRA `(.L_x_383) ;  /* 0x00000000000c2947 */ /* 0x000fea0003800000 */
[----:B------:R-:W0:Y:S02]  /*10430*/  LDG.E.U8 R16, desc[UR36][R8.64+0x99] ;  /* 0x0000992408107981 */ /* 0x000e24000c1e1100 */
[----:B0-----:R-:W-:-:S05]  /*10440*/  PRMT R3, R16, 0x8880, RZ ;  /* 0x0000888010037816 */ /* 0x001fca00000000ff */
[----:B------:R-:W-:-:S07]  /*10450*/  IMAD R2, R3, R18, RZ ;  /* 0x0000001203027224 */ /* 0x000fce00078e02ff */
.L_x_383:
[----:B------:R-:W-:Y:S05]  /*10460*/  BSYNC B1 ;  /* 0x0000000000017941 */ /* 0x000fea0003800000 */
.L_x_382:
        /* <DEDUP_REMOVED lines=11> */
.L_x_385:
[----:B------:R-:W-:Y:S05]  /*10520*/  BSYNC B1 ;  /* 0x0000000000017941 */ /* 0x000fea0003800000 */
.L_x_384:
        /* <DEDUP_REMOVED lines=8> */
.L_x_387:
[----:B------:R-:W-:Y:S05]  /*105b0*/  BSYNC B1 ;  /* 0x0000000000017941 */ /* 0x000fea0003800000 */
.L_x_386:
        /* <DEDUP_REMOVED lines=11> */
.L_x_389:
[----:B------:R-:W-:Y:S05]  /*10670*/  BSYNC B1 ;  /* 0x0000000000017941 */ /* 0x000fea0003800000 */
.L_x_388:
[----:B------:R-:W-:Y:S01]  /*10680*/  @!P4 IMAD R3, R200, R17, R2 ;  /* 0x00000011c803c224 */ /* 0x000fe200078e0202 */
[----:B------:R-:W-:Y:S04]  /*10690*/  BSSY B1, `(.L_x_390) ;  /* 0x0000006000017945 */ /* 0x000fe80003800000 */
[----:B------:R0:W-:Y:S01]  /*106a0*/  @!P4 STG.E.U8 desc[UR36][R6.64+0xa0], R3 ;  /* 0x0000a0030600c986 */ /* 0x0001e2000c101124 */
[----:B------:R-:W-:Y:S05]  /*106b0*/  @P5 BRA `(.L_x_391) ;  /* 0x00000000000c5947 */ /* 0x000fea0003800000 */
[----:B------:R-:W0:Y:S02]  /*106c0*/  LDG.E.U8 R16, desc[UR36][R8.64+0xa1] ;  /* 0x0000a12408107981 */ /* 0x000e24000c1e1100 */
[----:B0-----:R-:W-:-:S05]  /*106d0*/  PRMT R3, R16, 0x8880, RZ ;  /* 0x0000888010037816 */ /* 0x001fca00000000ff */
[----:B------:R-:W-:-:S07]  /*106e0*/  IMAD R2, R3, R18, RZ ;  /* 0x0000001203027224 */ /* 0x000fce00078e02ff */
.L_x_391:
[----:B------:R-:W-:Y:S05]  /*106f0*/  BSYNC B1 ;  /* 0x0000000000017941 */ /* 0x000fea0003800000 */
.L_x_390:
        /* <DEDUP_REMOVED lines=8> */
.L_x_393:
[----:B------:R-:W-:Y:S05]  /*10780*/  BSYNC B1 ;  /* 0x0000000000017941 */ /* 0x000fea0003800000 */
.L_x_392:
        /* <DEDUP_REMOVED lines=13> */
.L_x_395:
[----:B------:R-:W-:Y:S05]  /*10860*/  BSYNC B1 ;  /* 0x0000000000017941 */ /* 0x000fea0003800000 */
.L_x_394:
[----:B------:R-:W-:Y:S01]  /*10870*/  @!P2 IMAD R203, R203, R17, R2 ;  /* 0x00000011cbcba224 */ /* 0x000fe200078e0202 */
[----:B------:R-:W-:Y:S04]  /*10880*/  BSSY B1, `(.L_x_396) ;  /* 0x0000006000017945 */ /* 0x000fe80003800000 */
[----:B------:R0:W-:Y:S01]  /*10890*/  @!P2 STG.E.U8 desc[UR36][R124.64+0xa1], R203 ;  /* 0x0000a1cb7c00a986 */ /* 0x0001e2000c101124 */
[----:B------:R-:W-:Y:S05]  /*108a0*/  @P6 BRA `(.L_x_397) ;  /* 0x00000000000c6947 */ /* 0x000fea0003800000 */
[----:B------:R-:W0:Y:S02]  /*108b0*/  LDG.E.U8 R16, desc[UR36][R8.64+0xa8] ;  /* 0x0000a82408107981 */ /* 0x000e24000c1e1100 */
[----:B0-----:R-:W-:-:S05]  /*108c0*/  PRMT R3, R16, 0x8880, RZ ;  /* 0x0000888010037816 */ /* 0x001fca00000000ff */
[----:B------:R-:W-:-:S07]  /*108d0*/  IMAD R2, R3, R18, RZ ;  /* 0x0000001203027224 */ /* 0x000fce00078e02ff */
.L_x_397:
[----:B------:R-:W-:Y:S05]  /*108e0*/  BSYNC B1 ;  /* 0x0000000000017941 */ /* 0x000fea0003800000 */
.L_x_396:
[----:B0-----:R-:W-:Y:S01]  /*108f0*/  @!P6 IMAD R3, R204, R17, R2 ;  /* 0x00000011cc03e224 */ /* 0x001fe200078e0202 */
[----:B------:R-:W-:Y:S04]  /*10900*/  BSSY B1, `(.L_x_398) ;  /* 0x0000006000017945 */ /* 0x000fe80003800000 */
[----:B------:R0:W-:Y:S01]  /*10910*/  @!P6 STG.E.U8 desc[UR36][R6.64+0xa8], R3 ;  /* 0x0000a8030600e986 */ /* 0x0001e2000c101124 */
[----:B------:R-:W-:Y:S05]  /*10920*/  @P3 BRA `(.L_x_399) ;  /* 0x00000000000c3947 */ /* 0x000fea0003800000 */
[----:B------:R-:W0:Y:S02]  /*10930*/  LDG.E.U8 R16, desc[UR36][R8.64+0xa9] ;  /* 0x0000a92408107981 */ /* 0x000e24000c1e1100 */
[----:B0-----:R-:W-:-:S05]  /*10940*/  PRMT R3, R16, 0x8880, RZ ;  /* 0x0000888010037816 */ /* 0x001fca00000000ff */
[----:B------:R-:W-:-:S07]  /*10950*/  IMAD R2, R3, R18, RZ ;  /* 0x0000001203027224 */ /* 0x000fce00078e02ff */
.L_x_399:
[----:B------:R-:W-:Y:S05]  /*10960*/  BSYNC B1 ;  /* 0x0000000000017941 */ /* 0x000fea0003800000 */
.L_x_398:
        /* <DEDUP_REMOVED lines=11> */
.L_x_401:
[----:B------:R-:W-:Y:S05]  /*10a20*/  BSYNC B1 ;  /* 0x0000000000017941 */ /* 0x000fea0003800000 */
.L_x_400:
        /* <DEDUP_REMOVED lines=8> */
.L_x_403:
[----:B------:R-:W-:Y:S05]  /*10ab0*/  BSYNC B1 ;  /* 0x0000000000017941 */ /* 0x000fea0003800000 */
.L_x_402:
[C---:B------:R-:W-:Y:S01]  /*10ac0*/  ISETP.LT.OR P3, PT, R0.reuse, 0xb1, !P0 ;  /* 0x000000b10000780c */ /* 0x040fe20004761670 */
[----:B------:R-:W-:Y:S01]  /*10ad0*/  @!P5 IMAD R207, R207, R17, R2 ;  /* 0x00000011cfcfd224 */ /* 0x000fe200078e0202 */
[----:B------:R-:W-:Y:S01]  /*10ae0*/  BSSY B1, `(.L_x_404) ;  /* 0x0000009000017945 */ /* 0x000fe20003800000 */
[----:B------:R-:W-:Y:S02]  /*10af0*/  ISETP.LT.OR P4, PT, R0, 0xb2, !P0 ;  /* 0x000000b20000780c */ /* 0x000fe40004781670 */
[----:B------:R-:W-:Y:S01]  /*10b00*/  @!P2 IADD3 R126, P6, R6, UR46, RZ ;  /* 0x0000002e067eac10 */ /* 0x000fe2000ffde0ff */
[----:B------:R0:W-:Y:S01]  /*10b10*/  @!P5 STG.E.U8 desc[UR36][R124.64+0xa9], R207 ;  /* 0x0000a9cf7c00d986 */ /* 0x0001e2000c101124 */
[----:B------:R-:W-:-:S06]  /*10b20*/  ISETP.LT.OR P5, PT, R0, 0xb2, !P1 ;  /* 0x000000b20000780c */ /* 0x000fcc0004fa1670 */
[----:B------:R-:W-:Y:S07]  /*10b30*/  @P3 BRA `(.L_x_405) ;  /* 0x00000000000c3947 */ /* 0x000fee0003800000 */
[----:B------:R-:W0:Y:S02]  /*10b40*/  LDG.E.U8 R16, desc[UR36][R8.64+0xb0] ;  /* 0x0000b02408107981 */ /* 0x000e24000c1e1100 */
[----:B0-----:R-:W-:-:S05]  /*10b50*/  PRMT R3, R16, 0x8880, RZ ;  /* 0x0000888010037816 */ /* 0x001fca00000000ff */
[----:B------:R-:W-:-:S07]  /*10b60*/  IMAD R2, R3, R18, RZ ;  /* 0x0000001203027224 */ /* 0x000fce00078e02ff */
.L_x_405:
[----:B------:R-:W-:Y:S05]  /*10b70*/  BSYNC B1 ;  /* 0x0000000000017941 */ /* 0x000fea0003800000 */
.L_x_404:
[----:B0-----:R-:W-:Y:S01]  /*10b80*/  @!P3 IMAD R3, R208, R17, R2 ;  /* 0x00000011d003b224 */ /* 0x001fe200078e0202 */
[----:B------:R-:W-:Y:S04]  /*10b90*/  BSSY B1, `(.L_x_406) ;  /* 0x0000006000017945 */ /* 0x000fe80003800000 */
[----:B------:R0:W-:Y:S01]  /*10ba0*/  @!P3 STG.E.U8 desc[UR36][R6.64+0xb0], R3 ;  /* 0x0000b0030600b986 */ /* 0x0001e2000c101124 */
[----:B------:R-:W-:Y:S05]  /*10bb0*/  @P4 BRA `(.L_x_407) ;  /* 0x00000000000c4947 */ /* 0x000fea0003800000 */
[----:B------:R-:W0:Y:S02]  /*10bc0*/  LDG.E.U8 R16, desc[UR36][R8.64+0xb1] ;  /* 0x0000b12408107981 */ /* 0x000e24000c1e1100 */
[----:B0-----:R-:W-:-:S05]  /*10bd0*/  PRMT R3, R16, 0x8880, RZ ;  /* 0x0000888010037816 */ /* 0x001fca00000000ff */
[----:B------:R-:W-:-:S07]  /*10be0*/  IMAD R2, R3, R18, RZ ;  /* 0x0000001203027224 */ /* 0x000fce00078e02ff */
.L_x_407:
[----:B------:R-:W-:Y:S05]  /*10bf0*/  BSYNC B1 ;  /* 0x0000000000017941 */ /* 0x000fea0003800000 */
.L_x_406:
[----:B------:R-:W-:Y:S01]  /*10c00*/  @!P4 IMAD R209, R209, R17, R2 ;  /* 0x00000011d1d1c224 */ /* 0x000fe200078e0202 */
[----:B------:R-:W-:Y:S01]  /*10c10*/  BSSY B1, `(.L_x_408) ;  /* 0x0000008000017945 */ /* 0x000fe20003800000 */
[----:B------:R-:W-:Y:S01]  /*10c20*/  IMAD.U32 R123, RZ, RZ, UR12 ;  /* 0x0000000cff7b7e24 */ /* 0x000fe2000f8e00ff */
[----:B------:R-:W-:Y:S02]  /*10c30*/  @!P2 IADD3.X R127, R7, UR45, RZ, P6, !PT ;  /* 0x0000002d077fac10 */ /* 0x000fe4000b7fe4ff */
[----:B------:R0:W-:Y:S01]  /*10c40*/  @!P4 STG.E.U8 desc[UR36][R6.64+0xb1], R209 ;  /* 0x0000b1d10600c986 */ /* 0x0001e2000c101124 */
[----:B------:R-:W-:Y:S05]  /*10c50*/  @P2 BRA `(.L_x_409) ;  /* 0x00000000000c2947 */ /* 0x000fea0003800000 */
[----:B------:R-:W0:Y:S02]  /*10c60*/  LDG.E.U8 R16, desc[UR36][R120.64+0xb0] ;  /* 0x0000b02478107981 */ /* 0x000e24000c1e1100 */
[----:B0-----:R-:W-:-:S05]  /*10c70*/  PRMT R3, R16, 0x8880, RZ ;  /* 0x0000888010037816 */ /* 0x001fca00000000ff */
[----:B------:R-:W-:-:S07]  /*10c80*/  IMAD R2, R3, R18, RZ ;  /* 0x0000001203027224 */ /* 0x000fce00078e02ff */
.L_x_409:
[----:B------:R-:W-:Y:S05]  /*10c90*/  BSYNC B1 ;  /* 0x0000000000017941 */ /* 0x000fea0003800000 */
.L_x_408:
[----:B0-----:R-:W-:Y:S01]  /*10ca0*/  @!P2 IMAD R3, R210, R17, R2 ;  /* 0x00000011d203a224 */ /* 0x001fe200078e0202 */
[----:B------:R-:W-:Y:S01]  /*10cb0*/  @!P5 IADD3 R124, P6, R6, UR46, RZ ;  /* 0x0000002e067cdc10 */ /* 0x000fe2000ffde0ff */
[----:B------:R-:W-:Y:S01]  /*10cc0*/  BSSY B1, `(.L_x_410) ;  /* 0x000000c000017945 */ /* 0x000fe20003800000 */
[----:B------:R-:W-:Y:S02]  /*10cd0*/  LEA R122, P4, R123, R4, 0x8 ;  /* 0x000000047b7a7211 */ /* 0x000fe400078840ff */
[----:B------:R0:W-:Y:S01]  /*10ce0*/  @!P2 STG.E.U8 desc[UR36][R126.64+0xb0], R3 ;  /* 0x0000b0037e00a986 */ /* 0x0001e2000c101124 */
[----:B------:R-:W-:Y:S02]  /*10cf0*/  ISETP.LT.OR P2, PT, R0, 0xb9, !P0 ;  /* 0x000000b90000780c */ /* 0x000fe40004741670 */
[----:B------:R-:W-:Y:S02]  /*10d00*/  @!P5 IADD3.X R125, R7, UR45, RZ, P6, !PT ;  /* 0x0000002d077ddc10 */ /* 0x000fe4000b7fe4ff */
[----:B------:R-:W-:-:S02]  /*10d10*/  IADD3 R23, P3, R15, 0x100, RZ ;  /* 0x000001000f177810 */ /* 0x000fc40007f7e0ff */
[C---:B------:R-:W-:Y:S02]  /*10d20*/  ISETP.LT.OR P0, PT, R0.reuse, 0xba, !P0 ;  /* 0x000000ba0000780c */ /* 0x040fe40004701670 */
[----:B------:R-:W-:Y:S01]  /*10d30*/  ISETP.LT.OR P6, PT, R0, 0xb9, !P1 ;  /* 0x000000b90000780c */ /* 0x000fe20004fc1670 */
[----:B------:R-:W-:-:S12]  /*10d40*/  @P5 BRA `(.L_x_411) ;  /* 0x00000000000c5947 */ /* 0x000fd80003800000 */
[----:B------:R-:W0:Y:S02]  /*10d50*/  LDG.E.U8 R16, desc[UR36][R120.64+0xb1] ;  /* 0x0000b12478107981 */ /* 0x000e24000c1e1100 */
[----:B0-----:R-:W-:-:S05]  /*10d60*/  PRMT R3, R16, 0x8880, RZ ;  /* 0x0000888010037816 */ /* 0x001fca00000000ff */
[----:B------:R-:W-:-:S07]  /*10d70*/  IMAD R2, R3, R18, RZ ;  /* 0x0000001203027224 */ /* 0x000fce00078e02ff */
.L_x_411:
[----:B------:R-:W-:Y:S05]  /*10d80*/  BSYNC B1 ;  /* 0x0000000000017941 */ /* 0x000fea0003800000 */
.L_x_410:
[----:B------:R-:W-:Y:S01]  /*10d90*/  @!P5 IMAD R211, R211, R17, R2 ;  /* 0x00000011d3d3d224 */ /* 0x000fe200078e0202 */
[----:B------:R-:W-:Y:S04]  /*10da0*/  BSSY B1, `(.L_x_412) ;  /* 0x0000006000017945 */ /* 0x000fe80003800000 */
[----:B------:R0:W-:Y:S01]  /*10db0*/  @!P5 STG.E.U8 desc[UR36][R124.64+0xb1], R211 ;  /* 0x0000b1d37c00d986 */ /* 0x0001e2000c101124 */
[----:B------:R-:W-:Y:S05]  /*10dc0*/  @P2 BRA `(.L_x_413) ;  /* 0x00000000000c2947 */ /* 0x000fea0003800000 */
[----:B------:R-:W0:Y:S02]  /*10dd0*/  LDG.E.U8 R16, desc[UR36][R8.64+0xb8] ;  /* 0x0000b82408107981 */ /* 0x000e24000c1e1100 */
[----:B0-----:R-:W-:-:S05]  /*10de0*/  PRMT R3, R16, 0x8880, RZ ;  /* 0x0000888010037816 */ /* 0x001fca00000000ff */
[----:B------:R-:W-:-:S07]  /*10df0*/  IMAD R2, R3, R18, RZ ;  /* 0x0000001203027224 */ /* 0x000fce00078e02ff */
.L_x_413:
[----:B------:R-:W-:Y:S05]  /*10e00*/  BSYNC B1 ;  /* 0x0000000000017941 */ /* 0x000fea0003800000 */
.L_x_412:
[----:B0-----:R-:W-:Y:S01]  /*10e10*/  @!P2 IMAD R3, R212, R17, R2 ;  /* 0x00000011d403a224 */ /* 0x001fe200078e0202 */
[----:B------:R-:W-:Y:S04]  /*10e20*/  BSSY B1, `(.L_x_414) ;  /* 0x0000006000017945 */ /* 0x000fe80003800000 */
[----:B------:R0:W-:Y:S01]  /*10e30*/  @!P2 STG.E.U8 desc[UR36][R6.64+0xb8], R3 ;  /* 0x0000b8030600a986 */ /* 0x0001e2000c101124 */
[----:B------:R-:W-:Y:S05]  /*10e40*/  @P0 BRA `(.L_x_415) ;  /* 0x00000000000c0947 */ /* 0x000fea0003800000 */
[----:B------:R-:W0:Y:S02]  /*10e50*/  LDG.E.U8 R16, desc[UR36][R8.64+0xb9] ;  /* 0x0000b92408107981 */ /* 0x000e24000c1e1100 */
[----:B0-----:R-:W-:-:S05]  /*10e60*/  PRMT R3, R16, 0x8880, RZ ;  /* 0x0000888010037816 */ /* 0x001fca00000000ff */
[----:B------:R-:W-:-:S07]  /*10e70*/  IMAD R2, R3, R18, RZ ;  /* 0x0000001203027224 */ /* 0x000fce00078e02ff */
.L_x_415:
[----:B------:R-:W-:Y:S05]  /*10e80*/  BSYNC B1 ;  /* 0x0000000000017941 */ /* 0x000fea0003800000 */
.L_x_414:
[----:B------:R-:W-:Y:S01]  /*10e90*/  @!P0 IMAD R213, R213, R17, R2 ;  /* 0x00000011d5d58224 */ /* 0x000fe200078e0202 */
[----:B------:R-:W-:Y:S01]  /*10ea0*/  @!P6 IADD3 R8, P2, R6, UR46, RZ ;  /* 0x0000002e0608ec10 */ /* 0x000fe2000ff5e0ff */
[----:B0-----:R-:W-:Y:S01]  /*10eb0*/  IMAD.X R3, RZ, RZ, UR7, P3 ;  /* 0x00000007ff037e24 */ /* 0x001fe200098e06ff */
[----:B------:R-:W-:Y:S01]  /*10ec0*/  BSSY B1, `(.L_x_416) ;  /* 0x0000009000017945 */ /* 0x000fe20003800000 */
[----:B------:R-:W-:Y:S01]  /*10ed0*/  ISETP.LT.OR P1, PT, R0, 0xba, !P1 ;  /* 0x000000ba0000780c */ /* 0x000fe20004f21670 */
[----:B------:R0:W-:Y:S01]  /*10ee0*/  @!P0 STG.E.U8 desc[UR36][R6.64+0xb9], R213 ;  /* 0x0000b9d506008986 */ /* 0x0001e2000c101124 */
[----:B------:R-:W-:Y:S01]  /*10ef0*/  IMAD R124, R3, R10, RZ ;  /* 0x0000000a037c7224 */ /* 0x000fe200078e02ff */
[----:B------:R-:W-:Y:S01]  /*10f00*/  @!P6 IADD3.X R9, R7, UR45, RZ, P2, !PT ;  /* 0x0000002d0709ec10 */ /* 0x000fe200097fe4ff */
[----:B------:R-:W-:Y:S09]  /*10f10*/  @P6 BRA `(.L_x_417) ;  /* 0x00000000000c6947 */ /* 0x000ff20003800000 */
[----:B------:R-:W5:Y:S02]  /*10f20*/  LDG.E.U8 R16, desc[UR36][R120.64+0xb8] ;  /* 0x0000b82478107981 */ /* 0x000f64000c1e1100 */
[----:B-----5:R-:W-:-:S05]  /*10f30*/  PRMT R3, R16, 0x8880, RZ ;  /* 0x0000888010037816 */ /* 0x020fca00000000ff */
[----:B------:R-:W-:-:S07]  /*10f40*/  IMAD R2, R3, R18, RZ ;  /* 0x0000001203027224 */ /* 0x000fce00078e02ff */
.L_x_417:
[----:B------:R-:W-:Y:S05]  /*10f50*/  BSYNC B1 ;  /* 0x0000000000017941 */ /* 0x000fea0003800000 */
.L_x_416:
[----:B------:R-:W-:Y:S01]  /*10f60*/  @!P6 IMAD R3, R214, R17, R2 ;  /* 0x00000011d603e224 */ /* 0x000fe200078e0202 */
[----:B------:R-:W-:Y:S01]  /*10f70*/  BSSY B1, `(.L_x_418) ;  /* 0x0000007000017945 */ /* 0x000fe20003800000 */
[----:B------:R-:W-:-:S03]  /*10f80*/  IMAD R15, R23, R11, R124 ;  /* 0x0000000b170f7224 */ /* 0x000fc600078e027c */
[----:B------:R0:W-:Y:S01]  /*10f90*/  @!P6 STG.E.U8 desc[UR36][R8.64+0xb8], R3 ;  /* 0x0000b8030800e986 */ /* 0x0001e2000c101124 */
[----:B------:R-:W-:Y:S05]  /*10fa0*/  @P1 BRA `(.L_x_419) ;  /* 0x00000000000c1947 */ /* 0x000fea0003800000 */
[----:B------:R-:W0:Y:S02]  /*10fb0*/  LDG.E.U8 R16, desc[UR36][R120.64+0xb9] ;  /* 0x0000b92478107981 */ /* 0x000e24000c1e1100 */
[----:B0-----:R-:W-:-:S05]  /*10fc0*/  PRMT R3, R16, 0x8880, RZ ;  /* 0x0000888010037816 */ /* 0x001fca00000000ff */
[----:B------:R-:W-:-:S07]  /*10fd0*/  IMAD R2, R3, R18, RZ ;  /* 0x0000001203027224 */ /* 0x000fce00078e02ff */
.L_x_419:
[----:B------:R-:W-:Y:S05]  /*10fe0*/  BSYNC B1 ;  /* 0x0000000000017941 */ /* 0x000fea0003800000 */
.L_x_418:
[----:B------:R-:W-:Y:S01]  /*10ff0*/  @!P1 IADD3 R120, P5, R6, UR46, RZ ;  /* 0x0000002e06789c10 */ /* 0x000fe2000ffbe0ff */
[----:B------:R-:W-:Y:S01]  /*11000*/  @!P1 IMAD R215, R215, R17, R2 ;  /* 0x00000011d7d79224 */ /* 0x000fe200078e0202 */
[----:B------:R-:W-:Y:S01]  /*11010*/  ISETP.GE.AND P0, PT, R14, 0x101, PT ;  /* 0x000001010e00780c */ /* 0x000fe20003f06270 */
[----:B0-----:R-:W-:Y:S01]  /*11020*/  IMAD.WIDE.U32 R8, R23, R10, R20 ;  /* 0x0000000a17087225 */ /* 0x001fe200078e0014 */
[----:B------:R-:W-:Y:S01]  /*11030*/  @!P1 IADD3.X R121, R7, UR45, RZ, P5, !PT ;  /* 0x0000002d07799c10 */ /* 0x000fe2000affe4ff */
[----:B------:R-:W-:Y:S01]  /*11040*/  BSSY B1, `(.L_x_420) ;  /* 0x000000d000017945 */ /* 0x000fe20003800000 */
[----:B------:R-:W-:Y:S01]  /*11050*/  ISETP.LT.OR P2, PT, R0, 0x1, !P0 ;  /* 0x000000010000780c */ /* 0x000fe20004741670 */
[----:B------:R-:W-:Y:S01]  /*11060*/  IMAD.U32 R3, RZ, RZ, UR12 ;  /* 0x0000000cff037e24 */ /* 0x000fe2000f8e00ff */
[----:B-1234-:R-:W-:Y:S01]  /*11070*/  IADD3 R6, P3, R8, R12, RZ ;  /* 0x0000000c08067210 */ /* 0x01efe20007f7e0ff */
[----:B------:R0:W-:Y:S01]  /*11080*/  @!P1 STG.E.U8 desc[UR36][R120.64+0xb9], R215 ;  /* 0x0000b9d778009986 */ /* 0x0001e2000c101124 */
[----:B------:R-:W-:-:S02]  /*11090*/  IMAD.U32 R4, RZ, RZ, UR13 ;  /* 0x0000000dff047e24 */ /* 0x000fc4000f8e00ff */
[----:B------:R-:W-:Y:S01]  /*110a0*/  IADD3.X R7, R13, R9, R15, P3, !PT ;  /* 0x000000090d077210 */ /* 0x000fe20001ffe40f */
[----:B------:R-:W-:Y:S02]  /*110b0*/  IMAD.WIDE.U32 R10, R23, R10, R218 ;  /* 0x0000000a170a7225 */ /* 0x000fe400078e00da */
[----:B------:R-:W-:-:S04]  /*110c0*/  LEA.HI.X R123, R3, R5, R4, 0x8, P4 ;  /* 0x00000005037b7211 */ /* 0x000fc800020f4404 */
[----:B------:R-:W-:Y:S05]  /*110d0*/  @P2 BRA `(.L_x_421) ;  /* 0x00000000000c2947 */ /* 0x000fea0003800000 */
[----:B------:R-:W2:Y:S02]  /*110e0*/  LDG.E.U8 R16, desc[UR36][R6.64] ;  /* 0x0000002406107981 */ /* 0x000ea4000c1e1100 */
[----:B--2---:R-:W-:-:S05]  /*110f0*/  PRMT R3, R16, 0x8880, RZ ;  /* 0x0000888010037816 */ /* 0x004fca00000000ff */
[----:B------:R-:W-:-:S07]  /*11100*/  IMAD R2, R3, R18, RZ ;  /* 0x0000001203027224 */ /* 0x000fce00078e02ff */
.L_x_421:
[----:B------:R-:W-:Y:S05]  /*11110*/  BSYNC B1 ;  /* 0x0000000000017941 */ /* 0x000fea0003800000 */
.L_x_420:
[----:B------:R-:W-:Y:S01]  /*11120*/  ISETP.LT.OR P6, PT, R0, 0x2, !P0 ;  /* 0x000000020000780c */ /* 0x000fe200047c1670 */
[----:B------:R-:W-:Y:S01]  /*11130*/  @!P2 IMAD R3, R24, R17, R2 ;  /* 0x000000111803a224 */ /* 0x000fe200078e0202 */
[----:B------:R-:W-:Y:S01]  /*11140*/  ISETP.GE.AND P1, PT, R14, 0x109, PT ;  /* 0x000001090e00780c */ /* 0x000fe20003f26270 */
[----:B------:R-:W-:Y:S01]  /*11150*/  BSSY B1, `(.L_x_422) ;  /* 0x000000a000017945 */ /* 0x000fe20003800000 */
[----:B------:R-:W-:Y:S01]  /*11160*/  IADD3 R12, P5, P4, R216, R12, R10 ;  /* 0x0000000cd80c7210 */ /* 0x000fe20007cbe00a */
[----:B------:R-:W-:Y:S01]  /*11170*/  IMAD.IADD R10, R15, 0x1, R11 ;  /* 0x000000010f0a7824 */ /* 0x000fe200078e020b */
[----:B------:R1:W-:Y:S01]  /*11180*/  @!P2 STG.E.U8 desc[UR36][R122.64], R3 ;  /* 0x000000037a00a986 */ /* 0x0003e2000c101124 */
[C---:B------:R-:W-:Y:S02]  /*11190*/  ISETP.LT.OR P3, PT, R0.reuse, 0x1, !P1 ;  /* 0x000000010000780c */ /* 0x040fe40004f61670 */
[----:B------:R-:W-:-:S04]  /*111a0*/  ISETP.LT.OR P2, PT, R0, 0x2, !P1 ;  /* 0x000000020000780c */ /* 0x000fc80004f41670 */
[----:B------:R-:W-:Y:S09]  /*111b0*/  @P6 BRA `(.L_x_423) ;  /* 0x00000000000c6947 */ /* 0x000ff20003800000 */
[----:B------:R-:W1:Y:S02]  /*111c0*/  LDG.E.U8 R16, desc[UR36][R6.64+0x1] ;  /* 0x0000012406107981 */ /* 0x000e64000c1e1100 */
[----:B-1----:R-:W-:-:S05]  /*111d0*/  PRMT R3, R16, 0x8880, RZ ;  /* 0x0000888010037816 */ /* 0x002fca00000000ff */
[----:B------:R-:W-:-:S07]  /*111e0*/  IMAD R2, R3, R18, RZ ;  /* 0x0000001203027224 */ /* 0x000fce00078e02ff */
.L_x_423:
[----:B------:R-:W-:Y:S05]  /*111f0*/  BSYNC B1 ;  /* 0x0000000000017941 */ /* 0x000fea0003800000 */
.L_x_422:
[----:B------:R-:W-:Y:S01]  /*11200*/  @!P6 IMAD R25, R25, R17, R2 ;  /* 0x000000111919e224 */ /* 0x000fe200078e0202 */
[----:B------:R-:W-:Y:S01]  /*11210*/  IADD3.X R13, R21, R13, R10, P5, P4 ;  /* 0x0000000d150d7210 */ /* 0x000fe20002fe840a */
[----:B------:R-:W-:Y:S01]  /*11220*/  @!P6 IMAD.MOV.U32 R8, RZ, RZ, R122 ;  /* 0x000000ffff08e224 */ /* 0x000fe200078e007a */
[----:B------:R-:W-:Y:S01]  /*11230*/  @!P3 IADD3 R4, P4, R122, UR46, RZ ;  /* 0x0000002e7a04bc10 */ /* 0x000fe2000ff9e0ff */
[----:B------:R-:W-:Y:S01]  /*11240*/  @!P6 IMAD.MOV.U32 R9, RZ, RZ, R123 ;  /* 0x000000ffff09e224 */ /* 0x000fe200078e007b */
[----:B------:R-:W-:Y:S02]  /*11250*/  BSSY B1, `(.L_x_424) ;  /* 0x0000007000017945 */ /* 0x000fe40003800000 */
[----:B------:R-:W-:Y:S02]  /*11260*/  @!P3 IADD3.X R5, R123, UR45, RZ, P4, !PT ;  /* 0x0000002d7b05bc10 */ /* 0x000fe4000a7fe4ff */
[----:B------:R2:W-:Y:S01]  /*11270*/  @!P6 STG.E.U8 desc[UR36][R8.64+0x1], R25 ;  /* 0x000001190800e986 */ /* 0x0005e2000c101124 */
[----:B------:R-:W-:Y:S06]  /*11280*/  @P3 BRA `(.L_x_425) ;  /* 0x00000000000c3947 */ /* 0x000fec0003800000 */
[----:B------:R-:W1:Y:S02]  /*11290*/  LDG.E.U8 R16, desc[UR36][R12.64] ;  /* 0x000000240c107981 */ /* 0x000e64000c1e1100 */
[----:B-1----:R-:W-:-:S05]  /*112a0*/  PRMT R3, R16, 0x8880, RZ ;  /* 0x0000888010037816 */ /* 0x002fca00000000ff */
[----:B------:R-:W-:-:S07]  /*112b0*/  IMAD R2, R3, R18, RZ ;  /* 0x0000001203027224 */ /* 0x000fce00078e02ff */
.L_x_425:
[----:B------:R-:W-:Y:S05]  /*112c0*/  BSYNC B1 ;  /* 0x0000000000017941 */ /* 0x000fea0003800000 */
.L_x_424:
[----:B-1----:R-:W-:Y:S01]  /*112d0*/  @!P3 IMAD R3, R26, R17, R2 ;  /* 0x000000111a03b224 */ /* 0x002fe200078e0202 */
[----:B--2---:R-:W-:Y:S01]  /*112e0*/  @!P2 IADD3 R8, P5, R122, UR46, RZ ;  /* 0x0000002e7a08ac10 */ /* 0x004fe2000ffbe0ff */
        /* <DEDUP_REMOVED lines=8> */
[----:B------:R-:W1:Y:S02]  /*11370*/  LDG.E.U8 R16, desc[UR36][R12.64+0x1] ;  /* 0x000001240c107981 */ /* 0x000e64000c1e1100 */
[----:B-1----:R-:W-:-:S05]  /*11380*/  PRMT R3, R16, 0x8880, RZ ;  /* 0x0000888010037816 */ /* 0x002fca00000000ff */
[----:B------:R-:W-:-:S07]  /*11390*/  IMAD R2, R3, R18, RZ ;  /* 0x0000001203027224 */ /* 0x000fce00078e02ff */
.L_x_427:
[----:B------:R-:W-:Y:S05]  /*113a0*/  BSYNC B1 ;  /* 0x0000000000017941 */ /* 0x000fea0003800000 */
.L_x_426:
[----:B------:R-:W-:Y:S01]  /*113b0*/  @!P2 IMAD R27, R27, R17, R2 ;  /* 0x000000111b1ba224 */ /* 0x000fe200078e0202 */
[----:B------:R-:W-:Y:S04]  /*113c0*/  BSSY B1, `(.L_x_428) ;  /* 0x0000006000017945 */ /* 0x000fe80003800000 */
[----:B------:R2:W-:Y:S01]  /*113d0*/  @!P2 STG.E.U8 desc[UR36][R8.64+0x1], R27 ;  /* 0x0000011b0800a986 */ /* 0x0005e2000c101124 */
[----:B------:R-:W-:Y:S05]  /*113e0*/  @P6 BRA `(.L_x_429) ;  /* 0x00000000000c6947 */ /* 0x000fea0003800000 */
[----:B------:R-:W1:Y:S02]  /*113f0*/  LDG.E.U8 R16, desc[UR36][R6.64+0x8] ;  /* 0x0000082406107981 */ /* 0x000e64000c1e1100 */
[----:B-1----:R-:W-:-:S05]  /*11400*/  PRMT R3, R16, 0x8880, RZ ;  /* 0x0000888010037816 */ /* 0x002fca00000000ff */
[----:B------:R-:W-:-:S07]  /*11410*/  IMAD R2, R3, R18, RZ ;  /* 0x0000001203027224 */ /* 0x000fce00078e02ff */
.L_x_429:
[----:B------:R-:W-:Y:S05]  /*11420*/  BSYNC B1 ;  /* 0x0000000000017941 */ /* 0x000fea0003800000 */
.L_x_428:
[----:B-1----:R-:W-:Y:S01]  /*11430*/  @!P6 IMAD R3, R28, R17, R2 ;  /* 0x000000111c03e224 */ /* 0x002fe200078e0202 */
[----:B------:R-:W-:Y:S01]  /*11440*/  BSSY B1, `(.L_x_430) ;  /* 0x0000008000017945 */ /* 0x000fe20003800000 */
[----:B------:R-:W-:Y:S02]  /*11450*/  @!P6 IMAD.MOV.U32 R4, RZ, RZ, R122 ;  /* 0x000000ffff04e224 */ /* 0x000fe400078e007a */
[----:B------:R-:W-:-:S05]  /*11460*/  @!P6 IMAD.MOV.U32 R5, RZ, RZ, R123 ;  /* 0x000000ffff05e224 */ /* 0x000fca00078e007b */
[----:B------:R1:W-:Y:S01]  /*11470*/  @!P6 STG.E.U8 desc[UR36][R4.64+0x8], R3 ;  /* 0x000008030400e986 */ /* 0x0003e2000c101124 */
[----:B------:R-:W-:Y:S05]  /*11480*/  @P3 BRA `(.L_x_431) ;  /* 0x00000000000c3947 */ /* 0x000fea0003800000 */
[----:B------:R-:W1:Y:S02]  /*11490*/  LDG.E.U8 R16, desc[UR36][R6.64+0x9] ;  /* 0x0000092406107981 */ /* 0x000e64000c1e1100 */
[----:B-1----:R-:W-:-:S05]  /*114a0*/  PRMT R3, R16, 0x8880, RZ ;  /* 0x0000888010037816 */ /* 0x002fca00000000ff */
[----:B------:R-:W-:-:S07]  /*114b0*/  IMAD R2, R3, R18, RZ ;  /* 0x0000001203027224 */ /* 0x000fce00078e02ff */
.L_x_431:
[----:B------:R-:W-:Y:S05]  /*114c0*/  BSYNC B1 ;  /* 0x0000000000017941 */ /* 0x000fea0003800000 */
.L_x_430:
[----:B------:R-:W-:Y:S01]  /*114d0*/  @!P3 IMAD R29, R29, R17, R2 ;  /* 0x000000111d1db224 */ /* 0x000fe200078e0202 */
[----:B------:R-:W-:Y:S01]  /*114e0*/  BSSY B1, `(.L_x_432) ;  /* 0x000000c000017945 */ /* 0x000fe20003800000 */
[----:B-1----:R-:W-:Y:S01]  /*114f0*/  @!P3 IMAD.MOV.U32 R4, RZ, RZ, R122 ;  /* 0x000000ffff04b224 */ /* 0x002fe200078e007a */
[----:B------:R-:W-:Y:S01]  /*11500*/  ISETP.LT.OR P2, PT, R0, 0x11, !P1 ;  /* 0x000000110000780c */ /* 0x000fe20004f41670 */
[----:B------:R-:W-:Y:S01]  /*11510*/  @!P3 IMAD.MOV.U32 R5, RZ, RZ, R123 ;  /* 0x000000ffff05b224 */ /* 0x000fe200078e007b */
[----:B------:R-:W-:-:S04]  /*11520*/  @!P5 IADD3 R10, P6, R122, UR46, RZ ;  /* 0x0000002e7a0adc10 */ /* 0x000fc8000ffde0ff */
[----:B------:R1:W-:Y:S01]  /*11530*/  @!P3 STG.E.U8 desc[UR36][R4.64+0x9], R29 ;  /* 0x0000091d0400b986 */ /* 0x0003e2000c101124 */
[----:B--2---:R-:W-:-:S04]  /*11540*/  @!P4 IADD3 R8, P3, R122, UR46, RZ ;  /* 0x0000002e7a08cc10 */ /* 0x004fc8000ff7e0ff */
[----:B------:R-:W-:Y:S01]  /*11550*/  @!P4 IADD3.X R9, R123, UR45, RZ, P3, !PT ;  /* 0x0000002d7b09cc10 */ /* 0x000fe20009ffe4ff */
[----:B------:R-:W-:Y:S08]  /*11560*/  @P4 BRA `(.L_x_433) ;  /* 0x00000000000c4947 */ /* 0x000ff00003800000 */
[----:B------:R-:W2:Y:S02]  /*11570*/  LDG.E.U8 R16, desc[UR36][R12.64+0x8] ;  /* 0x000008240c107981 */ /* 0x000ea4000c1e1100 */
[----:B--2---:R-:W-:-:S05]  /*11580*/  PRMT R3, R16, 0x8880, RZ ;  /* 0x0000888010037816 */ /* 0x004fca00000000ff */
[----:B------:R-:W-:-:S07]  /*11590*/  IMAD R2, R3, R18, RZ ;  /* 0x0000001203027224 */ /* 0x000fce00078e02ff */
.L_x_433:
[----:B------:R-:W-:Y:S05]  /*115a0*/  BSYNC B1 ;  /* 0x0000000000017941 */ /* 0x000fea0003800000 */
.L_x_432:
[----:B------:R-:W-:Y:S01]  /*115b0*/  @!P4 IMAD R3, R30, R17, R2 ;  /* 0x000000111e03c224 */ /* 0x000fe200078e0202 */
[----:B------:R-:W-:Y:S01]  /*115c0*/  BSSY B1, `(.L_x_434) ;  /* 0x0000007000017945 */ /* 0x000fe20003800000 */
[----:B------:R-:W-:-:S03]  /*115d0*/  @!P5 IADD3.X R11, R123, UR45, RZ, P6, !PT ;  /* 0x0000002d7b0bdc10 */ /* 0x000fc6000b7fe4ff */
[----:B------:R2:W-:Y:S01]  /*115e0*/  @!P4 STG.E.U8 desc[UR36][R8.64+0x8], R3 ;  /* 0x000008030800c986 */ /* 0x0005e2000c101124 */
[----:B------:R-:W-:Y:S05]  /*115f0*/  @P5 BRA `(.L_x_435) ;  /* 0x00000000000c5947 */ /* 0x000fea0003800000 */
[----:B------:R-:W2:Y:S02]  /*11600*/  LDG.E.U8 R16, desc[UR36][R12.64+0x9] ;  /* 0x000009240c107981 */ /* 0x000ea4000c1e1100 */
[----:B--2---:R-:W-:-:S05]  /*11610*/  PRMT R3, R16, 0x8880, RZ ;  /* 0x0000888010037816 */ /* 0x004fca00000000ff */
[----:B------:R-:W-:-:S07]  /*11620*/  IMAD R2, R3, R18, RZ ;  /* 0x0000001203027224 */ /* 0x000fce00078e02ff */
.L_x_435:
[----:B------:R-:W-:Y:S05]  /*11630*/  BSYNC B1 ;  /* 0x0000000000017941 */ /* 0x000fea0003800000 */
.L_x_434:
[C---:B------:R-:W-:Y:S01]  /*11640*/  ISETP.LT.OR P4, PT, R0.reuse, 0x11, !P0 ;  /* 0x000000110000780c */ /* 0x040fe20004781670 */
[----:B------:R-:W-:Y:S01]  /*11650*/  @!P5 IMAD R31, R31, R17, R2 ;  /* 0x000000111f1fd224 */ /* 0x000fe200078e0202 */
[----:B------:R-:W-:Y:S01]  /*11660*/  BSSY B1, `(.L_x_436) ;  /* 0x0000009000017945 */ /* 0x000fe20003800000 */
[----:B------:R-:W-:Y:S02]  /*11670*/  ISETP.LT.OR P3, PT, R0, 0x12, !P1 ;  /* 0x000000120000780c */ /* 0x000fe40004f61670 */
[----:B--2---:R-:W-:Y:S01]  /*11680*/  @!P2 IADD3 R8, P6, R122, UR46, RZ ;  /* 0x0000002e7a08ac10 */ /* 0x004fe2000ffde0ff */
[----:B------:R2:W-:Y:S01]  /*11690*/  @!P5 STG.E.U8 desc[UR36][R10.64+0x9], R31 ;  /* 0x0000091f0a00d986 */ /* 0x0005e2000c101124 */
[----:B------:R-:W-:-:S06]  /*116a0*/  ISETP.LT.OR P5, PT, R0, 0x12, !P0 ;  /* 0x000000120000780c */ /* 0x000fcc00047a1670 */
[----:B------:R-:W-:Y:S07]  /*116b0*/  @P4 BRA `(.L_x_437) ;  /* 0x00000000000c4947 */ /* 0x000fee0003800000 */
[----:B------:R-:W3:Y:S02]  /*116c0*/  LDG.E.U8 R16, desc[UR36][R6.64+0x10] ;  /* 0x0000102406107981 */ /* 0x000ee4000c1e1100 */
[----:B---3--:R-:W-:-:S05]  /*116d0*/  PRMT R3, R16, 0x8880, RZ ;  /* 0x0000888010037816 */ /* 0x008fca00000000ff */
[----:B------:R-:W-:-:S07]  /*116e0*/  IMAD R2, R3, R18, RZ ;  /* 0x0000001203027224 */ /* 0x000fce00078e02ff */
.L_x_437:
[----:B------:R-:W-:Y:S05]  /*116f0*/  BSYNC B1 ;  /* 0x0000000000017941 */ /* 0x000fea0003800000 */
.L_x_436:
[----:B------:R-:W-:Y:S01]  /*11700*/  @!P4 IMAD R3, R32, R17, R2 ;  /* 0x000000112003c224 */ /* 0x000fe200078e0202 */
[----:B------:R-:W-:Y:S01]  /*11710*/  BSSY B1, `(.L_x_438) ;  /* 0x0000008000017945 */ /* 0x000fe20003800000 */
[----:B-1----:R-:W-:Y:S02]  /*11720*/  @!P4 IMAD.MOV.U32 R4, RZ, RZ, R122 ;  /* 0x000000ffff04c224 */ /* 0x002fe400078e007a */
[----:B------:R-:W-:-:S05]  /*11730*/  @!P4 IMAD.MOV.U32 R5, RZ, RZ, R123 ;  /* 0x000000ffff05c224 */ /* 0x000fca00078e007b */
[----:B------:R1:W-:Y:S01]  /*11740*/  @!P4 STG.E.U8 desc[UR36][R4.64+0x10], R3 ;  /* 0x000010030400c986 */ /* 0x0003e2000c101124 */
[----:B------:R-:W-:Y:S05]  /*11750*/  @P5 BRA `(.L_x_439) ;  /* 0x00000000000c5947 */ /* 0x000fea0003800000 */
[----:B------:R-:W1:Y:S02]  /*11760*/  LDG.E.U8 R16, desc[UR36][R6.64+0x11] ;  /* 0x0000112406107981 */ /* 0x000e64000c1e1100 */
[----:B-1----:R-:W-:-:S05]  /*11770*/  PRMT R3, R16, 0x8880, RZ ;  /* 0x0000888010037816 */ /* 0x002fca00000000ff */
[----:B------:R-:W-:-:S07]  /*11780*/  IMAD R2, R3, R18, RZ ;  /* 0x0000001203027224 */ /* 0x000fce00078e02ff */
.L_x_439:
[----:B------:R-:W-:Y:S05]  /*11790*/  BSYNC B1 ;  /* 0x0000000000017941 */ /* 0x000fea0003800000 */
.L_x_438:
[----:B------:R-:W-:Y:S01]  /*117a0*/  @!P5 IMAD R33, R33, R17, R2 ;  /* 0x000000112121d224 */ /* 0x000fe200078e0202 */
[----:B------:R-:W-:Y:S01]  /*117b0*/  BSSY B1, `(.L_x_440) ;  /* 0x0000009000017945 */ /* 0x000fe20003800000 */
[----:B-1----:R-:W-:Y:S01]  /*117c0*/  @!P5 IMAD.MOV.U32 R4, RZ, RZ, R122 ;  /* 0x000000ffff04d224 */ /* 0x002fe200078e007a */
[----:B------:R-:W-:Y:S01]  /*117d0*/  @!P2 IADD3.X R9, R123, UR45, RZ, P6, !PT ;  /* 0x0000002d7b09ac10 */ /* 0x000fe2000b7fe4ff */
[----:B------:R-:W-:-:S05]  /*117e0*/  @!P5 IMAD.MOV.U32 R5, RZ, RZ, R123 ;  /* 0x000000ffff05d224 */ /* 0x000fca00078e007b */
[----:B------:R1:W-:Y:S01]  /*117f0*/  @!P5 STG.E.U8 desc[UR36][R4.64+0x11], R33 ;  /* 0x000011210400d986 */ /* 0x0003e2000c101124 */
[----:B------:R-:W-:Y:S05]  /*11800*/  @P2 BRA `(.L_x_441) ;  /* 0x00000000000c2947 */ /* 0x000fea0003800000 */
[----:B------:R-:W3:Y:S02]  /*11810*/  LDG.E.U8 R16, desc[UR36][R12.64+0x10] ;  /* 0x000010240c107981 */ /* 0x000ee4000c1e1100 */
[----:B---3--:R-:W-:-:S05]  /*11820*/  PRMT R3, R16, 0x8880, RZ ;  /* 0x0000888010037816 */ /* 0x008fca00000000ff */
[----:B------:R-:W-:-:S07]  /*11830*/  IMAD R2, R3, R18, RZ ;  /* 0x0000001203027224 */ /* 0x000fce00078e02ff */
.L_x_441:
[----:B------:R-:W-:Y:S05]  /*11840*/  BSYNC B1 ;  /* 0x0000000000017941 */ /* 0x000fea0003800000 */
.L_x_440:
[----:B------:R-:W-:Y:S01]  /*11850*/  @!P2 IMAD R3, R34, R17, R2 ;  /* 0x000000112203a224 */ /* 0x000fe200078e0202 */
[----:B-1----:R-:W-:Y:S01]  /*11860*/  @!P3 IADD3 R4, P5, R122, UR46, RZ ;  /* 0x0000002e7a04bc10 */ /* 0x002fe2000ffbe0ff */
        /* <DEDUP_REMOVED lines=11> */
.L_x_443:
[----:B------:R-:W-:Y:S05]  /*11920*/  BSYNC B1 ;  /* 0x0000000000017941 */ /* 0x000fea0003800000 */
.L_x_442:
[----:B------:R-:W-:Y:S01]  /*11930*/  @!P3 IMAD R35, R35, R17, R2 ;  /* 0x000000112323b224 */ /* 0x000fe200078e0202 */
[----:B------:R-:W-:Y:S04]  /*11940*/  BSSY B1, `(.L_x_444) ;  /* 0x0000006000017945 */ /* 0x000fe80003800000 */
[----:B------:R3:W-:Y:S01]  /*11950*/  @!P3 STG.E.U8 desc[UR36][R4.64+0x11], R35 ;  /* 0x000011230400b986 */ /* 0x0007e2000c101124 */
[----:B------:R-:W-:Y:S05]  /*11960*/  @P6 BRA `(.L_x_445) ;  /* 0x00000000000c6947 */ /* 0x000fea0003800000 */
[----:B------:R-:W1:Y:S02]  /*11970*/  LDG.E.U8 R16, desc[UR36][R6.64+0x18] ;  /* 0x0000182406107981 */ /* 0x000e64000c1e1100 */
[----:B-1----:R-:W-:-:S05]  /*11980*/  PRMT R3, R16, 0x8880, RZ ;  /* 0x0000888010037816 */ /* 0x002fca00000000ff */
[----:B------:R-:W-:-:S07]  /*11990*/  IMAD R2, R3, R18, RZ ;  /* 0x0000001203027224 */ /* 0x000fce00078e02ff */
.L_x_445:
[----:B------:R-:W-:Y:S05]  /*119a0*/  BSYNC B1 ;  /* 0x0000000000017941 */ /* 0x000fea0003800000 */
.L_x_444:
[----:B-1----:R-:W-:Y:S01]  /*119b0*/  @!P6 IMAD R3, R36, R17, R2 ;  /* 0x000000112403e224 */ /* 0x002fe200078e0202 */
[----:B------:R-:W-:Y:S01]  /*119c0*/  BSSY B1, `(.L_x_446) ;  /* 0x0000008000017945 */ /* 0x000fe20003800000 */
[----:B---3--:R-:W-:Y:S02]  /*119d0*/  @!P6 IMAD.MOV.U32 R4, RZ, RZ, R122 ;  /* 0x000000ffff04e224 */ /* 0x008fe400078e007a */
[----:B------:R-:W-:-:S05]  /*119e0*/  @!P6 IMAD.MOV.U32 R5, RZ, RZ, R123 ;  /* 0x000000ffff05e224 */ /* 0x000fca00078e007b */
[----:B------:R1:W-:Y:S01]  /*119f0*/  @!P6 STG.E.U8 desc[UR36][R4.64+0x18], R3 ;  /* 0x000018030400e986 */ /* 0x0003e2000c101124 */
[----:B------:R-:W-:Y:S05]  /*11a00*/  @P2 BRA `(.L_x_447) ;  /* 0x00000000000c2947 */ /* 0x000fea0003800000 */
[----:B------:R-:W1:Y:S02]  /*11a10*/  LDG.E.U8 R16, desc[UR36][R6.64+0x19] ;  /* 0x0000192406107981 */ /* 0x000e64000c1e1100 */
[----:B-1----:R-:W-:-:S05]  /*11a20*/  PRMT R3, R16, 0x8880, RZ ;  /* 0x0000888010037816 */ /* 0x002fca00000000ff */
[----:B------:R-:W-:-:S07]  /*11a30*/  IMAD R2, R3, R18, RZ ;  /* 0x0000001203027224 */ /* 0x000fce00078e02ff */
.L_x_447:
[----:B------:R-:W-:Y:S05]  /*11a40*/  BSYNC B1 ;  /* 0x0000000000017941 */ /* 0x000fea0003800000 */
.L_x_446:
[----:B------:R-:W-:Y:S01]  /*11a50*/  @!P2 IMAD R37, R37, R17, R2 ;  /* 0x000000112525a224 */ /* 0x000fe200078e0202 */
[----:B------:R-:W-:Y:S01]  /*11a60*/  BSSY B1, `(.L_x_448) ;  /* 0x000000c000017945 */ /* 0x000fe20003800000 */
[----:B-1----:R-:W-:Y:S01]  /*11a70*/  @!P2 IMAD.MOV.U32 R4, RZ, RZ, R122 ;  /* 0x000000ffff04a224 */ /* 0x002fe200078e007a */
[----:B------:R-:W-:Y:S01]  /*11a80*/  ISETP.LT.OR P3, PT, R0, 0x21, !P1 ;  /* 0x000000210000780c */ /* 0x000fe20004f61670 */
[----:B------:R-:W-:Y:S01]  /*11a90*/  @!P2 IMAD.MOV.U32 R5, RZ, RZ, R123 ;  /* 0x000000ffff05a224 */ /* 0x000fe200078e007b */
[----:B--2---:R-:W-:-:S04]  /*11aa0*/  @!P5 IADD3 R10, P6, R122, UR46, RZ ;  /* 0x0000002e7a0adc10 */ /* 0x004fc8000ffde0ff */
[----:B------:R1:W-:Y:S01]  /*11ab0*/  @!P2 STG.E.U8 desc[UR36][R4.64+0x19], R37 ;  /* 0x000019250400a986 */ /* 0x0003e2000c101124 */
[----:B------:R-:W-:-:S04]  /*11ac0*/  @!P4 IADD3 R8, P2, R122, UR46, RZ ;  /* 0x0000002e7a08cc10 */ /* 0x000fc8000ff5e0ff */
[----:B------:R-:W-:Y:S01]  /*11ad0*/  @!P4 IADD3.X R9, R123, UR45, RZ, P2, !PT ;  /* 0x0000002d7b09cc10 */ /* 0x000fe200097fe4ff */
[----:B------:R-:W-:Y:S08]  /*11ae0*/  @P4 BRA `(.L_x_449) ;  /* 0x00000000000c4947 */ /* 0x000ff00003800000 */
[----:B------:R-:W2:Y:S02]  /*11af0*/  LDG.E.U8 R16, desc[UR36][R12.64+0x18] ;  /* 0x000018240c107981 */ /* 0x000ea4000c1e1100 */
[----:B--2---:R-:W-:-:S05]  /*11b00*/  PRMT R3, R16, 0x8880, RZ ;  /* 0x0000888010037816 */ /* 0x004fca00000000ff */
[----:B------:R-:W-:-:S07]  /*11b10*/  IMAD R2, R3, R18, RZ ;  /* 0x0000001203027224 */ /* 0x000fce00078e02ff */
.L_x_449:
[----:B------:R-:W-:Y:S05]  /*11b20*/  BSYNC B1 ;  /* 0x0000000000017941 */ /* 0x000fea0003800000 */
.L_x_448:
        /* <DEDUP_REMOVED lines=8> */
.L_x_451:
[----:B------:R-:W-:Y:S05]  /*11bb0*/  BSYNC B1 ;  /* 0x0000000000017941 */ /* 0x000fea0003800000 */
.L_x_450:
        /* <DEDUP_REMOVED lines=11> */
.L_x_453:
[----:B------:R-:W-:Y:S05]  /*11c70*/  BSYNC B1 ;  /* 0x0000000000017941 */ /* 0x000fea0003800000 */
.L_x_452:
        /* <DEDUP_REMOVED lines=9> */
.L_x_455:
[----:B------:R-:W-:Y:S05]  /*11d10*/  BSYNC B1 ;  /* 0x0000000000017941 */ /* 0x000fea0003800000 */
.L_x_454:
        /* <DEDUP_REMOVED lines=10> */
.L_x_457:
[----:B------:R-:W-:Y:S05]  /*11dc0*/  BSYNC B1 ;  /* 0x0000000000017941 */ /* 0x000fea0003800000 */
.L_x_456:
        /* <DEDUP_REMOVED lines=13> */
.L_x_459:
[----:B------:R-:W-:Y:S05]  /*11ea0*/  BSYNC B1 ;  /* 0x0000000000017941 */ /* 0x000fea0003800000 */
.L_x_458:
[----:B------:R-:W-:Y:S01]  /*11eb0*/  @!P2 IMAD R43, R43, R17, R2 ;  /* 0x000000112b2ba224 */ /* 0x000fe200078e0202 */
[----:B------:R-:W-:Y:S04]  /*11ec0*/  BSSY B1, `(.L_x_460) ;  /* 0x0000006000017945 */ /* 0x000fe80003800000 */
[----:B------:R3:W-:Y:S01]  /*11ed0*/  @!P2 STG.E.U8 desc[UR36][R4.64+0x21], R43 ;  /* 0x0000212b0400a986 */ /* 0x0007e2000c101124 */
[----:B------:R-:W-:Y:S05]  /*11ee0*/  @P6 BRA `(.L_x_461) ;  /* 0x00000000000c6947 */ /* 0x000fea0003800000 */
[----:B------:R-:W1:Y:S02]  /*11ef0*/  LDG.E.U8 R16, desc[UR36][R6.64+0x28] ;  /* 0x0000282406107981 */ /* 0x000e64000c1e1100 */
[----:B-1----:R-:W-:-:S05]  /*11f00*/  PRMT R3, R16, 0x8880, RZ ;  /* 0x0000888010037816 */ /* 0x002fca00000000ff */
[----:B------:R-:W-:-:S07]  /*11f10*/  IMAD R2, R3, R18, RZ ;  /* 0x0000001203027224 */ /* 0x000fce00078e02ff */
.L_x_461:
[----:B------:R-:W-:Y:S05]  /*11f20*/  BSYNC B1 ;  /* 0x0000000000017941 */ /* 0x000fea0003800000 */
.L_x_460:
        /* <DEDUP_REMOVED lines=9> */
.L_x_463:
[----:B------:R-:W-:Y:S05]  /*11fc0*/  BSYNC B1 ;  /* 0x0000000000017941 */ /* 0x000fea0003800000 */
.L_x_462:
        /* <DEDUP_REMOVED lines=13> */
.L_x_465:
[----:B------:R-:W-:Y:S05]  /*120a0*/  BSYNC B1 ;  /* 0x0000000000017941 */ /* 0x000fea0003800000 */
.L_x_464:
        /* <DEDUP_REMOVED lines=8> */
.L_x_467:
[----:B------:R-:W-:Y:S05]  /*12130*/  BSYNC B1 ;  /* 0x0000000000017941 */ /* 0x000fea0003800000 */
.L_x_466:
        /* <DEDUP_REMOVED lines=11> */
.L_x_469:
[----:B------:R-:W-:Y:S05]  /*121f0*/  BSYNC B1 ;  /* 0x0000000000017941 */ /* 0x000fea0003800000 */
.L_x_468:
        /* <DEDUP_REMOVED lines=9> */
.L_x_471:
[----:B------:R-:W-:Y:S05]  /*12290*/  BSYNC B1 ;  /* 0x0000000000017941 */ /* 0x000fea0003800000 */
.L_x_470:
        /* <DEDUP_REMOVED lines=10> */
.L_x_473:
[----:B------:R-:W-:Y:S05]  /*12340*/  BSYNC B1 ;  /* 0x0000000000017941 */ /* 0x000fea0003800000 */
.L_x_472:
        /* <DEDUP_REMOVED lines=13> */
.L_x_475:
[----:B------:R-:W-:Y:S05]  /*12420*/  BSYNC B1 ;  /* 0x0000000000017941 */ /* 0x000fea0003800000 */
.L_x_474:
[----:B------:R-:W-:Y:S01]  /*12430*/  @!P3 IMAD R51, R51, R17, R2 ;  /* 0x000000113333b224 */ /* 0x000fe200078e0202 */
[----:B------:R-:W-:Y:S04]  /*12440*/  BSSY B1, `(.L_x_476) ;  /* 0x0000006000017945 */ /* 0x000fe80003800000 */
[----:B------:R3:W-:Y:S01]  /*12450*/  @!P3 STG.E.U8 desc[UR36][R4.64+0x31], R51 ;  /* 0x000031330400b986 */ /* 0x0007e2000c101124 */
[----:B------:R-:W-:Y:S05]  /*12460*/  @P6 BRA `(.L_x_477) ;  /* 0x00000000000c6947 */ /* 0x000fea0003800000 */
[----:B------:R-:W1:Y:S02]  /*12470*/  LDG.E.U8 R16, desc[UR36][R6.64+0x38] ;  /* 0x0000382406107981 */ /* 0x000e64000c1e1100 */
[----:B-1----:R-:W-:-:S05]  /*12480*/  PRMT R3, R16, 0x8880, RZ ;  /* 0x0000888010037816 */ /* 0x002fca00000000ff */
[----:B------:R-:W-:-:S07]  /*12490*/  IMAD R2, R3, R18, RZ ;  /* 0x0000001203027224 */ /* 0x000fce00078e02ff */
.L_x_477:
[----:B------:R-:W-:Y:S05]  /*124a0*/  BSYNC B1 ;  /* 0x0000000000017941 */ /* 0x000fea0003800000 */
.L_x_476:
        /* <DEDUP_REMOVED lines=9> */
.L_x_479:
[----:B------:R-:W-:Y:S05]  /*12540*/  BSYNC B1 ;  /* 0x0000000000017941 */ /* 0x000fea0003800000 */
.L_x_478:
        /* <DEDUP_REMOVED lines=13> */
.L_x_481:
[----:B------:R-:W-:Y:S05]  /*12620*/  BSYNC B1 ;  /* 0x0000000000017941 */ /* 0x000fea0003800000 */
.L_x_480:
        /* <DEDUP_REMOVED lines=8> */
.L_x_483:
[----:B------:R-:W-:Y:S05]  /*126b0*/  BSYNC B1 ;  /* 0x0000000000017941 */ /* 0x000fea0003800000 */
.L_x_482:
        /* <DEDUP_REMOVED lines=11> */
.L_x_485:
[----:B------:R-:W-:Y:S05]  /*12770*/  BSYNC B1 ;  /* 0x0000000000017941 */ /* 0x000fea0003800000 */
.L_x_484:
        /* <DEDUP_REMOVED lines=9> */
.L_x_487:
[----:B------:R-:W-:Y:S05]  /*12810*/  BSYNC B1 ;  /* 0x0000000000017941 */ /* 0x000fea0003800000 */
.L_x_486:
        /* <DEDUP_REMOVED lines=10> */
.L_x_489:
[----:B------:R-:W-:Y:S05]  /*128c0*/  BSYNC B1 ;  /* 0x0000000000017941 */ /* 0x000fea0003800000 */
.L_x_488:
        /* <DEDUP_REMOVED lines=13> */
.L_x_491:
[----:B------:R-:W-:Y:S05]  /*129a0*/  BSYNC B1 ;  /* 0x0000000000017941 */ /* 0x000fea0003800000 */
.L_x_490:
[----:B------:R-:W-:Y:S01]  /*129b0*/  @!P2 IMAD R59, R59, R17, R2 ;  /* 0x000000113b3ba224 */ /* 0x000fe200078e0202 */
[----:B------:R-:W-:Y:S04]  /*129c0*/  BSSY B1, `(.L_x_492) ;  /* 0x0000006000017945 */ /* 0x000fe80003800000 */
[----:B------:R3:W-:Y:S01]  /*129d0*/  @!P2 STG.E.U8 desc[UR36][R4.64+0x41], R59 ;  /* 0x0000413b0400a986 */ /* 0x0007e2000c101124 */
[----:B------:R-:W-:Y:S05]  /*129e0*/  @P6 BRA `(.L_x_493) ;  /* 0x00000000000c6947 */ /* 0x000fea0003800000 */
[----:B------:R-:W1:Y:S02]  /*129f0*/  LDG.E.U8 R16, desc[UR36][R6.64+0x48] ;  /* 0x0000482406107981 */ /* 0x000e64000c1e1100 */
[----:B-1----:R-:W-:-:S05]  /*12a00*/  PRMT R3, R16, 0x8880, RZ ;  /* 0x0000888010037816 */ /* 0x002fca00000000ff */
[----:B------:R-:W-:-:S07]  /*12a10*/  IMAD R2, R3, R18, RZ ;  /* 0x0000001203027224 */ /* 0x000fce00078e02ff */
.L_x_493:
[----:B------:R-:W-:Y:S05]  /*12a20*/  BSYNC B1 ;  /* 0x0000000000017941 */ /* 0x000fea0003800000 */
.L_x_492:
        /* <DEDUP_REMOVED lines=9> */
.L_x_495:
[----:B------:R-:W-:Y:S05]  /*12ac0*/  BSYNC B1 ;  /* 0x0000000000017941 */ /* 0x000fea0003800000 */
.L_x_494:
        /* <DEDUP_REMOVED lines=13> */
.L_x_497:
[----:B------:R-:W-:Y:S05]  /*12ba0*/  BSYNC B1 ;  /* 0x0000000000017941 */ /* 0x000fea0003800000 */
.L_x_496:
        /* <DEDUP_REMOVED lines=8> */
.L_x_499:
[----:B------:R-:W-:Y:S05]  /*12c30*/  BSYNC B1 ;  /* 0x0000000000017941 */ /* 0x000fea0003800000 */
.L_x_498:
        /* <DEDUP_REMOVED lines=11> */
.L_x_501:
[----:B------:R-:W-:Y:S05]  /*12cf0*/  BSYNC B1 ;  /* 0x0000000000017941 */ /* 0x000fea0003800000 */
.L_x_500:
        /* <DEDUP_REMOVED lines=9> */
.L_x_503:
[----:B------:R-:W-:Y:S05]  /*12d90*/  BSYNC B1 ;  /* 0x0000000000017941 */ /* 0x000fea0003800000 */
.L_x_502:
        /* <DEDUP_REMOVED lines=10> */
.L_x_505:
[----:B------:R-:W-:Y:S05]  /*12e40*/  BSYNC B1 ;  /* 0x0000000000017941 */ /* 0x000fea0003800000 */
.L_x_504:
        /* <DEDUP_REMOVED lines=13> */
.L_x_507:
[----:B------:R-:W-:Y:S05]  /*12f20*/  BSYNC B1 ;  /* 0x0000000000017941 */ /* 0x000fea0003800000 */
.L_x_506:
[----:B------:R-:W-:Y:S01]  /*12f30*/  @!P4 IMAD R67, R67, R17, R2 ;  /* 0x000000114343c224 */ /* 0x000fe200078e0202 */
[----:B------:R-:W-:Y:S04]  /*12f40*/  BSSY B1, `(.L_x_508) ;  /* 0x0000006000017945 */ /* 0x000fe80003800000 */
[----:B------:R3:W-:Y:S01]  /*12f50*/  @!P4 STG.E.U8 desc[UR36][R4.64+0x51], R67 ;  /* 0x000051430400c986 */ /* 0x0007e2000c101124 */
[----:B------:R-:W-:Y:S05]  /*12f60*/  @P5 BRA `(.L_x_509) ;  /* 0x00000000000c5947 */ /* 0x000fea0003800000 */
[----:B------:R-:W1:Y:S02]  /*12f70*/  LDG.E.U8 R16, desc[UR36][R6.64+0x58] ;  /* 0x0000582406107981 */ /* 0x000e64000c1e1100 */
[----:B-1----:R-:W-:-:S05]  /*12f80*/  PRMT R3, R16, 0x8880, RZ ;  /* 0x0000888010037816 */ /* 0x002fca00000000ff */
[----:B------:R-:W-:-:S07]  /*12f90*/  IMAD R2, R3, R18, RZ ;  /* 0x0000001203027224 */ /* 0x000fce00078e02ff */
.L_x_509:
[----:B------:R-:W-:Y:S05]  /*12fa0*/  BSYNC B1 ;  /* 0x0000000000017941 */ /* 0x000fea0003800000 */
.L_x_508:
        /* <DEDUP_REMOVED lines=9> */
.L_x_511:
[----:B------:R-:W-:Y:S05]  /*13040*/  BSYNC B1 ;  /* 0x0000000000017941 */ /* 0x000fea0003800000 */
.L_x_510:
        /* <DEDUP_REMOVED lines=13> */
.L_x_513:
[----:B------:R-:W-:Y:S05]  /*13120*/  BSYNC B1 ;  /* 0x0000000000017941 */ /* 0x000fea0003800000 */
.L_x_512:
        /* <DEDUP_REMOVED lines=8> */
.L_x_515:
[----:B------:R-:W-:Y:S05]  /*131b0*/  BSYNC B1 ;  /* 0x0000000000017941 */ /* 0x000fea0003800000 */
.L_x_514:
[C---:B------:R-:W-:Y:S01]  /*131c0*/  ISETP.LT.OR P2, PT, R0.reuse, 0x61, !P0 ;  /* 0x000000610000780c */ /* 0x040fe20004741670 */
[----:B------:R-:W-:Y:S01]  /*131d0*/  @!P6 IMAD R71, R71, R17, R2 ;  /* 0x000000114747e224 */ /* 0x000fe200078e0202 */
[----:B------:R-:W-:Y:S01]  /*131e0*/  BSSY B1, `(.L_x_516) ;  /* 0x0000009000017945 */ /* 0x000fe20003800000 */
[C---:B------:R-:W-:Y:S02]  /*131f0*/  ISETP.LT.OR P5, PT, R0.reuse, 0x62, !P0 ;  /* 0x000000620000780c */ /* 0x040fe400047a1670 */
[----:B------:R-:W-:Y:S01]  /*13200*/  ISETP.LT.OR P3, PT, R0, 0x62, !P1 ;  /* 0x000000620000780c */ /* 0x000fe20004f61670 */
[----:B------:R3:W-:Y:S01]  /*13210*/  @!P6 STG.E.U8 desc[UR36][R10.64+0x59], R71 ;  /* 0x000059470a00e986 */ /* 0x0007e2000c101124 */
[----:B--2---:R-:W-:-:S06]  /*13220*/  @!P4 IADD3 R8, P6, R122, UR46, RZ ;  /* 0x0000002e7a08cc10 */ /* 0x004fcc000ffde0ff */
[----:B------:R-:W-:Y:S07]  /*13230*/  @P2 BRA `(.L_x_517) ;  /* 0x00000000000c2947 */ /* 0x000fee0003800000 */
[----:B------:R-:W2:Y:S02]  /*13240*/  LDG.E.U8 R16, desc[UR36][R6.64+0x60] ;  /* 0x0000602406107981 */ /* 0x000ea4000c1e1100 */
[----:B--2---:R-:W-:-:S05]  /*13250*/  PRMT R3, R16, 0x8880, RZ ;  /* 0x0000888010037816 */ /* 0x004fca00000000ff */
[----:B------:R-:W-:-:S07]  /*13260*/  IMAD R2, R3, R18, RZ ;  /* 0x0000001203027224 */ /* 0x000fce00078e02ff */
.L_x_517:
[----:B------:R-:W-:Y:S05]  /*13270*/  BSYNC B1 ;  /* 0x0000000000017941 */ /* 0x000fea0003800000 */
.L_x_516:
        /* <DEDUP_REMOVED lines=9> */
.L_x_519:
[----:B------:R-:W-:Y:S05]  /*13310*/  BSYNC B1 ;  /* 0x0000000000017941 */ /* 0x000fea0003800000 */
.L_x_518:
[----:B------:R-:W-:Y:S01]  /*13320*/  @!P5 IMAD R73, R73, R17, R2 ;  /* 0x000000114949d224 */ /* 0x000fe200078e0202 */
[----:B------:R-:W-:Y:S01]  /*13330*/  BSSY B1, `(.L_x_520) ;  /* 0x0000009000017945 */ /* 0x000fe20003800000 */
[----:B-1----:R-:W-:Y:S01]  /*13340*/  @!P5 IMAD.MOV.U32 R4, RZ, RZ, R122 ;  /* 0x000000ffff04d224 */ /* 0x002fe200078e007a */
[----:B------:R-:W-:Y:S01]  /*13350*/  @!P4 IADD3.X R9, R123, UR45, RZ, P6, !PT ;  /* 0x0000002d7b09cc10 */ /* 0x000fe2000b7fe4ff */
[----:B------:R-:W-:-:S05]  /*13360*/  @!P5 IMAD.MOV.U32 R5, RZ, RZ, R123 ;  /* 0x000000ffff05d224 */ /* 0x000fca00078e007b */
[----:B------:R1:W-:Y:S01]  /*13370*/  @!P5 STG.E.U8 desc[UR36][R4.64+0x61], R73 ;  /* 0x000061490400d986 */ /* 0x0003e2000c101124 */
[----:B------:R-:W-:Y:S05]  /*13380*/  @P4 BRA `(.L_x_521) ;  /* 0x00000000000c4947 */ /* 0x000fea0003800000 */
[----:B------:R-:W2:Y:S02]  /*13390*/  LDG.E.U8 R16, desc[UR36][R12.64+0x60] ;  /* 0x000060240c107981 */ /* 0x000ea4000c1e1100 */
[----:B--2---:R-:W-:-:S05]  /*133a0*/  PRMT R3, R16, 0x8880, RZ ;  /* 0x0000888010037816 */ /* 0x004fca00000000ff */
[----:B------:R-:W-:-:S07]  /*133b0*/  IMAD R2, R3, R18, RZ ;  /* 0x0000001203027224 */ /* 0x000fce00078e02ff */
.L_x_521:
[----:B------:R-:W-:Y:S05]  /*133c0*/  BSYNC B1 ;  /* 0x0000000000017941 */ /* 0x000fea0003800000 */
.L_x_520:
        /* <DEDUP_REMOVED lines=13> */
.L_x_523:
[----:B------:R-:W-:Y:S05]  /*134a0*/  BSYNC B1 ;  /* 0x0000000000017941 */ /* 0x000fea0003800000 */
.L_x_522:
[----:B------:R-:W-:Y:S01]  /*134b0*/  @!P3 IMAD R75, R75, R17, R2 ;  /* 0x000000114b4bb224 */ /* 0x000fe200078e0202 */
[----:B------:R-:W-:Y:S04]  /*134c0*/  BSSY B1, `(.L_x_524) ;  /* 0x0000006000017945 */ /* 0x000fe80003800000 */
[----:B------:R2:W-:Y:S01]  /*134d0*/  @!P3 STG.E.U8 desc[UR36][R4.64+0x61], R75 ;  /* 0x0000614b0400b986 */ /* 0x0005e2000c101124 */
[----:B------:R-:W-:Y:S05]  /*134e0*/  @P2 BRA `(.L_x_525) ;  /* 0x00000000000c2947 */ /* 0x000fea0003800000 */
[----:B------:R-:W1:Y:S02]  /*134f0*/  LDG.E.U8 R16, desc[UR36][R6.64+0x68] ;  /* 0x0000682406107981 */ /* 0x000e64000c1e1100 */
[----:B-1----:R-:W-:-:S05]  /*13500*/  PRMT R3, R16, 0x8880, RZ ;  /* 0x0000888010037816 */ /* 0x002fca00000000ff */
[----:B------:R-:W-:-:S07]  /*13510*/  IMAD R2, R3, R18, RZ ;  /* 0x0000001203027224 */ /* 0x000fce00078e02ff */
.L_x_525:
[----:B------:R-:W-:Y:S05]  /*13520*/  BSYNC B1 ;  /* 0x0000000000017941 */ /* 0x000fea0003800000 */
.L_x_524:
[----:B-1----:R-:W-:Y:S01]  /*13530*/  @!P2 IMAD R3, R76, R17, R2 ;  /* 0x000000114c03a224 */ /* 0x002fe200078e0202 */
[----:B------:R-:W-:Y:S01]  /*13540*/  BSSY B1, `(.L_x_526) ;  /* 0x0000008000017945 */ /* 0x000fe20003800000 */
[----:B--2---:R-:W-:Y:S02]  /*13550*/  @!P2 IMAD.MOV.U32 R4, RZ, RZ, R122 ;  /* 0x000000ffff04a224 */ /* 0x004fe400078e007a */
[----:B------:R-:W-:-:S05]  /*13560*/  @!P2 IMAD.MOV.U32 R5, RZ, RZ, R123 ;  /* 0x000000ffff05a224 */ /* 0x000fca00078e007b */
[----:B------:R1:W-:Y:S01]  /*13570*/  @!P2 STG.E.U8 desc[UR36][R4.64+0x68], R3 ;  /* 0x000068030400a986 */ /* 0x0003e2000c101124 */
[----:B------:R-:W-:Y:S05]  /*13580*/  @P6 BRA `(.L_x_527) ;  /* 0x00000000000c6947 */ /* 0x000fea0003800000 */
[----:B------:R-:W1:Y:S02]  /*13590*/  LDG.E.U8 R16, desc[UR36][R6.64+0x69] ;  /* 0x0000692406107981 */ /* 0x000e64000c1e1100 */
[----:B-1----:R-:W-:-:S05]  /*135a0*/  PRMT R3, R16, 0x8880, RZ ;  /* 0x0000888010037816 */ /* 0x002fca00000000ff */
[----:B------:R-:W-:-:S07]  /*135b0*/  IMAD R2, R3, R18, RZ ;  /* 0x0000001203027224 */ /* 0x000fce00078e02ff */
.L_x_527:
[----:B------:R-:W-:Y:S05]  /*135c0*/  BSYNC B1 ;  /* 0x0000000000017941 */ /* 0x000fea0003800000 */
.L_x_526:
[----:B------:R-:W-:Y:S01]  /*135d0*/  @!P6 IMAD R77, R77, R17, R2 ;  /* 0x000000114d4de224 */ /* 0x000fe200078e0202 */
[----:B------:R-:W-:Y:S01]  /*135e0*/  BSSY B1, `(.L_x_528) ;  /* 0x000000c000017945 */ /* 0x000fe20003800000 */
[----:B-1----:R-:W-:Y:S01]  /*135f0*/  @!P6 IMAD.MOV.U32 R4, RZ, RZ, R122 ;  /* 0x000000ffff04e224 */ /* 0x002fe200078e007a */
[----:B------:R-:W-:Y:S01]  /*13600*/  ISETP.LT.OR P2, PT, R0, 0x71, !P1 ;  /* 0x000000710000780c */ /* 0x000fe20004f41670 */
[----:B------:R-:W-:Y:S01]  /*13610*/  @!P6 IMAD.MOV.U32 R5, RZ, RZ, R123 ;  /* 0x000000ffff05e224 */ /* 0x000fe200078e007b */
[----:B---3--:R-:W-:-:S04]  /*13620*/  @!P5 IADD3 R10, P3, R122, UR46, RZ ;  /* 0x0000002e7a0adc10 */ /* 0x008fc8000ff7e0ff */
[----:B------:R1:W-:Y:S01]  /*13630*/  @!P6 STG.E.U8 desc[UR36][R4.64+0x69], R77 ;  /* 0x0000694d0400e986 */ /* 0x0003e2000c101124 */
[----:B------:R-:W-:-:S04]  /*13640*/  @!P4 IADD3 R8, P6, R122, UR46, RZ ;  /* 0x0000002e7a08cc10 */ /* 0x000fc8000ffde0ff */
[----:B------:R-:W-:Y:S01]  /*13650*/  @!P4 IADD3.X R9, R123, UR45, RZ, P6, !PT ;  /* 0x0000002d7b09cc10 */ /* 0x000fe2000b7fe4ff */
[----:B------:R-:W-:Y:S08]  /*13660*/  @P4 BRA `(.L_x_529) ;  /* 0x00000000000c4947 */ /* 0x000ff00003800000 */
[----:B------:R-:W2:Y:S02]  /*13670*/  LDG.E.U8 R16, desc[UR36][R12.64+0x68] ;  /* 0x000068240c107981 */ /* 0x000ea4000c1e1100 */
[----:B--2---:R-:W-:-:S05]  /*13680*/  PRMT R3, R16, 0x8880, RZ ;  /* 0x0000888010037816 */ /* 0x004fca00000000ff */
[----:B------:R-:W-:-:S07]  /*13690*/  IMAD R2, R3, R18, RZ ;  /* 0x0000001203027224 */ /* 0x000fce00078e02ff */
.L_x_529:
[----:B------:R-:W-:Y:S05]  /*136a0*/  BSYNC B1 ;  /* 0x0000000000017941 */ /* 0x000fea0003800000 */
.L_x_528:
        /* <DEDUP_REMOVED lines=8> */
.L_x_531:
[----:B------:R-:W-:Y:S05]  /*13730*/  BSYNC B1 ;  /* 0x0000000000017941 */ /* 0x000fea0003800000 */
.L_x_530:
        /* <DEDUP_REMOVED lines=11> */
.L_x_533:
[----:B------:R-:W-:Y:S05]  /*137f0*/  BSYNC B1 ;  /* 0x0000000000017941 */ /* 0x000fea0003800000 */
.L_x_532:
        /* <DEDUP_REMOVED lines=9> */
.L_x_535:
[----:B------:R-:W-:Y:S05]  /*13890*/  BSYNC B1 ;  /* 0x0000000000017941 */ /* 0x000fea0003800000 */
.L_x_534:
        /* <DEDUP_REMOVED lines=10> */
.L_x_537:
[----:B------:R-:W-:Y:S05]  /*13940*/  BSYNC B1 ;  /* 0x0000000000017941 */ /* 0x000fea0003800000 */
.L_x_536:
        /* <DEDUP_REMOVED lines=13> */
.L_x_539:
[----:B------:R-:W-:Y:S05]  /*13a20*/  BSYNC B1 ;  /* 0x0000000000017941 */ /* 0x000fea0003800000 */
.L_x_538:
[----:B------:R-:W-:Y:S01]  /*13a30*/  @!P4 IMAD R83, R83, R17, R2 ;  /* 0x000000115353c224 */ /* 0x000fe200078e0202 */
[----:B------:R-:W-:Y:S04]  /*13a40*/  BSSY B1, `(.L_x_540) ;  /* 0x0000006000017945 */ /* 0x000fe80003800000 */
[----:B------:R3:W-:Y:S01]  /*13a50*/  @!P4 STG.E.U8 desc[UR36][R4.64+0x71], R83 ;  /* 0x000071530400c986 */ /* 0x0007e2000c101124 */
[----:B------:R-:W-:Y:S05]  /*13a60*/  @P3 BRA `(.L_x_541) ;  /* 0x00000000000c3947 */ /* 0x000fea0003800000 */
[----:B------:R-:W1:Y:S02]  /*13a70*/  LDG.E.U8 R16, desc[UR36][R6.64+0x78] ;  /* 0x0000782406107981 */ /* 0x000e64000c1e1100 */
[----:B-1----:R-:W-:-:S05]  /*13a80*/  PRMT R3, R16, 0x8880, RZ ;  /* 0x0000888010037816 */ /* 0x002fca00000000ff */
[----:B------:R-:W-:-:S07]  /*13a90*/  IMAD R2, R3, R18, RZ ;  /* 0x0000001203027224 */ /* 0x000fce00078e02ff */
.L_x_541:
[----:B------:R-:W-:Y:S05]  /*13aa0*/  BSYNC B1 ;  /* 0x0000000000017941 */ /* 0x000fea0003800000 */
.L_x_540:
        /* <DEDUP_REMOVED lines=9> */
.L_x_543:
[----:B------:R-:W-:Y:S05]  /*13b40*/  BSYNC B1 ;  /* 0x0000000000017941 */ /* 0x000fea0003800000 */
.L_x_542:
        /* <DEDUP_REMOVED lines=13> */
.L_x_545:
[----:B------:R-:W-:Y:S05]  /*13c20*/  BSYNC B1 ;  /* 0x0000000000017941 */ /* 0x000fea0003800000 */
.L_x_544:
        /* <DEDUP_REMOVED lines=8> */
.L_x_547:
[----:B------:R-:W-:Y:S05]  /*13cb0*/  BSYNC B1 ;  /* 0x0000000000017941 */ /* 0x000fea0003800000 */
.L_x_546:
        /* <DEDUP_REMOVED lines=11> */
.L_x_549:
[----:B------:R-:W-:Y:S05]  /*13d70*/  BSYNC B1 ;  /* 0x0000000000017941 */ /* 0x000fea0003800000 */
.L_x_548:
        /* <DEDUP_REMOVED lines=9> */
.L_x_551:
[----:B------:R-:W-:Y:S05]  /*13e10*/  BSYNC B1 ;  /* 0x0000000000017941 */ /* 0x000fea0003800000 */
.L_x_550:
        /* <DEDUP_REMOVED lines=10> */
.L_x_553:
[----:B------:R-:W-:Y:S05]  /*13ec0*/  BSYNC B1 ;  /* 0x0000000000017941 */ /* 0x000fea0003800000 */
.L_x_552:
        /* <DEDUP_REMOVED lines=13> */
.L_x_555:
[----:B------:R-:W-:Y:S05]  /*13fa0*/  BSYNC B1 ;  /* 0x0000000000017941 */ /* 0x000fea0003800000 */
.L_x_554:
[----:B------:R-:W-:Y:S01]  /*13fb0*/  @!P4 IMAD R91, R91, R17, R2 ;  /* 0x000000115b5bc224 */ /* 0x000fe200078e0202 */
[----:B------:R-:W-:Y:S04]  /*13fc0*/  BSSY B1, `(.L_x_556) ;  /* 0x0000006000017945 */ /* 0x000fe80003800000 */
[----:B------:R3:W-:Y:S01]  /*13fd0*/  @!P4 STG.E.U8 desc[UR36][R4.64+0x81], R91 ;  /* 0x0000815b0400c986 */ /* 0x0007e2000c101124 */
[----:B------:R-:W-:Y:S05]  /*13fe0*/  @P2 BRA `(.L_x_557) ;  /* 0x00000000000c2947 */ /* 0x000fea0003800000 */
[----:B------:R-:W1:Y:S02]  /*13ff0*/  LDG.E.U8 R16, desc[UR36][R6.64+0x88] ;  /* 0x0000882406107981 */ /* 0x000e64000c1e1100 */
[----:B-1----:R-:W-:-:S05]  /*14000*/  PRMT R3, R16, 0x8880, RZ ;  /* 0x0000888010037816 */ /* 0x002fca00000000ff */
[----:B------:R-:W-:-:S07]  /*14010*/  IMAD R2, R3, R18, RZ ;  /* 0x0000001203027224 */ /* 0x000fce00078e02ff */
.L_x_557:
[----:B------:R-:W-:Y:S05]  /*14020*/  BSYNC B1 ;  /* 0x0000000000017941 */ /* 0x000fea0003800000 */
.L_x_556:
        /* <DEDUP_REMOVED lines=9> */
.L_x_559:
[----:B------:R-:W-:Y:S05]  /*140c0*/  BSYNC B1 ;  /* 0x0000000000017941 */ /* 0x000fea0003800000 */
.L_x_558:
        /* <DEDUP_REMOVED lines=13> */
.L_x_561:
[----:B------:R-:W-:Y:S05]  /*141a0*/  BSYNC B1 ;  /* 0x0000000000017941 */ /* 0x000fea0003800000 */
.L_x_560:
        /* <DEDUP_REMOVED lines=8> */
.L_x_563:
[----:B------:R-:W-:Y:S05]  /*14230*/  BSYNC B1 ;  /* 0x0000000000017941 */ /* 0x000fea0003800000 */
.L_x_562:
        /* <DEDUP_REMOVED lines=11> */
.L_x_565:
[----:B------:R-:W-:Y:S05]  /*142f0*/  BSYNC B1 ;  /* 0x0000000000017941 */ /* 0x000fea0003800000 */
.L_x_564:
        /* <DEDUP_REMOVED lines=9> */
.L_x_567:
[----:B------:R-:W-:Y:S05]  /*14390*/  BSYNC B1 ;  /* 0x0000000000017941 */ /* 0x000fea0003800000 */
.L_x_566:
        /* <DEDUP_REMOVED lines=10> */
.L_x_569:
[----:B------:R-:W-:Y:S05]  /*14440*/  BSYNC B1 ;  /* 0x0000000000017941 */ /* 0x000fea0003800000 */
.L_x_568:
        /* <DEDUP_REMOVED lines=13> */
.L_x_571:
[----:B------:R-:W-:Y:S05]  /*14520*/  BSYNC B1 ;  /* 0x0000000000017941 */ /* 0x000fea0003800000 */
.L_x_570:
[----:B------:R-:W-:Y:S01]  /*14530*/  @!P4 IMAD R99, R99, R17, R2 ;  /* 0x000000116363c224 */ /* 0x000fe200078e0202 */
[----:B------:R-:W-:Y:S04]  /*14540*/  BSSY B1, `(.L_x_572) ;  /* 0x0000006000017945 */ /* 0x000fe80003800000 */
[----:B------:R3:W-:Y:S01]  /*14550*/  @!P4 STG.E.U8 desc[UR36][R4.64+0x91], R99 ;  /* 0x000091630400c986 */ /* 0x0007e2000c101124 */
[----:B------:R-:W-:Y:S05]  /*14560*/  @P3 BRA `(.L_x_573) ;  /* 0x00000000000c3947 */ /* 0x000fea0003800000 */
[----:B------:R-:W1:Y:S02]  /*14570*/  LDG.E.U8 R16, desc[UR36][R6.64+0x98] ;  /* 0x0000982406107981 */ /* 0x000e64000c1e1100 */
[----:B-1----:R-:W-:-:S05]  /*14580*/  PRMT R3, R16, 0x8880, RZ ;  /* 0x0000888010037816 */ /* 0x002fca00000000ff */
[----:B------:R-:W-:-:S07]  /*14590*/  IMAD R2, R3, R18, RZ ;  /* 0x0000001203027224 */ /* 0x000fce00078e02ff */
.L_x_573:
[----:B------:R-:W-:Y:S05]  /*145a0*/  BSYNC B1 ;  /* 0x0000000000017941 */ /* 0x000fea0003800000 */
.L_x_572:
        /* <DEDUP_REMOVED lines=9> */
.L_x_575:
[----:B------:R-:W-:Y:S05]  /*14640*/  BSYNC B1 ;  /* 0x0000000000017941 */ /* 0x000fea0003800000 */
.L_x_574:
        /* <DEDUP_REMOVED lines=13> */
.L_x_577:
[----:B------:R-:W-:Y:S05]  /*14720*/  BSYNC B1 ;  /* 0x0000000000017941 */ /* 0x000fea0003800000 */
.L_x_576:
        /* <DEDUP_REMOVED lines=8> */
.L_x_579:
[----:B------:R-:W-:Y:S05]  /*147b0*/  BSYNC B1 ;  /* 0x0000000000017941 */ /* 0x000fea0003800000 */
.L_x_578:
        /* <DEDUP_REMOVED lines=11> */
.L_x_581:
[----:B------:R-:W-:Y:S05]  /*14870*/  BSYNC B1 ;  /* 0x0000000000017941 */ /* 0x000fea0003800000 */
.L_x_580:
        /* <DEDUP_REMOVED lines=9> */
.L_x_583:
[----:B------:R-:W-:Y:S05]  /*14910*/  BSYNC B1 ;  /* 0x0000000000017941 */ /* 0x000fea0003800000 */
.L_x_582:
        /* <DEDUP_REMOVED lines=10> */
.L_x_585:
[----:B------:R-:W-:Y:S05]  /*149c0*/  BSYNC B1 ;  /* 0x0000000000017941 */ /* 0x000fea0003800000 */
.L_x_584:
        /* <DEDUP_REMOVED lines=13> */
.L_x_587:
[----:B------:R-:W-:Y:S05]  /*14aa0*/  BSYNC B1 ;  /* 0x0000000000017941 */ /* 0x000fea0003800000 */
.L_x_586:
[----:B------:R-:W-:Y:S01]  /*14ab0*/  @!P4 IMAD R107, R107, R17, R2 ;  /* 0x000000116b6bc224 */ /* 0x000fe200078e0202 */
[----:B------:R-:W-:Y:S04]  /*14ac0*/  BSSY B1, `(.L_x_588) ;  /* 0x0000006000017945 */ /* 0x000fe80003800000 */
[----:B------:R3:W-:Y:S01]  /*14ad0*/  @!P4 STG.E.U8 desc[UR36][R4.64+0xa1], R107 ;  /* 0x0000a16b0400c986 */ /* 0x0007e2000c101124 */
[----:B------:R-:W-:Y:S05]  /*14ae0*/  @P2 BRA `(.L_x_589) ;  /* 0x00000000000c2947 */ /* 0x000fea0003800000 */
[----:B------:R-:W1:Y:S02]  /*14af0*/  LDG.E.U8 R16, desc[UR36][R6.64+0xa8] ;  /* 0x0000a82406107981 */ /* 0x000e64000c1e1100 */
[----:B-1----:R-:W-:-:S05]  /*14b00*/  PRMT R3, R16, 0x8880, RZ ;  /* 0x0000888010037816 */ /* 0x002fca00000000ff */
[----:B------:R-:W-:-:S07]  /*14b10*/  IMAD R2, R3, R18, RZ ;  /* 0x0000001203027224 */ /* 0x000fce00078e02ff */
.L_x_589:
[----:B------:R-:W-:Y:S05]  /*14b20*/  BSYNC B1 ;  /* 0x0000000000017941 */ /* 0x000fea0003800000 */
.L_x_588:
        /* <DEDUP_REMOVED lines=9> */
.L_x_591:
[----:B------:R-:W-:Y:S05]  /*14bc0*/  BSYNC B1 ;  /* 0x0000000000017941 */ /* 0x000fea0003800000 */
.L_x_590:
[----:B------:R-:W-:Y:S01]  /*14bd0*/  @!P6 IMAD R109, R109, R17, R2 ;  /* 0x000000116d6de224 */ /* 0x000fe200078e0202 */
[----:B------:R-:W-:Y:S01]  /*14be0*/  @!P3 IADD3 R8, P4, R122, UR46, RZ ;  /* 0x0000002e7a08bc10 */ /* 0x000fe2000ff9e0ff */
[----:B-1----:R-:W-:Y:S01]  /*14bf0*/  @!P6 IMAD.MOV.U32 R4, RZ, RZ, R122 ;  /* 0x000000ffff04e224 */ /* 0x002fe200078e007a */
[----:B------:R-:W-:Y:S01]  /*14c00*/  BSSY B1, `(.L_x_592) ;  /* 0x000000b000017945 */ /* 0x000fe20003800000 */
[----:B------:R-:W-:Y:S01]  /*14c10*/  @!P6 IMAD.MOV.U32 R5, RZ, RZ, R123 ;  /* 0x000000ffff05e224 */ /* 0x000fe200078e007b */
[----:B------:R-:W-:Y:S02]  /*14c20*/  @!P3 IADD3.X R9, R123, UR45, RZ, P4, !PT ;  /* 0x0000002d7b09bc10 */ /* 0x000fe4000a7fe4ff */
[C---:B------:R-:W-:Y:S02]  /*14c30*/  ISETP.LT.OR P2, PT, R0.reuse, 0xb1, !P1 ;  /* 0x000000b10000780c */ /* 0x040fe40004f41670 */
[----:B------:R1:W-:Y:S01]  /*14c40*/  @!P6 STG.E.U8 desc[UR36][R4.64+0xa9], R109 ;  /* 0x0000a96d0400e986 */ /* 0x0003e2000c101124 */
[----:B------:R-:W-:-:S02]  /*14c50*/  ISETP.LT.OR P6, PT, R0, 0xb1, !P0 ;  /* 0x000000b10000780c */ /* 0x000fc400047c1670 */
[----:B--2---:R-:W-:Y:S01]  /*14c60*/  @!P5 IADD3 R10, P4, R122, UR46, RZ ;  /* 0x0000002e7a0adc10 */ /* 0x004fe2000ff9e0ff */
[----:B------:R-:W-:-:S12]  /*14c70*/  @P3 BRA `(.L_x_593) ;  /* 0x00000000000c3947 */ /* 0x000fd80003800000 */
[----:B------:R-:W2:Y:S02]  /*14c80*/  LDG.E.U8 R16, desc[UR36][R12.64+0xa8] ;  /* 0x0000a8240c107981 */ /* 0x000ea4000c1e1100 */
[----:B--2---:R-:W-:-:S05]  /*14c90*/  PRMT R3, R16, 0x8880, RZ ;  /* 0x0000888010037816 */ /* 0x004fca00000000ff */
[----:B------:R-:W-:-:S07]  /*14ca0*/  IMAD R2, R3, R18, RZ ;  /* 0x0000001203027224 */ /* 0x000fce00078e02ff */
.L_x_593:
[----:B------:R-:W-:Y:S05]  /*14cb0*/  BSYNC B1 ;  /* 0x0000000000017941 */ /* 0x000fea0003800000 */
.L_x_592:
        /* <DEDUP_REMOVED lines=8> */
.L_x_595:
[----:B------:R-:W-:Y:S05]  /*14d40*/  BSYNC B1 ;  /* 0x0000000000017941 */ /* 0x000fea0003800000 */
.L_x_594:
[----:B------:R-:W-:Y:S01]  /*14d50*/  @!P5 IMAD R111, R111, R17, R2 ;  /* 0x000000116f6fd224 */ /* 0x000fe200078e0202 */
[----:B------:R-:W-:Y:S04]  /*14d60*/  BSSY B1, `(.L_x_596) ;  /* 0x0000006000017945 */ /* 0x000fe80003800000 */
[----:B------:R3:W-:Y:S01]  /*14d70*/  @!P5 STG.E.U8 desc[UR36][R10.64+0xa9], R111 ;  /* 0x0000a96f0a00d986 */ /* 0x0007e2000c101124 */
[----:B------:R-:W-:Y:S05]  /*14d80*/  @P6 BRA `(.L_x_597) ;  /* 0x00000000000c6947 */ /* 0x000fea0003800000 */
[----:B------:R-:W2:Y:S02]  /*14d90*/  LDG.E.U8 R16, desc[UR36][R6.64+0xb0] ;  /* 0x0000b02406107981 */ /* 0x000ea4000c1e1100 */
[----:B--2---:R-:W-:-:S05]  /*14da0*/  PRMT R3, R16, 0x8880, RZ ;  /* 0x0000888010037816 */ /* 0x004fca00000000ff */
[----:B------:R-:W-:-:S07]  /*14db0*/  IMAD R2, R3, R18, RZ ;  /* 0x0000001203027224 */ /* 0x000fce00078e02ff */
.L_x_597:
[----:B------:R-:W-:Y:S05]  /*14dc0*/  BSYNC B1 ;  /* 0x0000000000017941 */ /* 0x000fea0003800000 */
.L_x_596:
[----:B------:R-:W-:Y:S01]  /*14dd0*/  ISETP.LT.OR P5, PT, R0, 0xb2, !P0 ;  /* 0x000000b20000780c */ /* 0x000fe200047a1670 */
[----:B--2---:R-:W-:Y:S01]  /*14de0*/  @!P6 IMAD R3, R112, R17, R2 ;  /* 0x000000117003e224 */ /* 0x004fe200078e0202 */
[----:B------:R-:W-:Y:S01]  /*14df0*/  BSSY B1, `(.L_x_598) ;  /* 0x000000b000017945 */ /* 0x000fe20003800000 */
[----:B-1----:R-:W-:Y:S01]  /*14e00*/  @!P6 IMAD.MOV.U32 R4, RZ, RZ, R122 ;  /* 0x000000ffff04e224 */ /* 0x002fe200078e007a */
[C---:B------:R-:W-:Y:S01]  /*14e10*/  ISETP.LT.OR P4, PT, R0.reuse, 0xb2, !P1 ;  /* 0x000000b20000780c */ /* 0x040fe20004f81670 */
[----:B------:R-:W-:Y:S01]  /*14e20*/  @!P6 IMAD.MOV.U32 R5, RZ, RZ, R123 ;  /* 0x000000ffff05e224 */ /* 0x000fe200078e007b */
[----:B------:R-:W-:-:S04]  /*14e30*/  ISETP.LT.OR P3, PT, R0, 0xb9, !P1 ;  /* 0x000000b90000780c */ /* 0x000fc80004f61670 */
[----:B------:R1:W-:Y:S01]  /*14e40*/  @!P6 STG.E.U8 desc[UR36][R4.64+0xb0], R3 ;  /* 0x0000b0030400e986 */ /* 0x0003e2000c101124 */
[----:B------:R-:W-:Y:S02]  /*14e50*/  @!P2 IADD3 R8, P6, R122, UR46, RZ ;  /* 0x0000002e7a08ac10 */ /* 0x000fe4000ffde0ff */
[----:B------:R-:W-:Y:S11]  /*14e60*/  @P5 BRA `(.L_x_599) ;  /* 0x00000000000c5947 */ /* 0x000ff60003800000 */
[----:B------:R-:W1:Y:S02]  /*14e70*/  LDG.E.U8 R16, desc[UR36][R6.64+0xb1] ;  /* 0x0000b12406107981 */ /* 0x000e64000c1e1100 */
[----:B-1----:R-:W-:-:S05]  /*14e80*/  PRMT R3, R16, 0x8880, RZ ;  /* 0x0000888010037816 */ /* 0x002fca00000000ff */
[----:B------:R-:W-:-:S07]  /*14e90*/  IMAD R2, R3, R18, RZ ;  /* 0x0000001203027224 */ /* 0x000fce00078e02ff */
.L_x_599:
[----:B------:R-:W-:Y:S05]  /*14ea0*/  BSYNC B1 ;  /* 0x0000000000017941 */ /* 0x000fea0003800000 */
.L_x_598:
        /* <DEDUP_REMOVED lines=10> */
.L_x_601:
[----:B------:R-:W-:Y:S05]  /*14f50*/  BSYNC B1 ;  /* 0x0000000000017941 */ /* 0x000fea0003800000 */
.L_x_600:
[----:B------:R-:W-:Y:S01]  /*14f60*/  @!P2 IMAD R3, R114, R17, R2 ;  /* 0x000000117203a224 */ /* 0x000fe200078e0202 */
[----:B------:R-:W-:Y:S01]  /*14f70*/  BSSY B1, `(.L_x_602) ;  /* 0x000000b000017945 */ /* 0x000fe20003800000 */
[C---:B------:R-:W-:Y:S02]  /*14f80*/  ISETP.LT.OR P5, PT, R0.reuse, 0xb9, !P0 ;  /* 0x000000b90000780c */ /* 0x040fe400047a1670 */
[----:B------:R-:W-:Y:S01]  /*14f90*/  ISETP.LT.OR P0, PT, R0, 0xba, !P0 ;  /* 0x000000ba0000780c */ /* 0x000fe20004701670 */
[----:B------:R2:W-:Y:S01]  /*14fa0*/  @!P2 STG.E.U8 desc[UR36][R8.64+0xb0], R3 ;  /* 0x0000b0030800a986 */ /* 0x0005e2000c101124 */
[C---:B-1----:R-:W-:Y:S02]  /*14fb0*/  @!P4 IADD3 R4, P2, R122.reuse, UR46, RZ ;  /* 0x0000002e7a04cc10 */ /* 0x042fe4000ff5e0ff */
[----:B---3--:R-:W-:Y:S02]  /*14fc0*/  @!P3 IADD3 R10, P6, R122, UR46, RZ ;  /* 0x0000002e7a0abc10 */ /* 0x008fe4000ffde0ff */
[----:B------:R-:W-:Y:S01]  /*14fd0*/  @!P4 IADD3.X R5, R123, UR45, RZ, P2, !PT ;  /* 0x0000002d7b05cc10 */ /* 0x000fe200097fe4ff */
[----:B------:R-:W-:Y:S10]  /*14fe0*/  @P4 BRA `(.L_x_603) ;  /* 0x00000000000c4947 */ /* 0x000ff40003800000 */
[----:B------:R-:W2:Y:S02]  /*14ff0*/  LDG.E.U8 R16, desc[UR36][R12.64+0xb1] ;  /* 0x0000b1240c107981 */ /* 0x000ea4000c1e1100 */
[----:B--2---:R-:W-:-:S05]  /*15000*/  PRMT R3, R16, 0x8880, RZ ;  /* 0x0000888010037816 */ /* 0x004fca00000000ff */
[----:B------:R-:W-:-:S07]  /*15010*/  IMAD R2, R3, R18, RZ ;  /* 0x0000001203027224 */ /* 0x000fce00078e02ff */
.L_x_603:
[----:B------:R-:W-:Y:S05]  /*15020*/  BSYNC B1 ;  /* 0x0000000000017941 */ /* 0x000fea0003800000 */
.L_x_602:
[----:B------:R-:W-:Y:S01]  /*15030*/  @!P4 IMAD R115, R115, R17, R2 ;  /* 0x000000117373c224 */ /* 0x000fe200078e0202 */
[----:B------:R-:W-:Y:S04]  /*15040*/  BSSY B1, `(.L_x_604) ;  /* 0x0000006000017945 */ /* 0x000fe80003800000 */
[----:B------:R1:W-:Y:S01]  /*15050*/  @!P4 STG.E.U8 desc[UR36][R4.64+0xb1], R115 ;  /* 0x0000b1730400c986 */ /* 0x0003e2000c101124 */
[----:B------:R-:W-:Y:S05]  /*15060*/  @P5 BRA `(.L_x_605) ;  /* 0x00000000000c5947 */ /* 0x000fea0003800000 */
[----:B------:R-:W2:Y:S02]  /*15070*/  LDG.E.U8 R16, desc[UR36][R6.64+0xb8] ;  /* 0x0000b82406107981 */ /* 0x000ea4000c1e1100 */
[----:B--2---:R-:W-:-:S05]  /*15080*/  PRMT R3, R16, 0x8880, RZ ;  /* 0x0000888010037816 */ /* 0x004fca00000000ff */
[----:B------:R-:W-:-:S07]  /*15090*/  IMAD R2, R3, R18, RZ ;  /* 0x0000001203027224 */ /* 0x000fce00078e02ff */
.L_x_605:
[----:B------:R-:W-:Y:S05]  /*150a0*/  BSYNC B1 ;  /* 0x0000000000017941 */ /* 0x000fea0003800000 */
.L_x_604:
[----:B--2---:R-:W-:Y:S01]  /*150b0*/  @!P5 IMAD R3, R116, R17, R2 ;  /* 0x000000117403d224 */ /* 0x004fe200078e0202 */
        /* <DEDUP_REMOVED lines=8> */
.L_x_607:
[----:B------:R-:W-:Y:S05]  /*15140*/  BSYNC B1 ;  /* 0x0000000000017941 */ /* 0x000fea0003800000 */
.L_x_606:
        /* <DEDUP_REMOVED lines=10> */
.L_x_609:
[----:B------:R-:W-:Y:S05]  /*151f0*/  BSYNC B1 ;  /* 0x0000000000017941 */ /* 0x000fea0003800000 */
.L_x_608:
[----:B------:R-:W-:Y:S01]  /*15200*/  @!P3 IMAD R3, R118, R17, R2 ;  /* 0x000000117603b224 */ /* 0x000fe200078e0202 */
[----:B------:R-:W-:Y:S01]  /*15210*/  ISETP.LT.OR P1, PT, R0, 0xba, !P1 ;  /* 0x000000ba0000780c */ /* 0x000fe20004f21670 */
[----:B------:R-:W-:Y:S03]  /*15220*/  BSSY B1, `(.L_x_610) ;  /* 0x0000006000017945 */ /* 0x000fe60003800000 */
[----:B------:R2:W-:Y:S09]  /*15230*/  @!P3 STG.E.U8 desc[UR36][R10.64+0xb8], R3 ;  /* 0x0000b8030a00b986 */ /* 0x0005f2000c101124 */
[----:B------:R-:W-:Y:S05]  /*15240*/  @P1 BRA `(.L_x_611) ;  /* 0x00000000000c1947 */ /* 0x000fea0003800000 */
[----:B------:R-:W2:Y:S02]  /*15250*/  LDG.E.U8 R16, desc[UR36][R12.64+0xb9] ;  /* 0x0000b9240c107981 */ /* 0x000ea4000c1e1100 */
[----:B--2---:R-:W-:-:S05]  /*15260*/  PRMT R3, R16, 0x8880, RZ ;  /* 0x0000888010037816 */ /* 0x004fca00000000ff */
[----:B------:R-:W-:-:S07]  /*15270*/  IMAD R2, R3, R18, RZ ;  /* 0x0000001203027224 */ /* 0x000fce00078e02ff */
.L_x_611:
[----:B------:R-:W-:Y:S05]  /*15280*/  BSYNC B1 ;  /* 0x0000000000017941 */ /* 0x000fea0003800000 */
.L_x_610:
[----:B------:R-:W-:Y:S01]  /*15290*/  IMAD R119, R119, R17, R2 ;  /* 0x0000001177777224 */ /* 0x000fe200078e0202 */
[----:B------:R-:W-:Y:S06]  /*152a0*/  @P1 BRA `(.L_x_612) ;  /* 0x0000004c00d81947 */ /* 0x000fec0003800000 */
[----:B------:R-:W-:-:S04]  /*152b0*/  IADD3 R2, P0, R122, UR46, RZ ;  /* 0x0000002e7a027c10 */ /* 0x000fc8000ff1e0ff */
[----:B--2---:R-:W-:-:S05]  /*152c0*/  IADD3.X R3, R123, UR45, RZ, P0, !PT ;  /* 0x0000002d7b037c10 */ /* 0x004fca00087fe4ff */
[----:B------:R3:W-:Y:S01]  /*152d0*/  STG.E.U8 desc[UR36][R2.64+0xb9], R119 ;  /* 0x0000b97702007986 */ /* 0x0007e2000c101124 */
[----:B------:R-:W-:Y:S05]  /*152e0*/  BRA `(.L_x_612) ;  /* 0x0000004c00c87947 */ /* 0x000fea0003800000 */
.L_x_35:
[----:B------:R-:W2:Y:S01]  /*152f0*/  LDL.LU R4, [R1] ;  /* 0x0000000001047983 */ /* 0x000ea20000300800 */
[----:B------:R-:W-:-:S03]  /*15300*/  ULDC.64 UR4, c[0x0][0x5c0] ;  /* 0x0001700000047ab9 */ /* 0x000fc60000000a00 */
[----:B------:R-:W3:Y:S04]  /*15310*/  LDL.LU R5, [R1+0x4] ;  /* 0x0000040001057983 */ /* 0x000ee80000300800 */
[----:B------:R-:W4:Y:S04]  /*15320*/  LDL.LU R7, [R1+0x60] ;  /* 0x0000600001077983 */ /* 0x000f280000300800 */
[----:B------:R-:W5:Y:S04]  /*15330*/  LDL.LU R235, [R1+0x108] ;  /* 0x0001080001eb7983 */ /* 0x000f680000300800 */
        /* <DEDUP_REMOVED lines=20> */
[----:B------:R-:W5:Y:S01]  /*15480*/  LDL.LU R220, [R1+0x15c] ;  /* 0x00015c0001dc7983 */ /* 0x000f620000300800 */
[----:B------:R-:W-:-:S03]  /*15490*/  IADD3 R2, P2, R2, UR4, RZ ;  /* 0x0000000402027c10 */ /* 0x000fc6000ff5e0ff */
[----:B------:R-:W5:Y:S04]  /*154a0*/  LDL.LU R219, [R1+0x160] ;  /* 0x0001600001db7983 */ /* 0x000f680000300800 */
[----:B------:R-:W5:Y:S04]  /*154b0*/  LDL.LU R218, [R1+0x164] ;  /* 0x0001640001da7983 */ /* 0x000f680000300800 */
[----:B------:R-:W5:Y:S04]  /*154c0*/  LDL.LU R217, [R1+0x168] ;  /* 0x0001680001d97983 */ /* 0x000f680000300800 */
[----:B------:R-:W5:Y:S01]  /*154d0*/  LDL.LU R216, [R1+0x16c] ;  /* 0x00016c0001d87983 */ /* 0x000f620000300800 */
[----:B------:R-:W-:-:S03]  /*154e0*/  IADD3.X R3, R6, UR5, RZ, P2, !PT ;  /* 0x0000000506037c10 */ /* 0x000fc600097fe4ff */
[----:B------:R-:W5:Y:S04]  /*154f0*/  LDL.LU R23, [R1+0x170] ;  /* 0x0001700001177983 */ /* 0x000f680000300800 */
[----:B------:R-:W5:Y:S04]  /*15500*/  LDL.LU R20, [R1+0x174] ;  /* 0x0001740001147983 */ /* 0x000f680000300800 */
[----:B------:R-:W5:Y:S04]  /*15510*/  LDL.LU R12, [R1+0x178] ;  /* 0x00017800010c7983 */ /* 0x000f680000300800 */
[----:B------:R-:W5:Y:S01]  /*15520*/  LDL.LU R10, [R1+0x17c] ;  /* 0x00017c00010a7983 */ /* 0x000f620000300800 */
[----:B------:R-:W-:-:S03]  /*15530*/  ISETP.GE.AND P1, PT, R14, 0x1, PT ;  /* 0x000000010e00780c */ /* 0x000fc60003f26270 */
[----:B------:R-:W4:Y:S01]  /*15540*/  LDL.LU R6, [R1+0x8] ;  /* 0x0000080001067983 */ /* 0x000f220000300800 */
[----:B------:R-:W-:-:S13]  /*15550*/  ISETP.LT.OR P0, PT, R0, 0x1, !P1 ;  /* 0x000000010000780c */ /* 0x000fda0004f01670 */
[----:B--2---:R-:W-:-:S05]  /*15560*/  @!P0 IMAD R4, R4, R17, RZ ;  /* 0x0000001104048224 */ /* 0x004fca00078e02ff */
[----:B------:R3:W-:Y:S01]  /*15570*/  @!P0 STG.E.U8 desc[UR36][R2.64], R4 ;  /* 0x0000000402008986 */ /* 0x0007e2000c101124 */
[----:B------:R-:W-:-:S13]  /*15580*/  ISETP.LT.OR P0, PT, R0, 0x2, !P1 ;  /* 0x000000020000780c */ /* 0x000fda0004f01670 */
[----:B---3--:R-:W-:-:S05]  /*15590*/  @!P0 IMAD R4, R5, R17, RZ ;  /* 0x0000001105048224 */ /* 0x008fca00078e02ff */
[----:B------:R0:W-:Y:S01]  /*155a0*/  @!P0 STG.E.U8 desc[UR36][R2.64+0x1], R4 ;  /* 0x0000010402008986 */ /* 0x0001e2000c101124 */
[----:B------:R-:W-:-:S04]  /*155b0*/  ISETP.GE.AND P0, PT, R14, 0x9, PT ;  /* 0x000000090e00780c */ /* 0x000fc80003f06270 */
[----:B------:R-:W-:-:S13]  /*155c0*/  ISETP.LT.OR P2, PT, R0, 0x1, !P0 ;  /* 0x000000010000780c */ /* 0x000fda0004741670 */
[----:B0-----:R-:W-:-:S04]  /*155d0*/  @!P2 IADD3 R4, P4, R2, UR46, RZ ;  /* 0x0000002e0204ac10 */ /* 0x001fc8000ff9e0ff */
[----:B------:R-:W-:Y:S01]  /*155e0*/  @!P2 IADD3.X R5, R3, UR45, RZ, P4, !PT ;  /* 0x0000002d0305ac10 */ /* 0x000fe2000a7fe4ff */
[----:B----4-:R-:W-:-:S05]  /*155f0*/  @!P2 IMAD R6, R6, R17, RZ ;  /* 0x000000110606a224 */ /* 0x010fca00078e02ff */
[----:B------:R0:W-:Y:S04]  /*15600*/  @!P2 STG.E.U8 desc[UR36][R4.64], R6 ;  /* 0x000000060400a986 */ /* 0x0001e8000c101124 */
[----:B0-----:R-:W2:Y:S01]  /*15610*/  LDL.LU R6, [R1+0xc] ;  /* 0x00000c0001067983 */ /* 0x001ea20000300800 */
[----:B------:R-:W-:-:S13]  /*15620*/  ISETP.LT.OR P3, PT, R0, 0x2, !P0 ;  /* 0x000000020000780c */ /* 0x000fda0004761670 */
[----:B------:R-:W-:-:S04]  /*15630*/  @!P3 IADD3 R4, P4, R2, UR46, RZ ;  /* 0x0000002e0204bc10 */ /* 0x000fc8000ff9e0ff */
[----:B------:R-:W-:Y:S01]  /*15640*/  @!P3 IADD3.X R5, R3, UR45, RZ, P4, !PT ;  /* 0x0000002d0305bc10 */ /* 0x000fe2000a7fe4ff */
[----:B--2---:R-:W-:-:S05]  /*15650*/  @!P3 IMAD R6, R6, R17, RZ ;  /* 0x000000110606b224 */ /* 0x004fca00078e02ff */
[----:B------:R0:W-:Y:S04]  /*15660*/  @!P3 STG.E.U8 desc[UR36][R4.64+0x1], R6 ;  /* 0x000001060400b986 */ /* 0x0001e8000c101124 */
[----:B0-----:R-:W2:Y:S04]  /*15670*/  LDL.LU R4, [R1+0x10] ;  /* 0x0000100001047983 */ /* 0x001ea80000300800 */
[----:B------:R-:W3:Y:S04]  /*15680*/  LDL.LU R5, [R1+0x14] ;  /* 0x0000140001057983 */ /* 0x000ee80000300800 */
[----:B------:R-:W4:Y:S01]  /*15690*/  LDL.LU R6, [R1+0x18] ;  /* 0x0000180001067983 */ /* 0x000f220000300800 */
[----:B------:R-:W-:-:S02]  /*156a0*/  ISETP.LT.OR P2, PT, R0, 0x9, !P1 ;  /* 0x000000090000780c */ /* 0x000fc40004f41670 */
[----:B------:R-:W-:-:S11]  /*156b0*/  ISETP.LT.OR P3, PT, R0, 0x9, !P0 ;  /* 0x000000090000780c */ /* 0x000fd60004761670 */
[----:B--2---:R-:W-:-:S05]  /*156c0*/  @!P2 IMAD R4, R4, R17, RZ ;  /* 0x000000110404a224 */ /* 0x004fca00078e02ff */
[----:B------:R3:W-:Y:S01]  /*156d0*/  @!P2 STG.E.U8 desc[UR36][R2.64+0x8], R4 ;  /* 0x000008040200a986 */ /* 0x0007e2000c101124 */
[----:B------:R-:W-:Y:S01]  /*156e0*/  ISETP.LT.OR P2, PT, R0, 0xa, !P1 ;  /* 0x0000000a0000780c */ /* 0x000fe20004f41670 */
[----:B----4-:R-:W-:-:S12]  /*156f0*/  @!P3 IMAD R6, R6, R17, RZ ;  /* 0x000000110606b224 */ /* 0x010fd800078e02ff */
[----:B---3--:R-:W-:-:S05]  /*15700*/  @!P2 IMAD R4, R5, R17, RZ ;  /* 0x000000110504a224 */ /* 0x008fca00078e02ff */
[----:B------:R0:W-:Y:S02]  /*15710*/  @!P2 STG.E.U8 desc[UR36][R2.64+0x9], R4 ;  /* 0x000009040200a986 */ /* 0x0001e4000c101124 */
[----:B0-----:R-:W-:-:S04]  /*15720*/  @!P3 IADD3 R4, P4, R2, UR46, RZ ;  /* 0x0000002e0204bc10 */ /* 0x001fc8000ff9e0ff */
[----:B------:R-:W-:-:S05]  /*15730*/  @!P3 IADD3.X R5, R3, UR45, RZ, P4, !PT ;  /* 0x0000002d0305bc10 */ /* 0x000fca000a7fe4ff */
        /* <DEDUP_REMOVED lines=15> */
[----:B---3--:R-:W-:-:S05]  /*15830*/  @!P2 IMAD R4, R5, R17, RZ ;  /* 0x000000110504a224 */ /* 0x008fca00078e02ff */
[----:B------:R0:W-:Y:S07]  /*15840*/  @!P2 STG.E.U8 desc[UR36][R2.64+0x11], R4 ;  /* 0x000011040200a986 */ /* 0x0001ee000c101124 */
[----:B----4-:R-:W-:Y:S01]  /*15850*/  @!P3 IMAD R6, R6, R17, RZ ;  /* 0x000000110606b224 */ /* 0x010fe200078e02ff */
        /* <DEDUP_REMOVED lines=33> */
[C---:B------:R-:W-:Y:S02]  /*15a70*/  ISETP.LT.OR P2, PT, R0.reuse, 0x22, !P1 ;  /* 0x000000220000780c */ /* 0x040fe40004f41670 */
[----:B------:R-:W-:-:S09]  /*15a80*/  ISETP.LT.OR P4, PT, R0, 0x21, !P0 ;  /* 0x000000210000780c */ /* 0x000fd20004781670 */
[----:B--2---:R-:W-:-:S05]  /*15a90*/  @!P3 IMAD R4, R4, R17, RZ ;  /* 0x000000110404b224 */ /* 0x004fca00078e02ff */
[----:B------:R3:W-:Y:S02]  /*15aa0*/  @!P3 STG.E.U8 desc[UR36][R2.64+0x20], R4 ;  /* 0x000020040200b986 */ /* 0x0007e4000c101124 */
[----:B---3--:R-:W-:-:S05]  /*15ab0*/  @!P2 IMAD R4, R5, R17, RZ ;  /* 0x000000110504a224 */ /* 0x008fca00078e02ff */
[----:B------:R0:W-:Y:S01]  /*15ac0*/  @!P2 STG.E.U8 desc[UR36][R2.64+0x21], R4 ;  /* 0x000021040200a986 */ /* 0x0001e2000c101124 */
        /* <DEDUP_REMOVED lines=16> */
[-C--:B--2---:R-:W-:Y:S02]  /*15bd0*/  @!P5 IMAD R4, R4, R17.reuse, RZ ;  /* 0x000000110404d224 */ /* 0x084fe400078e02ff */
[----:B---3--:R-:W-:-:S03]  /*15be0*/  @!P4 IMAD R5, R5, R17, RZ ;  /* 0x000000110505c224 */ /* 0x008fc600078e02ff */
[----:B------:R0:W-:Y:S01]  /*15bf0*/  @!P5 STG.E.U8 desc[UR36][R2.64+0x28], R4 ;  /* 0x000028040200d986 */ /* 0x0001e2000c101124 */
[----:B----4-:R-:W-:-:S03]  /*15c00*/  @!P2 IMAD R6, R6, R17, RZ ;  /* 0x000000110606a224 */ /* 0x010fc600078e02ff */
[----:B------:R1:W-:Y:S01]  /*15c10*/  @!P4 STG.E.U8 desc[UR36][R2.64+0x29], R5 ;  /* 0x000029050200c986 */ /* 0x0003e2000c101124 */
[----:B0-----:R-:W-:-:S04]  /*15c20*/  @!P2 IADD3 R4, P3, R2, UR46, RZ ;  /* 0x0000002e0204ac10 */ /* 0x001fc8000ff7e0ff */
[----:B-1----:R-:W-:-:S05]  /*15c30*/  @!P2 IADD3.X R5, R3, UR45, RZ, P3, !PT ;  /* 0x0000002d0305ac10 */ /* 0x002fca0009ffe4ff */
        /* <DEDUP_REMOVED lines=8> */
[----:B------:R-:W3:Y:S01]  /*15cc0*/  LDL.LU R5, [R1+0x68] ;  /* 0x0000680001057983 */ /* 0x000ee20000300800 */
[C---:B------:R-:W-:Y:S02]  /*15cd0*/  ISETP.LT.OR P6, PT, R0.reuse, 0x31, !P1 ;  /* 0x000000310000780c */ /* 0x040fe40004fc1670 */
[----:B------:R-:W-:-:S02]  /*15ce0*/  ISETP.LT.OR P3, PT, R0, 0x31, !P0 ;  /* 0x000000310000780c */ /* 0x000fc40004761670 */
[----:B------:R-:W-:-:S09]  /*15cf0*/  ISETP.LT.OR P2, PT, R0, 0x32, !P1 ;  /* 0x000000320000780c */ /* 0x000fd20004f41670 */
[----:B------:R-:W-:-:S05]  /*15d00*/  @!P6 IMAD R7, R7, R17, RZ ;  /* 0x000000110707e224 */ /* 0x000fca00078e02ff */
[----:B------:R0:W-:Y:S01]  /*15d10*/  @!P6 STG.E.U8 desc[UR36][R2.64+0x30], R7 ;  /* 0x000030070200e986 */ /* 0x0001e2000c101124 */
[----:B------:R-:W-:-:S04]  /*15d20*/  @!P3 IADD3 R6, P6, R2, UR46, RZ ;  /* 0x0000002e0206bc10 */ /* 0x000fc8000ffde0ff */
[----:B0-----:R-:W-:Y:S01]  /*15d30*/  @!P3 IADD3.X R7, R3, UR45, RZ, P6, !PT ;  /* 0x0000002d0307bc10 */ /* 0x001fe2000b7fe4ff */
[-C--:B--2---:R-:W-:Y:S02]  /*15d40*/  @!P2 IMAD R4, R4, R17.reuse, RZ ;  /* 0x000000110404a224 */ /* 0x084fe400078e02ff */
[----:B---3--:R-:W-:-:S03]  /*15d50*/  @!P3 IMAD R5, R5, R17, RZ ;  /* 0x000000110505b224 */ /* 0x008fc600078e02ff */
[----:B------:R-:W-:Y:S04]  /*15d60*/  @!P2 STG.E.U8 desc[UR36][R2.64+0x31], R4 ;  /* 0x000031040200a986 */ /* 0x000fe8000c101124 */
[----:B------:R0:W-:Y:S04]  /*15d70*/  @!P3 STG.E.U8 desc[UR36][R6.64+0x30], R5 ;  /* 0x000030050600b986 */ /* 0x0001e8000c101124 */
[----:B0-----:R-:W2:Y:S01]  /*15d80*/  LDL.LU R6, [R1+0x6c] ;  /* 0x00006c0001067983 */ /* 0x001ea20000300800 */
[----:B------:R-:W-:-:S03]  /*15d90*/  ISETP.LT.OR P4, PT, R0, 0x32, !P0 ;  /* 0x000000320000780c */ /* 0x000fc60004781670 */
[----:B------:R-:W3:Y:S10]  /*15da0*/  LDL.LU R7, [R1+0x70] ;  /* 0x0000700001077983 */ /* 0x000ef40000300800 */
[----:B------:R-:W-:-:S04]  /*15db0*/  @!P4 IADD3 R4, P6, R2, UR46, RZ ;  /* 0x0000002e0204cc10 */ /* 0x000fc8000ffde0ff */
[----:B------:R-:W-:Y:S01]  /*15dc0*/  @!P4 IADD3.X R5, R3, UR45, RZ, P6, !PT ;  /* 0x0000002d0305cc10 */ /* 0x000fe2000b7fe4ff */
[----:B--2---:R-:W-:-:S05]  /*15dd0*/  @!P4 IMAD R6, R6, R17, RZ ;  /* 0x000000110606c224 */ /* 0x004fca00078e02ff */
[----:B------:R0:W-:Y:S04]  /*15de0*/  @!P4 STG.E.U8 desc[UR36][R4.64+0x31], R6 ;  /* 0x000031060400c986 */ /* 0x0001e8000c101124 */
[----:B0-----:R-:W2:Y:S04]  /*15df0*/  LDL.LU R6, [R1+0x78] ;  /* 0x0000780001067983 */ /* 0x001ea80000300800 */
[----:B------:R-:W4:Y:S01]  /*15e00*/  LDL.LU R5, [R1+0x74] ;  /* 0x0000740001057983 */ /* 0x000f220000300800 */
[C---:B------:R-:W-:Y:S02]  /*15e10*/  ISETP.LT.OR P5, PT, R0.reuse, 0x39, !P1 ;  /* 0x000000390000780c */ /* 0x040fe40004fa1670 */
[----:B------:R-:W-:-:S02]  /*15e20*/  ISETP.LT.OR P2, PT, R0, 0x39, !P0 ;  /* 0x000000390000780c */ /* 0x000fc40004741670 */
[----:B------:R-:W-:-:S09]  /*15e30*/  ISETP.LT.OR P3, PT, R0, 0x3a, !P1 ;  /* 0x0000003a0000780c */ /* 0x000fd20004f61670 */
[----:B---3--:R-:W-:Y:S02]  /*15e40*/  @!P5 IMAD R7, R7, R17, RZ ;  /* 0x000000110707d224 */ /* 0x008fe400078e02ff */
[----:B------:R-:W-:-:S03]  /*15e50*/  @!P2 IADD3 R4, P6, R2, UR46, RZ ;  /* 0x0000002e0204ac10 */ /* 0x000fc6000ffde0ff */
[----:B------:R4:W-:Y:S01]  /*15e60*/  @!P5 STG.E.U8 desc[UR36][R2.64+0x38], R7 ;  /* 0x000038070200d986 */ /* 0x0009e2000c101124 */
[-C--:B--2---:R-:W-:Y:S02]  /*15e70*/  @!P2 IMAD R6, R6, R17.reuse, RZ ;  /* 0x000000110606a224 */ /* 0x084fe400078e02ff */
[----:B----4-:R-:W-:Y:S01]  /*15e80*/  @!P3 IMAD R7, R5, R17, RZ ;  /* 0x000000110507b224 */ /* 0x010fe200078e02ff */
[----:B------:R-:W-:-:S04]  /*15e90*/  @!P2 IADD3.X R5, R3, UR45, RZ, P6, !PT ;  /* 0x0000002d0305ac10 */ /* 0x000fc8000b7fe4ff */
[----:B------:R0:W-:Y:S04]  /*15ea0*/  @!P3 STG.E.U8 desc[UR36][R2.64+0x39], R7 ;  /* 0x000039070200b986 */ /* 0x0001e8000c101124 */
[----:B------:R1:W-:Y:S04]  /*15eb0*/  @!P2 STG.E.U8 desc[UR36][R4.64+0x38], R6 ;  /* 0x000038060400a986 */ /* 0x0003e8000c101124 */
[----:B0-----:R-:W2:Y:S04]  /*15ec0*/  LDL.LU R7, [R1+0x80] ;  /* 0x0000800001077983 */ /* 0x001ea80000300800 */
[----:B-1----:R-:W3:Y:S01]  /*15ed0*/  LDL.LU R6, [R1+0x7c] ;  /* 0x00007c0001067983 */ /* 0x002ee20000300800 */
[----:B------:R-:W-:-:S13]  /*15ee0*/  ISETP.LT.OR P4, PT, R0, 0x3a, !P0 ;  /* 0x0000003a0000780c */ /* 0x000fda0004781670 */
[----:B------:R-:W-:-:S04]  /*15ef0*/  @!P4 IADD3 R4, P5, R2, UR46, RZ ;  /* 0x0000002e0204cc10 */ /* 0x000fc8000ffbe0ff */
[----:B------:R-:W-:Y:S01]  /*15f00*/  @!P4 IADD3.X R5, R3, UR45, RZ, P5, !PT ;  /* 0x0000002d0305cc10 */ /* 0x000fe2000affe4ff */
[----:B---3--:R-:W-:-:S05]  /*15f10*/  @!P4 IMAD R6, R6, R17, RZ ;  /* 0x000000110606c224 */ /* 0x008fca00078e02ff */
[----:B------:R0:W-:Y:S04]  /*15f20*/  @!P4 STG.E.U8 desc[UR36][R4.64+0x39], R6 ;  /* 0x000039060400c986 */ /* 0x0001e8000c101124 */
[----:B0-----:R-:W3:Y:S04]  /*15f30*/  LDL.LU R4, [R1+0x84] ;  /* 0x0000840001047983 */ /* 0x001ee80000300800 */
[----:B------:R-:W4:Y:S01]  /*15f40*/  LDL.LU R5, [R1+0x88] ;  /* 0x0000880001057983 */ /* 0x000f220000300800 */
[C---:B------:R-:W-:Y:S02]  /*15f50*/  ISETP.LT.OR P6, PT, R0.reuse, 0x41, !P1 ;  /* 0x000000410000780c */ /* 0x040fe40004fc1670 */
[----:B------:R-:W-:-:S02]  /*15f60*/  ISETP.LT.OR P3, PT, R0, 0x41, !P0 ;  /* 0x000000410000780c */ /* 0x000fc40004761670 */
[----:B------:R-:W-:-:S09]  /*15f70*/  ISETP.LT.OR P2, PT, R0, 0x42, !P1 ;  /* 0x000000420000780c */ /* 0x000fd20004f41670 */
[----:B--2---:R-:W-:-:S05]  /*15f80*/  @!P6 IMAD R7, R7, R17, RZ ;  /* 0x000000110707e224 */ /* 0x004fca00078e02ff */
[----:B------:R0:W-:Y:S01]  /*15f90*/  @!P6 STG.E.U8 desc[UR36][R2.64+0x40], R7 ;  /* 0x000040070200e986 */ /* 0x0001e2000c101124 */
[----:B------:R-:W-:-:S04]  /*15fa0*/  @!P3 IADD3 R6, P6, R2, UR46, RZ ;  /* 0x0000002e0206bc10 */ /* 0x000fc8000ffde0ff */
[----:B0-----:R-:W-:Y:S01]  /*15fb0*/  @!P3 IADD3.X R7, R3, UR45, RZ, P6, !PT ;  /* 0x0000002d0307bc10 */ /* 0x001fe2000b7fe4ff */
[-C--:B---3--:R-:W-:Y:S02]  /*15fc0*/  @!P2 IMAD R4, R4, R17.reuse, RZ ;  /* 0x000000110404a224 */ /* 0x088fe400078e02ff */
[----:B----4-:R-:W-:-:S03]  /*15fd0*/  @!P3 IMAD R5, R5, R17, RZ ;  /* 0x000000110505b224 */ /* 0x010fc600078e02ff */
        /* <DEDUP_REMOVED lines=149> */
[----:B0-----:R-:W3:Y:S01]  /*16930*/  LDL.LU R5, [R1+0x104] ;  /* 0x0001040001057983 */ /* 0x001ee20000300800 */
[C---:B------:R-:W-:Y:S02]  /*16940*/  ISETP.LT.OR P6, PT, R0.reuse, 0x81, !P1 ;  /* 0x000000810000780c */ /* 0x040fe40004fc1670 */
[C---:B------:R-:W-:Y:S02]  /*16950*/  ISETP.LT.OR P3, PT, R0.reuse, 0x81, !P0 ;  /* 0x000000810000780c */ /* 0x040fe40004761670 */
[C---:B------:R-:W-:Y:S02]  /*16960*/  ISETP.LT.OR P2, PT, R0.reuse, 0x82, !P1 ;  /* 0x000000820000780c */ /* 0x040fe40004f41670 */
[----:B------:R-:W-:-:S07]  /*16970*/  ISETP.LT.OR P5, PT, R0, 0x82, !P0 ;  /* 0x000000820000780c */ /* 0x000fce00047a1670 */
[----:B--2---:R-:W-:-:S05]  /*16980*/  @!P6 IMAD R7, R7, R17, RZ ;  /* 0x000000110707e224 */ /* 0x004fca00078e02ff */
[----:B------:R0:W-:Y:S01]  /*16990*/  @!P6 STG.E.U8 desc[UR36][R2.64+0x80], R7 ;  /* 0x000080070200e986 */ /* 0x0001e2000c101124 */
[----:B------:R-:W-:Y:S02]  /*169a0*/  @!P3 IADD3 R6, P6, R2, UR46, RZ ;  /* 0x0000002e0206bc10 */ /* 0x000fe4000ffde0ff */
[----:B------:R-:W-:Y:S02]  /*169b0*/  ISETP.LT.OR P4, PT, R0, 0x89, !P1 ;  /* 0x000000890000780c */ /* 0x000fe40004f81670 */
[----:B0-----:R-:W-:Y:S01]  /*169c0*/  @!P3 IADD3.X R7, R3, UR45, RZ, P6, !PT ;  /* 0x0000002d0307bc10 */ /* 0x001fe2000b7fe4ff */
[-C--:B-----5:R-:W-:Y:S01]  /*169d0*/  @!P5 IMAD R9, R9, R17.reuse, RZ ;  /* 0x000000110909d224 */ /* 0x0a0fe200078e02ff */
[----:B------:R-:W-:Y:S01]  /*169e0*/  USHF.L.U64.HI UR4, UR12, 0x7, UR13 ;  /* 0x000000070c047899 */ /* 0x000fe2000801020d */
[-C--:B---3--:R-:W-:Y:S02]  /*169f0*/  @!P2 IMAD R4, R5, R17.reuse, RZ ;  /* 0x000000110504a224 */ /* 0x088fe400078e02ff */
[----:B------:R-:W-:-:S03]  /*16a00*/  @!P3 IMAD R5, R235, R17, RZ ;  /* 0x00000011eb05b224 */ /* 0x000fc600078e02ff */
[----:B------:R0:W-:Y:S01]  /*16a10*/  @!P2 STG.E.U8 desc[UR36][R2.64+0x81], R4 ;  /* 0x000081040200a986 */ /* 0x0001e2000c101124 */
[----:B------:R-:W-:-:S03]  /*16a20*/  ISETP.LT.OR P2, PT, R0, 0x89, !P0 ;  /* 0x000000890000780c */ /* 0x000fc60004741670 */
[----:B------:R1:W-:Y:S01]  /*16a30*/  @!P3 STG.E.U8 desc[UR36][R6.64+0x80], R5 ;  /* 0x000080050600b986 */ /* 0x0003e2000c101124 */
[----:B------:R-:W-:Y:S02]  /*16a40*/  ISETP.LT.OR P3, PT, R0, 0x8a, !P1 ;  /* 0x0000008a0000780c */ /* 0x000fe40004f61670 */
[----:B0-----:R-:W-:-:S04]  /*16a50*/  @!P5 IADD3 R4, P6, R2, UR46, RZ ;  /* 0x0000002e0204dc10 */ /* 0x001fc8000ffde0ff */
[----:B-1----:R-:W-:Y:S01]  /*16a60*/  @!P5 IADD3.X R5, R3, UR45, RZ, P6, !PT ;  /* 0x0000002d0305dc10 */ /* 0x002fe2000b7fe4ff */
[----:B------:R-:W-:-:S04]  /*16a70*/  @!P4 IMAD R6, R234, R17, RZ ;  /* 0x00000011ea06c224 */ /* 0x000fc800078e02ff */
[----:B------:R0:W-:Y:S01]  /*16a80*/  @!P5 STG.E.U8 desc[UR36][R4.64+0x81], R9 ;  /* 0x000081090400d986 */ /* 0x0001e2000c101124 */
[----:B------:R-:W-:Y:S01]  /*16a90*/  ISETP.LT.OR P5, PT, R0, 0x8a, !P0 ;  /* 0x0000008a0000780c */ /* 0x000fe200047a1670 */
[-C--:B------:R-:W-:Y:S02]  /*16aa0*/  @!P3 IMAD R11, R11, R17.reuse, RZ ;  /* 0x000000110b0bb224 */ /* 0x080fe400078e02ff */
[----:B------:R-:W-:Y:S01]  /*16ab0*/  @!P2 IMAD R7, R233, R17, RZ ;  /* 0x00000011e907a224 */ /* 0x000fe200078e02ff */
[----:B------:R-:W-:Y:S01]  /*16ac0*/  @!P4 STG.E.U8 desc[UR36][R2.64+0x88], R6 ;  /* 0x000088060200c986 */ /* 0x000fe2000c101124 */
[----:B0-----:R-:W-:-:S04]  /*16ad0*/  @!P2 IADD3 R4, P6, R2, UR46, RZ ;  /* 0x0000002e0204ac10 */ /* 0x001fc8000ffde0ff */
[----:B------:R-:W-:Y:S02]  /*16ae0*/  @!P2 IADD3.X R5, R3, UR45, RZ, P6, !PT ;  /* 0x0000002d0305ac10 */ /* 0x000fe4000b7fe4ff */
[C---:B------:R-:W-:Y:S01]  /*16af0*/  ISETP.LT.OR P6, PT, R0.reuse, 0x91, !P1 ;  /* 0x000000910000780c */ /* 0x040fe20004fc1670 */
[----:B------:R-:W-:Y:S01]  /*16b00*/  @!P3 STG.E.U8 desc[UR36][R2.64+0x89], R11 ;  /* 0x0000890b0200b986 */ /* 0x000fe2000c101124 */
[----:B------:R-:W-:-:S03]  /*16b10*/  ISETP.LT.OR P4, PT, R0, 0x91, !P0 ;  /* 0x000000910000780c */ /* 0x000fc60004781670 */
[----:B------:R0:W-:Y:S01]  /*16b20*/  @!P2 STG.E.U8 desc[UR36][R4.64+0x88], R7 ;  /* 0x000088070400a986 */ /* 0x0001e2000c101124 */
[----:B------:R-:W-:Y:S01]  /*16b30*/  ISETP.LT.OR P2, PT, R0, 0x92, !P1 ;  /* 0x000000920000780c */ /* 0x000fe20004f41670 */
[----:B------:R-:W-:Y:S01]  /*16b40*/  @!P5 IMAD R9, R232, R17, RZ ;  /* 0x00000011e809d224 */ /* 0x000fe200078e02ff */
[----:B0-----:R-:W-:-:S05]  /*16b50*/  @!P5 IADD3 R4, P3, R2, UR46, RZ ;  /* 0x0000002e0204dc10 */ /* 0x001fca000ff7e0ff */
[----:B------:R-:W-:Y:S01]  /*16b60*/  @!P6 IMAD R13, R13, R17, RZ ;  /* 0x000000110d0de224 */ /* 0x000fe200078e02ff */
[----:B------:R-:W-:Y:S02]  /*16b70*/  @!P5 IADD3.X R5, R3, UR45, RZ, P3, !PT ;  /* 0x0000002d0305dc10 */ /* 0x000fe40009ffe4ff */
[----:B------:R-:W-:-:S03]  /*16b80*/  ISETP.LT.OR P3, PT, R0, 0x92, !P0 ;  /* 0x000000920000780c */ /* 0x000fc60004761670 */
[-C--:B------:R-:W-:Y:S01]  /*16b90*/  @!P2 IMAD R11, R231, R17.reuse, RZ ;  /* 0x00000011e70ba224 */ /* 0x080fe200078e02ff */
[----:B------:R0:W-:Y:S04]  /*16ba0*/  @!P5 STG.E.U8 desc[UR36][R4.64+0x89], R9 ;  /* 0x000089090400d986 */ /* 0x0001e8000c101124 */
[----:B------:R1:W-:Y:S01]  /*16bb0*/  @!P6 STG.E.U8 desc[UR36][R2.64+0x90], R13 ;  /* 0x0000900d0200e986 */ /* 0x0003e2000c101124 */
[----:B------:R-:W-:Y:S01]  /*16bc0*/  ISETP.LT.OR P5, PT, R0, 0x99, !P1 ;  /* 0x000000990000780c */ /* 0x000fe20004fa1670 */
[----:B------:R-:W-:Y:S02]  /*16bd0*/  @!P4 IMAD R15, R15, R17, RZ ;  /* 0x000000110f0fc224 */ /* 0x000fe400078e02ff */
[----:B------:R2:W-:Y:S01]  /*16be0*/  @!P2 STG.E.U8 desc[UR36][R2.64+0x91], R11 ;  /* 0x0000910b0200a986 */ /* 0x0005e2000c101124 */
[----:B0-----:R-:W-:-:S02]  /*16bf0*/  @!P4 IADD3 R4, P6, R2, UR46, RZ ;  /* 0x0000002e0204cc10 */ /* 0x001fc4000ffde0ff */
[----:B------:R-:W-:Y:S02]  /*16c00*/  ISETP.LT.OR P2, PT, R0, 0x99, !P0 ;  /* 0x000000990000780c */ /* 0x000fe40004741670 */
[----:B------:R-:W-:Y:S02]  /*16c10*/  @!P4 IADD3.X R5, R3, UR45, RZ, P6, !PT ;  /* 0x0000002d0305cc10 */ /* 0x000fe4000b7fe4ff */
[----:B------:R-:W-:Y:S01]  /*16c20*/  @!P3 IADD3 R6, P6, R2, UR46, RZ ;  /* 0x0000002e0206bc10 */ /* 0x000fe2000ffde0ff */
[-C--:B-1----:R-:W-:Y:S02]  /*16c30*/  @!P3 IMAD R13, R21, R17.reuse, RZ ;  /* 0x00000011150db224 */ /* 0x082fe400078e02ff */
[----:B------:R0:W-:Y:S01]  /*16c40*/  @!P4 STG.E.U8 desc[UR36][R4.64+0x90], R15 ;  /* 0x0000900f0400c986 */ /* 0x0001e2000c101124 */
[----:B------:R-:W-:Y:S02]  /*16c50*/  ISETP.LT.OR P4, PT, R0, 0x9a, !P1 ;  /* 0x0000009a0000780c */ /* 0x000fe40004f81670 */
[----:B------:R-:W-:Y:S01]  /*16c60*/  @!P3 IADD3.X R7, R3, UR45, RZ, P6, !PT ;  /* 0x0000002d0307bc10 */ /* 0x000fe2000b7fe4ff */
[----:B------:R-:W-:-:S02]  /*16c70*/  @!P5 IMAD R21, R8, R17, RZ ;  /* 0x000000110815d224 */ /* 0x000fc400078e02ff */
[----:B------:R-:W-:Y:S02]  /*16c80*/  @!P2 IADD3 R8, P6, R2, UR46, RZ ;  /* 0x0000002e0208ac10 */ /* 0x000fe4000ffde0ff */
[----:B------:R1:W-:Y:S01]  /*16c90*/  @!P3 STG.E.U8 desc[UR36][R6.64+0x91], R13 ;  /* 0x0000910d0600b986 */ /* 0x0003e2000c101124 */
[C---:B------:R-:W-:Y:S02]  /*16ca0*/  ISETP.LT.OR P3, PT, R0.reuse, 0x9a, !P0 ;  /* 0x0000009a0000780c */ /* 0x040fe40004761670 */
[----:B------:R-:W-:Y:S02]  /*16cb0*/  @!P2 IADD3.X R9, R3, UR45, RZ, P6, !PT ;  /* 0x0000002d0309ac10 */ /* 0x000fe4000b7fe4ff */
[----:B------:R-:W-:Y:S01]  /*16cc0*/  ISETP.LT.OR P6, PT, R0, 0xa1, !P1 ;  /* 0x000000a10000780c */ /* 0x000fe20004fc1670 */
[-C--:B--2---:R-:W-:Y:S02]  /*16cd0*/  @!P4 IMAD R11, R230, R17.reuse, RZ ;  /* 0x00000011e60bc224 */ /* 0x084fe400078e02ff */
[----:B0-----:R-:W-:Y:S01]  /*16ce0*/  @!P2 IMAD R15, R229, R17, RZ ;  /* 0x00000011e50fa224 */ /* 0x001fe200078e02ff */
[----:B------:R0:W-:Y:S01]  /*16cf0*/  @!P5 STG.E.U8 desc[UR36][R2.64+0x98], R21 ;  /* 0x000098150200d986 */ /* 0x0001e2000c101124 */
[----:B------:R-:W-:-:S03]  /*16d00*/  ISETP.LT.OR P5, PT, R0, 0xa1, !P0 ;  /* 0x000000a10000780c */ /* 0x000fc600047a1670 */
[----:B------:R-:W-:Y:S01]  /*16d10*/  @!P4 STG.E.U8 desc[UR36][R2.64+0x99], R11 ;  /* 0x0000990b0200c986 */ /* 0x000fe2000c101124 */
[----:B------:R-:W-:-:S03]  /*16d20*/  ISETP.LT.OR P4, PT, R0, 0xa2, !P1 ;  /* 0x000000a20000780c */ /* 0x000fc60004f81670 */
[----:B------:R2:W-:Y:S01]  /*16d30*/  @!P2 STG.E.U8 desc[UR36][R8.64+0x98], R15 ;  /* 0x0000980f0800a986 */ /* 0x0005e2000c101124 */
[----:B------:R-:W-:Y:S01]  /*16d40*/  @!P3 IADD3 R4, P2, R2, UR46, RZ ;  /* 0x0000002e0204bc10 */ /* 0x000fe2000ff5e0ff */
[-C--:B-1----:R-:W-:Y:S02]  /*16d50*/  @!P3 IMAD R13, R228, R17.reuse, RZ ;  /* 0x00000011e40db224 */ /* 0x082fe400078e02ff */
[----:B0-----:R-:W-:Y:S01]  /*16d60*/  @!P6 IMAD R21, R227, R17, RZ ;  /* 0x00000011e315e224 */ /* 0x001fe200078e02ff */
[----:B------:R-:W-:Y:S02]  /*16d70*/  @!P3 IADD3.X R5, R3, UR45, RZ, P2, !PT ;  /* 0x0000002d0305bc10 */ /* 0x000fe400097fe4ff */
[----:B------:R-:W-:-:S03]  /*16d80*/  ISETP.LT.OR P2, PT, R0, 0xa2, !P0 ;  /* 0x000000a20000780c */ /* 0x000fc60004741670 */
[----:B------:R0:W-:Y:S04]  /*16d90*/  @!P3 STG.E.U8 desc[UR36][R4.64+0x99], R13 ;  /* 0x0000990d0400b986 */ /* 0x0001e8000c101124 */
[----:B------:R-:W-:Y:S01]  /*16da0*/  @!P6 STG.E.U8 desc[UR36][R2.64+0xa0], R21 ;  /* 0x0000a0150200e986 */ /* 0x000fe2000c101124 */
[----:B------:R-:W-:Y:S01]  /*16db0*/  @!P5 IADD3 R6, P6, R2, UR46, RZ ;  /* 0x0000002e0206dc10 */ /* 0x000fe2000ffde0ff */
[-C--:B--2---:R-:W-:Y:S02]  /*16dc0*/  @!P4 IMAD R9, R226, R17.reuse, RZ ;  /* 0x00000011e209c224 */ /* 0x084fe400078e02ff */
[----:B------:R-:W-:Y:S01]  /*16dd0*/  @!P5 IMAD R11, R225, R17, RZ ;  /* 0x00000011e10bd224 */ /* 0x000fe200078e02ff */
[----:B------:R-:W-:Y:S02]  /*16de0*/  @!P5 IADD3.X R7, R3, UR45, RZ, P6, !PT ;  /* 0x0000002d0307dc10 */ /* 0x000fe4000b7fe4ff */
[C---:B------:R-:W-:Y:S01]  /*16df0*/  ISETP.LT.OR P3, PT, R0.reuse, 0xa9, !P1 ;  /* 0x000000a90000780c */ /* 0x040fe20004f61670 */
[----:B------:R-:W-:Y:S04]  /*16e00*/  @!P4 STG.E.U8 desc[UR36][R2.64+0xa1], R9 ;  /* 0x0000a1090200c986 */ /* 0x000fe8000c101124 */
[----:B------:R1:W-:Y:S01]  /*16e10*/  @!P5 STG.E.U8 desc[UR36][R6.64+0xa0], R11 ;  /* 0x0000a00b0600d986 */ /* 0x0003e2000c101124 */
[----:B------:R-:W-:-:S02]  /*16e20*/  ISETP.LT.OR P5, PT, R0, 0xa9, !P0 ;  /* 0x000000a90000780c */ /* 0x000fc400047a1670 */
[----:B0-----:R-:W-:Y:S02]  /*16e30*/  @!P2 IADD3 R4, P4, R2, UR46, RZ ;  /* 0x0000002e0204ac10 */ /* 0x001fe4000ff9e0ff */
[----:B------:R-:W-:Y:S01]  /*16e40*/  ISETP.LT.OR P6, PT, R0, 0xaa, !P1 ;  /* 0x000000aa0000780c */ /* 0x000fe20004fc1670 */
[-C--:B------:R-:W-:Y:S01]  /*16e50*/  @!P2 IMAD R13, R224, R17.reuse, RZ ;  /* 0x00000011e00da224 */ /* 0x080fe200078e02ff */
[----:B------:R-:W-:Y:S01]  /*16e60*/  @!P2 IADD3.X R5, R3, UR45, RZ, P4, !PT ;  /* 0x0000002d0305ac10 */ /* 0x000fe2000a7fe4ff */
[----:B------:R-:W-:Y:S01]  /*16e70*/  @!P3 IMAD R15, R223, R17, RZ ;  /* 0x00000011df0fb224 */ /* 0x000fe200078e02ff */
[----:B------:R-:W-:-:S03]  /*16e80*/  ISETP.LT.OR P4, PT, R0, 0xaa, !P0 ;  /* 0x000000aa0000780c */ /* 0x000fc60004781670 */
[----:B------:R0:W-:Y:S02]  /*16e90*/  @!P2 STG.E.U8 desc[UR36][R4.64+0xa1], R13 ;  /* 0x0000a10d0400a986 */ /* 0x0001e4000c101124 */
[----:B-1----:R-:W-:Y:S02]  /*16ea0*/  @!P5 IADD3 R6, P2, R2, UR46, RZ ;  /* 0x0000002e0206dc10 */ /* 0x002fe4000ff5e0ff */
[----:B------:R1:W-:Y:S01]  /*16eb0*/  @!P3 STG.E.U8 desc[UR36][R2.64+0xa8], R15 ;  /* 0x0000a80f0200b986 */ /* 0x0003e2000c101124 */
[----:B------:R-:W-:Y:S01]  /*16ec0*/  ISETP.LT.OR P3, PT, R0, 0xb1, !P1 ;  /* 0x000000b10000780c */ /* 0x000fe20004f61670 */
[-C--:B------:R-:W-:Y:S01]  /*16ed0*/  @!P6 IMAD R21, R222, R17.reuse, RZ ;  /* 0x00000011de15e224 */ /* 0x080fe200078e02ff */
[----:B------:R-:W-:Y:S01]  /*16ee0*/  @!P5 IADD3.X R7, R3, UR45, RZ, P2, !PT ;  /* 0x0000002d0307dc10 */ /* 0x000fe200097fe4ff */
[----:B------:R-:W-:Y:S01]  /*16ef0*/  @!P5 IMAD R11, R221, R17, RZ ;  /* 0x00000011dd0bd224 */ /* 0x000fe200078e02ff */
[----:B------:R-:W-:Y:S02]  /*16f00*/  ISETP.LT.OR P2, PT, R0, 0xb2, !P1 ;  /* 0x000000b20000780c */ /* 0x000fe40004f41670 */
[----:B------:R-:W-:Y:S01]  /*16f10*/  @!P6 STG.E.U8 desc[UR36][R2.64+0xa9], R21 ;  /* 0x0000a9150200e986 */ /* 0x000fe2000c101124 */
[----:B------:R-:W-:-:S03]  /*16f20*/  @!P4 IADD3 R8, P6, R2, UR46, RZ ;  /* 0x0000002e0208cc10 */ /* 0x000fc6000ffde0ff */
[----:B------:R2:W-:Y:S01]  /*16f30*/  @!P5 STG.E.U8 desc[UR36][R6.64+0xa8], R11 ;  /* 0x0000a80b0600d986 */ /* 0x0005e2000c101124 */
[----:B------:R-:W-:Y:S01]  /*16f40*/  ISETP.LT.OR P5, PT, R0, 0xb1, !P0 ;  /* 0x000000b10000780c */ /* 0x000fe200047a1670 */
[-C--:B0-----:R-:W-:Y:S01]  /*16f50*/  @!P4 IMAD R5, R220, R17.reuse, RZ ;  /* 0x00000011dc05c224 */ /* 0x081fe200078e02ff */
[----:B------:R-:W-:Y:S01]  /*16f60*/  @!P4 IADD3.X R9, R3, UR45, RZ, P6, !PT ;  /* 0x0000002d0309cc10 */ /* 0x000fe2000b7fe4ff */
[-C--:B------:R-:W-:Y:S01]  /*16f70*/  @!P3 IMAD R13, R219, R17.reuse, RZ ;  /* 0x00000011db0db224 */ /* 0x080fe200078e02ff */
[----:B------:R-:W-:Y:S02]  /*16f80*/  ISETP.LT.OR P6, PT, R0, 0xb2, !P0 ;  /* 0x000000b20000780c */ /* 0x000fe400047c1670 */
[----:B-1----:R-:W-:Y:S01]  /*16f90*/  @!P2 IMAD R15, R218, R17, RZ ;  /* 0x00000011da0fa224 */ /* 0x002fe200078e02ff */
[----:B------:R0:W-:Y:S01]  /*16fa0*/  @!P4 STG.E.U8 desc[UR36][R8.64+0xa9], R5 ;  /* 0x0000a9050800c986 */ /* 0x0001e2000c101124 */
[----:B------:R-:W-:-:S03]  /*16fb0*/  ISETP.LT.OR P4, PT, R0, 0xb9, !P1 ;  /* 0x000000b90000780c */ /* 0x000fc60004f81670 */
[----:B------:R1:W-:Y:S01]  /*16fc0*/  @!P3 STG.E.U8 desc[UR36][R2.64+0xb0], R13 ;  /* 0x0000b00d0200b986 */ /* 0x0003e2000c101124 */
[C---:B------:R-:W-:Y:S02]  /*16fd0*/  ISETP.LT.OR P3, PT, R0.reuse, 0xb9, !P0 ;  /* 0x000000b90000780c */ /* 0x040fe40004761670 */
[----:B------:R-:W-:Y:S01]  /*16fe0*/  ISETP.LT.OR P1, PT, R0, 0xba, !P1 ;  /* 0x000000ba0000780c */ /* 0x000fe20004f21670 */
[----:B------:R-:W-:Y:S01]  /*16ff0*/  @!P2 STG.E.U8 desc[UR36][R2.64+0xb1], R15 ;  /* 0x0000b10f0200a986 */ /* 0x000fe2000c101124 */
[----:B------:R-:W-:Y:S01]  /*17000*/  @!P5 IADD3 R4, P2, R2, UR46, RZ ;  /* 0x0000002e0204dc10 */ /* 0x000fe2000ff5e0ff */
[-C--:B--2---:R-:W-:Y:S01]  /*17010*/  @!P5 IMAD R11, R217, R17.reuse, RZ ;  /* 0x00000011d90bd224 */ /* 0x084fe200078e02ff */
[----:B------:R-:W-:Y:S02]  /*17020*/  ISETP.LT.OR P0, PT, R0, 0xba, !P0 ;  /* 0x000000ba0000780c */ /* 0x000fe40004701670 */
[----:B0-----:R-:W-:Y:S02]  /*17030*/  @!P5 IADD3.X R5, R3, UR45, RZ, P2, !PT ;  /* 0x0000002d0305dc10 */ /* 0x001fe400097fe4ff */
[----:B------:R-:W-:Y:S01]  /*17040*/  @!P6 IADD3 R6, P2, R2, UR46, RZ ;  /* 0x0000002e0206ec10 */ /* 0x000fe2000ff5e0ff */
[----:B------:R-:W-:-:S02]  /*17050*/  @!P6 IMAD R21, R216, R17, RZ ;  /* 0x00000011d815e224 */ /* 0x000fc400078e02ff */
[----:B------:R0:W-:Y:S01]  /*17060*/  @!P5 STG.E.U8 desc[UR36][R4.64+0xb0], R11 ;  /* 0x0000b00b0400d986 */ /* 0x0001e2000c101124 */
[----:B------:R-:W-:Y:S01]  /*17070*/  @!P3 IADD3 R8, P5, R2, UR46, RZ ;  /* 0x0000002e0208bc10 */ /* 0x000fe2000ffbe0ff */
[-C--:B-1----:R-:W-:Y:S01]  /*17080*/  @!P4 IMAD R13, R23, R17.reuse, RZ ;  /* 0x00000011170dc224 */ /* 0x082fe200078e02ff */
[C---:B------:R-:W-:Y:S01]  /*17090*/  @!P6 IADD3.X R7, R3.reuse, UR45, RZ, P2, !PT ;  /* 0x0000002d0307ec10 */ /* 0x040fe200097fe4ff */
[-C--:B------:R-:W-:Y:S01]  /*170a0*/  @!P1 IMAD R23, R20, R17.reuse, RZ ;  /* 0x0000001114179224 */ /* 0x080fe200078e02ff */
[----:B------:R-:W-:Y:S01]  /*170b0*/  @!P3 IADD3.X R9, R3, UR45, RZ, P5, !PT ;  /* 0x0000002d0309bc10 */ /* 0x000fe2000affe4ff */
[-C--:B------:R-:W-:Y:S02]  /*170c0*/  @!P3 IMAD R217, R12, R17.reuse, RZ ;  /* 0x000000110cd9b224 */ /* 0x080fe400078e02ff */
[----:B------:R1:W-:Y:S01]  /*170d0*/  @!P6 STG.E.U8 desc[UR36][R6.64+0xb1], R21 ;  /* 0x0000b1150600e986 */ /* 0x0003e2000c101124 */
[----:B------:R-:W-:-:S03]  /*170e0*/  @!P0 IMAD R219, R10, R17, RZ ;  /* 0x000000110adb8224 */ /* 0x000fc600078e02ff */
[----:B------:R2:W-:Y:S04]  /*170f0*/  @!P4 STG.E.U8 desc[UR36][R2.64+0xb8], R13 ;  /* 0x0000b80d0200c986 */ /* 0x0005e8000c101124 */
[----:B------:R-:W-:Y:S01]  /*17100*/  @!P1 STG.E.U8 desc[UR36][R2.64+0xb9], R23 ;  /* 0x0000b91702009986 */ /* 0x000fe2000c101124 */
[----:B------:R-:W-:-:S03]  /*17110*/  ISETP.GE.AND P1, PT, R14, 0x89, PT ;  /* 0x000000890e00780c */ /* 0x000fc60003f26270 */
[----:B------:R3:W-:Y:S01]  /*17120*/  @!P3 STG.E.U8 desc[UR36][R8.64+0xb8], R217 ;  /* 0x0000b8d90800b986 */ /* 0x0007e2000c101124 */
[----:B------:R-:W-:Y:S01]  /*17130*/  @!P0 IADD3 R10, P3, R2, UR46, RZ ;  /* 0x0000002e020a8c10 */ /* 0x000fe2000ff7e0ff */
[----:B0-----:R-:W-:Y:S01]  /*17140*/  IMAD.U32 R5, RZ, RZ, UR12 ;  /* 0x0000000cff057e24 */ /* 0x001fe2000f8e00ff */
[----:B------:R-:W-:Y:S02]  /*17150*/  ISETP.GE.AND P2, PT, R14, 0x81, PT ;  /* 0x000000810e00780c */ /* 0x000fe40003f46270 */
[----:B------:R-:W-:Y:S02]  /*17160*/  @!P0 IADD3.X R11, R3, UR45, RZ, P3, !PT ;  /* 0x0000002d030b8c10 */ /* 0x000fe40009ffe4ff */
[C---:B------:R-:W-:Y:S02]  /*17170*/  ISETP.LT.OR P3, PT, R0.reuse, 0x1, !P1 ;  /* 0x000000010000780c */ /* 0x040fe40004f61670 */
[C---:B------:R-:W-:Y:S02]  /*17180*/  ISETP.LT.OR P4, PT, R0.reuse, 0x1, !P2 ;  /* 0x000000010000780c */ /* 0x040fe40005781670 */
[----:B------:R-:W-:-:S02]  /*17190*/  ISETP.LT.OR P6, PT, R0, 0x2, !P2 ;  /* 0x000000020000780c */ /* 0x000fc400057c1670 */
[----:B------:R-:W-:-:S04]  /*171a0*/  LEA R4, P5, R5, R2, 0x7 ;  /* 0x0000000205047211 */ /* 0x000fc800078a38ff */
[----:B------:R-:W-:Y:S02]  /*171b0*/  IADD3.X R5, R3, UR4, RZ, P5, !PT ;  /* 0x0000000403057c10 */ /* 0x000fe4000affe4ff */
[----:B------:R-:W-:Y:S01]  /*171c0*/  ISETP.LT.OR P5, PT, R0, 0x2, !P1 ;  /* 0x000000020000780c */ /* 0x000fe20004fa1670 */
[----:B------:R0:W-:Y:S01]  /*171d0*/  @!P0 STG.E.U8 desc[UR36][R10.64+0xb9], R219 ;  /* 0x0000b9db0a008986 */ /* 0x0001e2000c101124 */
[----:B-1----:R-:W-:Y:S01]  /*171e0*/  @!P3 IADD3 R6, P0, R4, UR46, RZ ;  /* 0x0000002e0406bc10 */ /* 0x002fe2000ff1e0ff */
[-C--:B--2---:R-:W-:Y:S02]  /*171f0*/  @!P4 IMAD R13, R120, R17.reuse, RZ ;  /* 0x00000011780dc224 */ /* 0x084fe400078e02ff */
[-C--:B------:R-:W-:Y:S01]  /*17200*/  @!P6 IMAD R121, R121, R17.reuse, RZ ;  /* 0x000000117979e224 */ /* 0x080fe200078e02ff */
[----:B------:R-:W-:Y:S01]  /*17210*/  @!P3 IADD3.X R7, R5, UR45, RZ, P0, !PT ;  /* 0x0000002d0507bc10 */ /* 0x000fe200087fe4ff */
[----:B------:R-:W-:Y:S01]  /*17220*/  @!P3 IMAD R15, R122, R17, RZ ;  /* 0x000000117a0fb224 */ /* 0x000fe200078e02ff */
[C---:B------:R-:W-:Y:S01]  /*17230*/  ISETP.LT.OR P0, PT, R0.reuse, 0x9, !P1 ;  /* 0x000000090000780c */ /* 0x040fe20004f01670 */
[----:B------:R1:W-:Y:S01]  /*17240*/  @!P4 STG.E.U8 desc[UR36][R4.64], R13 ;  /* 0x0000000d0400c986 */ /* 0x0003e2000c101124 */
[----:B------:R-:W-:-:S03]  /*17250*/  ISETP.LT.OR P4, PT, R0, 0x9, !P2 ;  /* 0x000000090000780c */ /* 0x000fc60005781670 */
[----:B------:R-:W-:Y:S01]  /*17260*/  @!P6 STG.E.U8 desc[UR36][R4.64+0x1], R121 ;  /* 0x000001790400e986 */ /* 0x000fe2000c101124 */
[----:B---3--:R-:W-:-:S03]  /*17270*/  @!P5 IADD3 R8, P6, R4, UR46, RZ ;  /* 0x0000002e0408dc10 */ /* 0x008fc6000ffde0ff */
[----:B------:R2:W-:Y:S01]  /*17280*/  @!P3 STG.E.U8 desc[UR36][R6.64], R15 ;  /* 0x0000000f0600b986 */ /* 0x0005e2000c101124 */
[----:B------:R-:W-:Y:S01]  /*17290*/  ISETP.LT.OR P3, PT, R0, 0xa, !P2 ;  /* 0x0000000a0000780c */ /* 0x000fe20005761670 */
[----:B------:R-:W-:Y:S01]  /*172a0*/  @!P5 IMAD R123, R123, R17, RZ ;  /* 0x000000117b7bd224 */ /* 0x000fe200078e02ff */
[----:B------:R-:W-:Y:S02]  /*172b0*/  @!P5 IADD3.X R9, R5, UR45, RZ, P6, !PT ;  /* 0x0000002d0509dc10 */ /* 0x000fe4000b7fe4ff */
[----:B0-----:R-:W-:-:S03]  /*172c0*/  @!P0 IADD3 R10, P6, R4, UR46, RZ ;  /* 0x0000002e040a8c10 */ /* 0x001fc6000ffde0ff */
[----:B------:R-:W-:Y:S01]  /*172d0*/  @!P5 STG.E.U8 desc[UR36][R8.64+0x1], R123 ;  /* 0x0000017b0800d986 */ /* 0x000fe2000c101124 */
[----:B------:R-:W-:Y:S01]  /*172e0*/  ISETP.LT.OR P5, PT, R0, 0xa, !P1 ;  /* 0x0000000a0000780c */ /* 0x000fe20004fa1670 */
[-C--:B-1----:R-:W-:Y:S01]  /*172f0*/  @!P4 IMAD R13, R124, R17.reuse, RZ ;  /* 0x000000117c0dc224 */ /* 0x082fe200078e02ff */
[----:B------:R-:W-:Y:S01]  /*17300*/  @!P0 IADD3.X R11, R5, UR45, RZ, P6, !PT ;  /* 0x0000002d050b8c10 */ /* 0x000fe2000b7fe4ff */
[-C--:B--2---:R-:W-:Y:S01]  /*17310*/  @!P0 IMAD R15, R126, R17.reuse, RZ ;  /* 0x000000117e0f8224 */ /* 0x084fe200078e02ff */
[C---:B------:R-:W-:Y:S01]  /*17320*/  ISETP.LT.OR P6, PT, R0.reuse, 0x11, !P2 ;  /* 0x000000110000780c */ /* 0x040fe200057c1670 */
[----:B------:R-:W-:Y:S01]  /*17330*/  @!P3 IMAD R125, R125, R17, RZ ;  /* 0x000000117d7db224 */ /* 0x000fe200078e02ff */
[----:B------:R0:W-:Y:S04]  /*17340*/  @!P4 STG.E.U8 desc[UR36][R4.64+0x8], R13 ;  /* 0x0000080d0400c986 */ /* 0x0001e8000c101124 */
[----:B------:R-:W-:Y:S01]  /*17350*/  @!P3 STG.E.U8 desc[UR36][R4.64+0x9], R125 ;  /* 0x0000097d0400b986 */ /* 0x000fe2000c101124 */
[----:B------:R-:W-:-:S03]  /*17360*/  ISETP.LT.OR P3, PT, R0, 0x11, !P1 ;  /* 0x000000110000780c */ /* 0x000fc60004f61670 */
[----:B------:R1:W-:Y:S01]  /*17370*/  @!P0 STG.E.U8 desc[UR36][R10.64+0x8], R15 ;  /* 0x0000080f0a008986 */ /* 0x0003e2000c101124 */
[----:B------:R-:W-:Y:S02]  /*17380*/  ISETP.LT.OR P0, PT, R0, 0x12, !P2 ;  /* 0x000000120000780c */ /* 0x000fe40005701670 */
[----:B------:R-:W-:Y:S01]  /*17390*/  @!P5 IADD3 R6, P4, R4, UR46, RZ ;  /* 0x0000002e0406dc10 */ /* 0x000fe2000ff9e0ff */
[-C--:B------:R-:W-:Y:S02]  /*173a0*/  @!P5 IMAD R127, R127, R17.reuse, RZ ;  /* 0x000000117f7fd224 */ /* 0x080fe400078e02ff */
[----:B0-----:R-:W-:Y:S01]  /*173b0*/  @!P6 IMAD R13, R128, R17, RZ ;  /* 0x00000011800de224 */ /* 0x001fe200078e02ff */
[----:B------:R-:W-:Y:S02]  /*173c0*/  @!P5 IADD3.X R7, R5, UR45, RZ, P4, !PT ;  /* 0x0000002d0507dc10 */ /* 0x000fe4000a7fe4ff */
[----:B------:R-:W-:-:S03]  /*173d0*/  ISETP.LT.OR P4, PT, R0, 0x12, !P1 ;  /* 0x000000120000780c */ /* 0x000fc60004f81670 */
[----:B------:R0:W-:Y:S02]  /*173e0*/  @!P5 STG.E.U8 desc[UR36][R6.64+0x9], R127 ;  /* 0x0000097f0600d986 */ /* 0x0001e4000c101124 */
[-C--:B------:R-:W-:Y:S02]  /*173f0*/  @!P0 IMAD R129, R129, R17.reuse, RZ ;  /* 0x0000001181818224 */ /* 0x080fe400078e02ff */
[----:B------:R2:W-:Y:S01]  /*17400*/  @!P6 STG.E.U8 desc[UR36][R4.64+0x10], R13 ;  /* 0x0000100d0400e986 */ /* 0x0005e2000c101124 */
[----:B------:R-:W-:Y:S01]  /*17410*/  @!P3 IADD3 R8, P6, R4, UR46, RZ ;  /* 0x0000002e0408bc10 */ /* 0x000fe2000ffde0ff */
[----:B-1----:R-:W-:Y:S02]  /*17420*/  @!P3 IMAD R15, R130, R17, RZ ;  /* 0x00000011820fb224 */ /* 0x002fe400078e02ff */
[----:B------:R-:W-:Y:S01]  /*17430*/  @!P0 STG.E.U8 desc[UR36][R4.64+0x11], R129 ;  /* 0x0000118104008986 */ /* 0x000fe2000c101124 */
[----:B------:R-:W-:Y:S02]  /*17440*/  @!P3 IADD3.X R9, R5, UR45, RZ, P6, !PT ;  /* 0x0000002d0509bc10 */ /* 0x000fe4000b7fe4ff */
[----:B------:R-:W-:-:S02]  /*17450*/  ISETP.LT.OR P0, PT, R0, 0x19, !P1 ;  /* 0x000000190000780c */ /* 0x000fc40004f01670 */
[----:B------:R-:W-:Y:S01]  /*17460*/  ISETP.LT.OR P5, PT, R0, 0x19, !P2 ;  /* 0x000000190000780c */ /* 0x000fe200057a1670 */
[----:B------:R1:W-:Y:S01]  /*17470*/  @!P3 STG.E.U8 desc[UR36][R8.64+0x10], R15 ;  /* 0x0000100f0800b986 */ /* 0x0003e2000c101124 */
[----:B0-----:R-:W-:Y:S02]  /*17480*/  @!P4 IADD3 R6, P6, R4, UR46, RZ ;  /* 0x0000002e0406cc10 */ /* 0x001fe4000ffde0ff */
[----:B------:R-:W-:Y:S01]  /*17490*/  ISETP.LT.OR P3, PT, R0, 0x1a, !P2 ;  /* 0x0000001a0000780c */ /* 0x000fe20005761670 */
[----:B------:R-:W-:Y:S01]  /*174a0*/  @!P4 IMAD R131, R131, R17, RZ ;  /* 0x000000118383c224 */ /* 0x000fe200078e02ff */
[----:B------:R-:W-:-:S05]  /*174b0*/  @!P4 IADD3.X R7, R5, UR45, RZ, P6, !PT ;  /* 0x0000002d0507cc10 */ /* 0x000fca000b7fe4ff */
[----:B------:R0:W-:Y:S01]  /*174c0*/  @!P4 STG.E.U8 desc[UR36][R6.64+0x11], R131 ;  /* 0x000011830600c986 */ /* 0x0001e2000c101124 */
[----:B------:R-:W-:Y:S02]  /*174d0*/  ISETP.LT.OR P4, PT, R0, 0x1a, !P1 ;  /* 0x0000001a0000780c */ /* 0x000fe40004f81670 */
[----:B------:R-:W-:Y:S01]  /*174e0*/  @!P0 IADD3 R10, P6, R4, UR46, RZ ;  /* 0x0000002e040a8c10 */ /* 0x000fe2000ffde0ff */
[-C--:B--2---:R-:W-:Y:S02]  /*174f0*/  @!P5 IMAD R13, R132, R17.reuse, RZ ;  /* 0x00000011840dd224 */ /* 0x084fe400078e02ff */
[-C--:B------:R-:W-:Y:S01]  /*17500*/  @!P3 IMAD R133, R133, R17.reuse, RZ ;  /* 0x000000118585b224 */ /* 0x080fe200078e02ff */
[----:B------:R-:W-:Y:S01]  /*17510*/  @!P0 IADD3.X R11, R5, UR45, RZ, P6, !PT ;  /* 0x0000002d050b8c10 */ /* 0x000fe2000b7fe4ff */
[----:B-1----:R-:W-:Y:S01]  /*17520*/  @!P0 IMAD R9, R134, R17, RZ ;  /* 0x0000001186098224 */ /* 0x002fe200078e02ff */
[C---:B------:R-:W-:Y:S01]  /*17530*/  ISETP.LT.OR P6, PT, R0.reuse, 0x21, !P2 ;  /* 0x000000210000780c */ /* 0x040fe200057c1670 */
[----:B------:R1:W-:Y:S04]  /*17540*/  @!P5 STG.E.U8 desc[UR36][R4.64+0x18], R13 ;  /* 0x0000180d0400d986 */ /* 0x0003e8000c101124 */
[----:B------:R-:W-:Y:S01]  /*17550*/  @!P3 STG.E.U8 desc[UR36][R4.64+0x19], R133 ;  /* 0x000019850400b986 */ /* 0x000fe2000c101124 */
[----:B------:R-:W-:-:S03]  /*17560*/  ISETP.LT.OR P3, PT, R0, 0x21, !P1 ;  /* 0x000000210000780c */ /* 0x000fc60004f61670 */
[----:B------:R2:W-:Y:S01]  /*17570*/  @!P0 STG.E.U8 desc[UR36][R10.64+0x18], R9 ;  /* 0x000018090a008986 */ /* 0x0005e2000c101124 */
[----:B------:R-:W-:Y:S02]  /*17580*/  ISETP.LT.OR P0, PT, R0, 0x22, !P2 ;  /* 0x000000220000780c */ /* 0x000fe40005701670 */
[----:B0-----:R-:W-:Y:S01]  /*17590*/  @!P4 IADD3 R6, P5, R4, UR46, RZ ;  /* 0x0000002e0406cc10 */ /* 0x001fe2000ffbe0ff */
[-C--:B------:R-:W-:Y:S02]  /*175a0*/  @!P4 IMAD R135, R135, R17.reuse, RZ ;  /* 0x000000118787c224 */ /* 0x080fe400078e02ff */
[----:B-1----:R-:W-:Y:S01]  /*175b0*/  @!P6 IMAD R13, R136, R17, RZ ;  /* 0x00000011880de224 */ /* 0x002fe200078e02ff */
[----:B------:R-:W-:Y:S02]  /*175c0*/  @!P4 IADD3.X R7, R5, UR45, RZ, P5, !PT ;  /* 0x0000002d0507cc10 */ /* 0x000fe4000affe4ff */
[----:B------:R-:W-:-:S03]  /*175d0*/  ISETP.LT.OR P5, PT, R0, 0x22, !P1 ;  /* 0x000000220000780c */ /* 0x000fc60004fa1670 */
[----:B------:R0:W-:Y:S02]  /*175e0*/  @!P4 STG.E.U8 desc[UR36][R6.64+0x19], R135 ;  /* 0x000019870600c986 */ /* 0x0001e4000c101124 */
[-C--:B------:R-:W-:Y:S02]  /*175f0*/  @!P0 IMAD R137, R137, R17.reuse, RZ ;  /* 0x0000001189898224 */ /* 0x080fe400078e02ff */
[----:B------:R1:W-:Y:S01]  /*17600*/  @!P6 STG.E.U8 desc[UR36][R4.64+0x20], R13 ;  /* 0x0000200d0400e986 */ /* 0x0003e2000c101124 */
[----:B------:R-:W-:Y:S01]  /*17610*/  @!P3 IADD3 R8, P6, R4, UR46, RZ ;  /* 0x0000002e0408bc10 */ /* 0x000fe2000ffde0ff */
[----:B------:R-:W-:Y:S02]  /*17620*/  @!P3 IMAD R15, R138, R17, RZ ;  /* 0x000000118a0fb224 */ /* 0x000fe400078e02ff */
[----:B------:R-:W-:Y:S01]  /*17630*/  @!P0 STG.E.U8 desc[UR36][R4.64+0x21], R137 ;  /* 0x0000218904008986 */ /* 0x000fe2000c101124 */
[----:B--2---:R-:W-:Y:S02]  /*17640*/  @!P3 IADD3.X R9, R5, UR45, RZ, P6, !PT ;  /* 0x0000002d0509bc10 */ /* 0x004fe4000b7fe4ff */
        /* <DEDUP_REMOVED lines=10> */
[-C--:B-1----:R-:W-:Y:S02]  /*176f0*/  @!P4 IMAD R13, R140, R17.reuse, RZ ;  /* 0x000000118c0dc224 */ /* 0x082fe400078e02ff */
[-C--:B------:R-:W-:Y:S01]  /*17700*/  @!P3 IMAD R141, R141, R17.reuse, RZ ;  /* 0x000000118d8db224 */ /* 0x080fe200078e02ff */
[----:B------:R-:W-:Y:S01]  /*17710*/  @!P0 IADD3.X R11, R5, UR45, RZ, P6, !PT ;  /* 0x0000002d050b8c10 */ /* 0x000fe2000b7fe4ff */
[----:B--2---:R-:W-:Y:S01]  /*17720*/  @!P0 IMAD R9, R142, R17, RZ ;  /* 0x000000118e098224 */ /* 0x004fe200078e02ff */
        /* <DEDUP_REMOVED lines=193> */
[----:B------:R1:W-:Y:S01]  /*18340*/  @!P4 STG.E.U8 desc[UR36][R4.64+0x88], R13 ;  /* 0x0000880d0400c986 */ /* 0x0003e2000c101124 */
[----:B------:R-:W-:-:S03]  /*18350*/  ISETP.LT.OR P4, PT, R0, 0x91, !P1 ;  /* 0x000000910000780c */ /* 0x000fc60004f81670 */
[----:B------:R-:W-:Y:S01]  /*18360*/  @!P3 STG.E.U8 desc[UR36][R4.64+0x89], R189 ;  /* 0x000089bd0400b986 */ /* 0x000fe2000c101124 */
[----:B0-----:R-:W-:-:S03]  /*18370*/  @!P5 IADD3 R6, P3, R4, UR46, RZ ;  /* 0x0000002e0406dc10 */ /* 0x001fc6000ff7e0ff */
[----:B------:R0:W-:Y:S01]  /*18380*/  @!P0 STG.E.U8 desc[UR36][R10.64+0x88], R9 ;  /* 0x000088090a008986 */ /* 0x0001e2000c101124 */
[----:B------:R-:W-:Y:S01]  /*18390*/  ISETP.LT.OR P0, PT, R0, 0x92, !P2 ;  /* 0x000000920000780c */ /* 0x000fe20005701670 */
[-C--:B------:R-:W-:Y:S01]  /*183a0*/  @!P5 IMAD R191, R191, R17.reuse, RZ ;  /* 0x00000011bfbfd224 */ /* 0x080fe200078e02ff */
[----:B------:R-:W-:Y:S01]  /*183b0*/  @!P5 IADD3.X R7, R5, UR45, RZ, P3, !PT ;  /* 0x0000002d0507dc10 */ /* 0x000fe20009ffe4ff */
[----:B-1----:R-:W-:Y:S01]  /*183c0*/  @!P6 IMAD R13, R192, R17, RZ ;  /* 0x00000011c00de224 */ /* 0x002fe200078e02ff */
[----:B------:R-:W-:-:S03]  /*183d0*/  ISETP.LT.OR P3, PT, R0, 0x92, !P1 ;  /* 0x000000920000780c */ /* 0x000fc60004f61670 */
[----:B------:R1:W-:Y:S04]  /*183e0*/  @!P5 STG.E.U8 desc[UR36][R6.64+0x89], R191 ;  /* 0x000089bf0600d986 */ /* 0x0003e8000c101124 */
[----:B------:R2:W-:Y:S01]  /*183f0*/  @!P6 STG.E.U8 desc[UR36][R4.64+0x90], R13 ;  /* 0x0000900d0400e986 */ /* 0x0005e2000c101124 */
[----:B------:R-:W-:Y:S01]  /*18400*/  @!P4 IADD3 R8, P6, R4, UR46, RZ ;  /* 0x0000002e0408cc10 */ /* 0x000fe2000ffde0ff */
[-C--:B------:R-:W-:Y:S02]  /*18410*/  @!P0 IMAD R193, R193, R17.reuse, RZ ;  /* 0x00000011c1c18224 */ /* 0x080fe400078e02ff */
[----:B------:R-:W-:Y:S01]  /*18420*/  @!P4 IMAD R15, R194, R17, RZ ;  /* 0x00000011c20fc224 */ /* 0x000fe200078e02ff */
[----:B0-----:R-:W-:Y:S02]  /*18430*/  @!P4 IADD3.X R9, R5, UR45, RZ, P6, !PT ;  /* 0x0000002d0509cc10 */ /* 0x001fe4000b7fe4ff */
[----:B------:R-:W-:Y:S01]  /*18440*/  @!P0 STG.E.U8 desc[UR36][R4.64+0x91], R193 ;  /* 0x000091c104008986 */ /* 0x000fe2000c101124 */
[----:B------:R-:W-:-:S02]  /*18450*/  ISETP.LT.OR P0, PT, R0, 0x99, !P1 ;  /* 0x000000990000780c */ /* 0x000fc40004f01670 */
[----:B------:R-:W-:Y:S01]  /*18460*/  ISETP.LT.OR P5, PT, R0, 0x99, !P2 ;  /* 0x000000990000780c */ /* 0x000fe200057a1670 */
[----:B------:R0:W-:Y:S01]  /*18470*/  @!P4 STG.E.U8 desc[UR36][R8.64+0x90], R15 ;  /* 0x0000900f0800c986 */ /* 0x0001e2000c101124 */
[----:B-1----:R-:W-:Y:S02]  /*18480*/  @!P3 IADD3 R6, P6, R4, UR46, RZ ;  /* 0x0000002e0406bc10 */ /* 0x002fe4000ffde0ff */
        /* <DEDUP_REMOVED lines=9> */
[----:B0-----:R-:W-:Y:S01]  /*18520*/  @!P0 IMAD R9, R198, R17, RZ ;  /* 0x00000011c6098224 */ /* 0x001fe200078e02ff */
[C---:B------:R-:W-:Y:S01]  /*18530*/  ISETP.LT.OR P6, PT, R0.reuse, 0xa1, !P2 ;  /* 0x000000a10000780c */ /* 0x040fe200057c1670 */
[----:B------:R0:W-:Y:S04]  /*18540*/  @!P5 STG.E.U8 desc[UR36][R4.64+0x98], R13 ;  /* 0x0000980d0400d986 */ /* 0x0001e8000c101124 */
[----:B------:R-:W-:Y:S01]  /*18550*/  @!P4 STG.E.U8 desc[UR36][R4.64+0x99], R197 ;  /* 0x000099c50400c986 */ /* 0x000fe2000c101124 */
[----:B------:R-:W-:-:S03]  /*18560*/  ISETP.LT.OR P4, PT, R0, 0xa2, !P2 ;  /* 0x000000a20000780c */ /* 0x000fc60005781670 */
[----:B------:R2:W-:Y:S01]  /*18570*/  @!P0 STG.E.U8 desc[UR36][R10.64+0x98], R9 ;  /* 0x000098090a008986 */ /* 0x0005e2000c101124 */
[----:B------:R-:W-:Y:S02]  /*18580*/  ISETP.LT.OR P0, PT, R0, 0xa1, !P1 ;  /* 0x000000a10000780c */ /* 0x000fe40004f01670 */
[----:B-1----:R-:W-:Y:S01]  /*18590*/  @!P3 IADD3 R6, P5, R4, UR46, RZ ;  /* 0x0000002e0406bc10 */ /* 0x002fe2000ffbe0ff */
[-C--:B------:R-:W-:Y:S02]  /*185a0*/  @!P3 IMAD R199, R199, R17.reuse, RZ ;  /* 0x00000011c7c7b224 */ /* 0x080fe400078e02ff */
[----:B0-----:R-:W-:Y:S01]  /*185b0*/  @!P6 IMAD R13, R200, R17, RZ ;  /* 0x00000011c80de224 */ /* 0x001fe200078e02ff */
[----:B------:R-:W-:Y:S02]  /*185c0*/  @!P3 IADD3.X R7, R5, UR45, RZ, P5, !PT ;  /* 0x0000002d0507bc10 */ /* 0x000fe4000affe4ff */
[----:B------:R-:W-:-:S03]  /*185d0*/  ISETP.LT.OR P5, PT, R0, 0xa2, !P1 ;  /* 0x000000a20000780c */ /* 0x000fc60004fa1670 */
[----:B------:R0:W-:Y:S01]  /*185e0*/  @!P3 STG.E.U8 desc[UR36][R6.64+0x99], R199 ;  /* 0x000099c70600b986 */ /* 0x0001e2000c101124 */
[----:B------:R-:W-:-:S03]  /*185f0*/  @!P4 IMAD R201, R201, R17, RZ ;  /* 0x00000011c9c9c224 */ /* 0x000fc600078e02ff */
[----:B------:R1:W-:Y:S01]  /*18600*/  @!P6 STG.E.U8 desc[UR36][R4.64+0xa0], R13 ;  /* 0x0000a00d0400e986 */ /* 0x0003e2000c101124 */
[----:B------:R-:W-:Y:S01]  /*18610*/  @!P0 IADD3 R8, P6, R4, UR46, RZ ;  /* 0x0000002e04088c10 */ /* 0x000fe2000ffde0ff */
[-C--:B------:R-:W-:Y:S01]  /*18620*/  @!P0 IMAD R15, R202, R17.reuse, RZ ;  /* 0x00000011ca0f8224 */ /* 0x080fe200078e02ff */
[C---:B------:R-:W-:Y:S02]  /*18630*/  ISETP.LT.OR P3, PT, R0.reuse, 0xa9, !P2 ;  /* 0x000000a90000780c */ /* 0x040fe40005761670 */
[----:B--2---:R-:W-:Y:S01]  /*18640*/  @!P0 IADD3.X R9, R5, UR45, RZ, P6, !PT ;  /* 0x0000002d05098c10 */ /* 0x004fe2000b7fe4ff */
[----:B------:R-:W-:Y:S01]  /*18650*/  @!P4 STG.E.U8 desc[UR36][R4.64+0xa1], R201 ;  /* 0x0000a1c90400c986 */ /* 0x000fe2000c101124 */
[----:B------:R-:W-:Y:S02]  /*18660*/  ISETP.LT.OR P4, PT, R0, 0xa9, !P1 ;  /* 0x000000a90000780c */ /* 0x000fe40004f81670 */
[----:B0-----:R-:W-:Y:S01]  /*18670*/  @!P5 IADD3 R6, P6, R4, UR46, RZ ;  /* 0x0000002e0406dc10 */ /* 0x001fe2000ffde0ff */
[----:B------:R0:W-:Y:S01]  /*18680*/  @!P0 STG.E.U8 desc[UR36][R8.64+0xa0], R15 ;  /* 0x0000a00f08008986 */ /* 0x0001e2000c101124 */
[----:B------:R-:W-:Y:S01]  /*18690*/  ISETP.LT.OR P0, PT, R0, 0xaa, !P2 ;  /* 0x000000aa0000780c */ /* 0x000fe20005701670 */
[----:B------:R-:W-:Y:S01]  /*186a0*/  @!P5 IMAD R203, R203, R17, RZ ;  /* 0x00000011cbcbd224 */ /* 0x000fe200078e02ff */
[----:B------:R-:W-:-:S02]  /*186b0*/  @!P5 IADD3.X R7, R5, UR45, RZ, P6, !PT ;  /* 0x0000002d0507dc10 */ /* 0x000fc4000b7fe4ff */
[----:B------:R-:W-:Y:S01]  /*186c0*/  ISETP.LT.OR P6, PT, R0, 0xaa, !P1 ;  /* 0x000000aa0000780c */ /* 0x000fe20004fc1670 */
[-C--:B-1----:R-:W-:Y:S02]  /*186d0*/  @!P3 IMAD R13, R204, R17.reuse, RZ ;  /* 0x00000011cc0db224 */ /* 0x082fe400078e02ff */
[----:B------:R1:W-:Y:S02]  /*186e0*/  @!P5 STG.E.U8 desc[UR36][R6.64+0xa1], R203 ;  /* 0x0000a1cb0600d986 */ /* 0x0003e4000c101124 */
[----:B------:R-:W-:Y:S02]  /*186f0*/  @!P4 IADD3 R10, P5, R4, UR46, RZ ;  /* 0x0000002e040acc10 */ /* 0x000fe4000ffbe0ff */
[----:B------:R2:W-:Y:S01]  /*18700*/  @!P3 STG.E.U8 desc[UR36][R4.64+0xa8], R13 ;  /* 0x0000a80d0400b986 */ /* 0x0005e2000c101124 */
[----:B------:R-:W-:Y:S01]  /*18710*/  ISETP.LT.OR P3, PT, R0, 0xb1, !P2 ;  /* 0x000000b10000780c */ /* 0x000fe20005761670 */
[-C--:B------:R-:W-:Y:S01]  /*18720*/  @!P0 IMAD R205, R205, R17.reuse, RZ ;  /* 0x00000011cdcd8224 */ /* 0x080fe200078e02ff */
[----:B------:R-:W-:Y:S01]  /*18730*/  @!P4 IADD3.X R11, R5, UR45, RZ, P5, !PT ;  /* 0x0000002d050bcc10 */ /* 0x000fe2000affe4ff */
[----:B0-----:R-:W-:Y:S01]  /*18740*/  @!P4 IMAD R15, R206, R17, RZ ;  /* 0x00000011ce0fc224 */ /* 0x001fe200078e02ff */
[----:B------:R-:W-:-:S02]  /*18750*/  ISETP.LT.OR P5, PT, R0, 0xb2, !P2 ;  /* 0x000000b20000780c */ /* 0x000fc400057a1670 */
[----:B------:R-:W-:Y:S01]  /*18760*/  @!P0 STG.E.U8 desc[UR36][R4.64+0xa9], R205 ;  /* 0x0000a9cd04008986 */ /* 0x000fe2000c101124 */
[----:B------:R-:W-:-:S03]  /*18770*/  ISETP.LT.OR P0, PT, R0, 0xb1, !P1 ;  /* 0x000000b10000780c */ /* 0x000fc60004f01670 */
[----:B------:R0:W-:Y:S01]  /*18780*/  @!P4 STG.E.U8 desc[UR36][R10.64+0xa8], R15 ;  /* 0x0000a80f0a00c986 */ /* 0x0001e2000c101124 */
[----:B-1----:R-:W-:Y:S01]  /*18790*/  @!P6 IADD3 R6, P4, R4, UR46, RZ ;  /* 0x0000002e0406ec10 */ /* 0x002fe2000ff9e0ff */
[----:B------:R-:W-:-:S03]  /*187a0*/  @!P6 IMAD R207, R207, R17, RZ ;  /* 0x00000011cfcfe224 */ /* 0x000fc600078e02ff */
[----:B------:R-:W-:Y:S01]  /*187b0*/  @!P6 IADD3.X R7, R5, UR45, RZ, P4, !PT ;  /* 0x0000002d0507ec10 */ /* 0x000fe2000a7fe4ff */
[-C--:B--2---:R-:W-:Y:S01]  /*187c0*/  @!P3 IMAD R13, R208, R17.reuse, RZ ;  /* 0x00000011d00db224 */ /* 0x084fe200078e02ff */
[----:B------:R-:W-:Y:S01]  /*187d0*/  ISETP.LT.OR P4, PT, R0, 0xb2, !P1 ;  /* 0x000000b20000780c */ /* 0x000fe20004f81670 */
[----:B------:R-:W-:Y:S02]  /*187e0*/  @!P5 IMAD R209, R209, R17, RZ ;  /* 0x00000011d1d1d224 */ /* 0x000fe400078e02ff */
[----:B------:R-:W-:Y:S01]  /*187f0*/  @!P6 STG.E.U8 desc[UR36][R6.64+0xa9], R207 ;  /* 0x0000a9cf0600e986 */ /* 0x000fe2000c101124 */
[----:B------:R-:W-:-:S03]  /*18800*/  @!P0 IADD3 R8, P6, R4, UR46, RZ ;  /* 0x0000002e04088c10 */ /* 0x000fc6000ffde0ff */
[----:B------:R1:W-:Y:S01]  /*18810*/  @!P3 STG.E.U8 desc[UR36][R4.64+0xb0], R13 ;  /* 0x0000b00d0400b986 */ /* 0x0003e2000c101124 */
[----:B------:R-:W-:-:S03]  /*18820*/  ISETP.LT.OR P3, PT, R0, 0xb9, !P2 ;  /* 0x000000b90000780c */ /* 0x000fc60005761670 */
[----:B------:R-:W-:Y:S01]  /*18830*/  @!P5 STG.E.U8 desc[UR36][R4.64+0xb1], R209 ;  /* 0x0000b1d10400d986 */ /* 0x000fe2000c101124 */
[----:B------:R-:W-:Y:S02]  /*18840*/  ISETP.LT.OR P5, PT, R0, 0xb9, !P1 ;  /* 0x000000b90000780c */ /* 0x000fe40004fa1670 */
[C---:B------:R-:W-:Y:S02]  /*18850*/  @!P0 IADD3.X R9, R5.reuse, UR45, RZ, P6, !PT ;  /* 0x0000002d05098c10 */ /* 0x040fe4000b7fe4ff */
[----:B0-----:R-:W-:Y:S02]  /*18860*/  @!P4 IADD3 R10, P6, R4, UR46, RZ ;  /* 0x0000002e040acc10 */ /* 0x001fe4000ffde0ff */
[----:B------:R-:W-:Y:S01]  /*18870*/  ISETP.LT.OR P2, PT, R0, 0xba, !P2 ;  /* 0x000000ba0000780c */ /* 0x000fe20005741670 */
[-C--:B------:R-:W-:Y:S01]  /*18880*/  @!P0 IMAD R15, R210, R17.reuse, RZ ;  /* 0x00000011d20f8224 */ /* 0x080fe200078e02ff */
[----:B------:R-:W-:Y:S01]  /*18890*/  @!P4 IADD3.X R11, R5, UR45, RZ, P6, !PT ;  /* 0x0000002d050bcc10 */ /* 0x000fe2000b7fe4ff */
[-C--:B------:R-:W-:Y:S01]  /*188a0*/  @!P4 IMAD R211, R211, R17.reuse, RZ ;  /* 0x00000011d3d3c224 */ /* 0x080fe200078e02ff */
[----:B------:R-:W-:Y:S01]  /*188b0*/  ISETP.LT.OR P1, PT, R0, 0xba, !P1 ;  /* 0x000000ba0000780c */ /* 0x000fe20004f21670 */
[----:B-1----:R-:W-:Y:S01]  /*188c0*/  @!P3 IMAD R13, R212, R17, RZ ;  /* 0x00000011d40db224 */ /* 0x002fe200078e02ff */
[----:B------:R0:W-:Y:S01]  /*188d0*/  @!P0 STG.E.U8 desc[UR36][R8.64+0xb0], R15 ;  /* 0x0000b00f08008986 */ /* 0x0001e2000c101124 */
[----:B------:R-:W-:-:S03]  /*188e0*/  IMAD.U32 R7, RZ, RZ, UR12 ;  /* 0x0000000cff077e24 */ /* 0x000fc6000f8e00ff */
[----:B------:R1:W-:Y:S01]  /*188f0*/  @!P4 STG.E.U8 desc[UR36][R10.64+0xb1], R211 ;  /* 0x0000b1d30a00c986 */ /* 0x0003e2000c101124 */
[----:B------:R-:W-:Y:S02]  /*18900*/  @!P5 IADD3 R6, P4, R4, UR46, RZ ;  /* 0x0000002e0406dc10 */ /* 0x000fe4000ff9e0ff */
[-C--:B------:R-:W-:Y:S01]  /*18910*/  @!P2 IMAD R213, R213, R17.reuse, RZ ;  /* 0x00000011d5d5a224 */ /* 0x080fe200078e02ff */
[----:B------:R-:W-:Y:S01]  /*18920*/  @!P3 STG.E.U8 desc[UR36][R4.64+0xb8], R13 ;  /* 0x0000b80d0400b986 */ /* 0x000fe2000c101124 */
[----:B------:R-:W-:Y:S02]  /*18930*/  LEA R2, P3, R7, R2, 0x8 ;  /* 0x0000000207027211 */ /* 0x000fe400078640ff */
[----:B------:R-:W-:Y:S01]  /*18940*/  @!P5 IADD3.X R7, R5, UR45, RZ, P4, !PT ;  /* 0x0000002d0507dc10 */ /* 0x000fe2000a7fe4ff */
[----:B0-----:R-:W-:Y:S01]  /*18950*/  @!P5 IMAD R15, R214, R17, RZ ;  /* 0x00000011d60fd224 */ /* 0x001fe200078e02ff */
[C---:B------:R-:W-:Y:S01]  /*18960*/  ISETP.GE.AND P0, PT, R14.reuse, 0x101, PT ;  /* 0x000001010e00780c */ /* 0x040fe20003f06270 */
[----:B------:R0:W-:Y:S01]  /*18970*/  @!P2 STG.E.U8 desc[UR36][R4.64+0xb9], R213 ;  /* 0x0000b9d50400a986 */ /* 0x0001e2000c101124 */
[----:B------:R-:W-:-:S03]  /*18980*/  ISETP.GE.AND P6, PT, R14, 0x109, PT ;  /* 0x000001090e00780c */ /* 0x000fc60003fc6270 */
[----:B------:R2:W-:Y:S01]  /*18990*/  @!P5 STG.E.U8 desc[UR36][R6.64+0xb8], R15 ;  /* 0x0000b80f0600d986 */ /* 0x0005e2000c101124 */
[----:B------:R-:W-:Y:S02]  /*189a0*/  @!P1 IADD3 R8, P5, R4, UR46, RZ ;  /* 0x0000002e04089c10 */ /* 0x000fe4000ffbe0ff */
[C---:B------:R-:W-:Y:S02]  /*189b0*/  ISETP.LT.OR P2, PT, R0.reuse, 0x1, !P0 ;  /* 0x000000010000780c */ /* 0x040fe40004741670 */
[C---:B------:R-:W-:Y:S01]  /*189c0*/  ISETP.LT.OR P4, PT, R0.reuse, 0x1, !P6 ;  /* 0x000000010000780c */ /* 0x040fe20007781670 */
[----:B------:R-:W-:Y:S01]  /*189d0*/  @!P1 IMAD R215, R215, R17, RZ ;  /* 0x00000011d7d79224 */ /* 0x000fe200078e02ff */
[----:B------:R-:W-:Y:S02]  /*189e0*/  @!P1 IADD3.X R9, R5, UR45, RZ, P5, !PT ;  /* 0x0000002d05099c10 */ /* 0x000fe4000affe4ff */
[----:B------:R-:W-:Y:S01]  /*189f0*/  ISETP.LT.OR P5, PT, R0, 0x2, !P0 ;  /* 0x000000020000780c */ /* 0x000fe200047a1670 */
[----:B-1----:R-:W-:-:S02]  /*18a00*/  IMAD.U32 R11, RZ, RZ, UR12 ;  /* 0x0000000cff0b7e24 */ /* 0x002fc4000f8e00ff */
[----:B------:R-:W-:Y:S01]  /*18a10*/  IMAD.U32 R10, RZ, RZ, UR13 ;  /* 0x0000000dff0a7e24 */ /* 0x000fe2000f8e00ff */
[----:B------:R-:W-:Y:S01]  /*18a20*/  @!P1 STG.E.U8 desc[UR36][R8.64+0xb9], R215 ;  /* 0x0000b9d708009986 */ /* 0x000fe2000c101124 */
[----:B------:R-:W-:-:S03]  /*18a30*/  ISETP.LT.OR P1, PT, R0, 0x2, !P6 ;  /* 0x000000020000780c */ /* 0x000fc60007721670 */
[----:B------:R-:W-:Y:S01]  /*18a40*/  LEA.HI.X R3, R11, R3, R10, 0x8, P3 ;  /* 0x000000030b037211 */ /* 0x000fe200018f440a */
[-C--:B------:R-:W-:Y:S01]  /*18a50*/  @!P2 IMAD R11, R24, R17.reuse, RZ ;  /* 0x00000011180ba224 */ /* 0x080fe200078e02ff */
[----:B0-----:R-:W-:Y:S01]  /*18a60*/  @!P4 IADD3 R4, P3, R2, UR46, RZ ;  /* 0x0000002e0204cc10 */ /* 0x001fe2000ff7e0ff */
[-C--:B------:R-:W-:Y:S02]  /*18a70*/  @!P4 IMAD R13, R26, R17.reuse, RZ ;  /* 0x000000111a0dc224 */ /* 0x080fe400078e02ff */
[----:B------:R-:W-:Y:S01]  /*18a80*/  @!P5 IMAD R25, R25, R17, RZ ;  /* 0x000000111919d224 */ /* 0x000fe200078e02ff */
[----:B------:R0:W-:Y:S01]  /*18a90*/  @!P2 STG.E.U8 desc[UR36][R2.64], R11 ;  /* 0x0000000b0200a986 */ /* 0x0001e2000c101124 */
[----:B------:R-:W-:Y:S02]  /*18aa0*/  @!P4 IADD3.X R5, R3, UR45, RZ, P3, !PT ;  /* 0x0000002d0305cc10 */ /* 0x000fe40009ffe4ff */
[C---:B------:R-:W-:Y:S01]  /*18ab0*/  ISETP.LT.OR P2, PT, R0.reuse, 0x9, !P0 ;  /* 0x000000090000780c */ /* 0x040fe20004741670 */
[----:B------:R-:W-:Y:S01]  /*18ac0*/  @!P5 STG.E.U8 desc[UR36][R2.64+0x1], R25 ;  /* 0x000001190200d986 */ /* 0x000fe2000c101124 */
[----:B------:R-:W-:-:S02]  /*18ad0*/  ISETP.LT.OR P3, PT, R0, 0x9, !P6 ;  /* 0x000000090000780c */ /* 0x000fc40007761670 */
[----:B--2---:R-:W-:Y:S01]  /*18ae0*/  @!P1 IADD3 R6, P5, R2, UR46, RZ ;  /* 0x0000002e02069c10 */ /* 0x004fe2000ffbe0ff */
[----:B------:R1:W-:Y:S01]  /*18af0*/  @!P4 STG.E.U8 desc[UR36][R4.64], R13 ;  /* 0x0000000d0400c986 */ /* 0x0003e2000c101124 */
[----:B------:R-:W-:Y:S01]  /*18b00*/  ISETP.LT.OR P4, PT, R0, 0xa, !P0 ;  /* 0x0000000a0000780c */ /* 0x000fe20004781670 */
[----:B------:R-:W-:Y:S01]  /*18b10*/  @!P1 IMAD R27, R27, R17, RZ ;  /* 0x000000111b1b9224 */ /* 0x000fe200078e02ff */
[----:B------:R-:W-:-:S05]  /*18b20*/  @!P1 IADD3.X R7, R3, UR45, RZ, P5, !PT ;  /* 0x0000002d03079c10 */ /* 0x000fca000affe4ff */
[-C--:B0-----:R-:W-:Y:S01]  /*18b30*/  @!P2 IMAD R11, R28, R17.reuse, RZ ;  /* 0x000000111c0ba224 */ /* 0x081fe200078e02ff */
[----:B------:R-:W-:Y:S01]  /*18b40*/  @!P1 STG.E.U8 desc[UR36][R6.64+0x1], R27 ;  /* 0x0000011b06009986 */ /* 0x000fe2000c101124 */
[----:B------:R-:W-:Y:S02]  /*18b50*/  ISETP.LT.OR P1, PT, R0, 0xa, !P6 ;  /* 0x0000000a0000780c */ /* 0x000fe40007721670 */
[----:B------:R-:W-:Y:S01]  /*18b60*/  @!P3 IADD3 R8, P5, R2, UR46, RZ ;  /* 0x0000002e0208bc10 */ /* 0x000fe2000ffbe0ff */
[----:B------:R0:W-:Y:S01]  /*18b70*/  @!P2 STG.E.U8 desc[UR36][R2.64+0x8], R11 ;  /* 0x0000080b0200a986 */ /* 0x0001e2000c101124 */
[-C--:B------:R-:W-:Y:S01]  /*18b80*/  @!P4 IMAD R29, R29, R17.reuse, RZ ;  /* 0x000000111d1dc224 */ /* 0x080fe200078e02ff */
[----:B------:R-:W-:Y:S01]  /*18b90*/  ISETP.LT.OR P2, PT, R0, 0x11, !P0 ;  /* 0x000000110000780c */ /* 0x000fe20004741670 */
[----:B-1----:R-:W-:Y:S01]  /*18ba0*/  @!P3 IMAD R13, R30, R17, RZ ;  /* 0x000000111e0db224 */ /* 0x002fe200078e02ff */
[----:B------:R-:W-:Y:S02]  /*18bb0*/  @!P3 IADD3.X R9, R3, UR45, RZ, P5, !PT ;  /* 0x0000002d0309bc10 */ /* 0x000fe4000affe4ff */
[----:B------:R-:W-:Y:S04]  /*18bc0*/  @!P4 STG.E.U8 desc[UR36][R2.64+0x9], R29 ;  /* 0x0000091d0200c986 */ /* 0x000fe8000c101124 */
[----:B------:R1:W-:Y:S01]  /*18bd0*/  @!P3 STG.E.U8 desc[UR36][R8.64+0x8], R13 ;  /* 0x0000080d0800b986 */ /* 0x0003e2000c101124 */
[----:B------:R-:W-:-:S02]  /*18be0*/  ISETP.LT.OR P3, PT, R0, 0x11, !P6 ;  /* 0x000000110000780c */ /* 0x000fc40007761670 */
[----:B------:R-:W-:Y:S02]  /*18bf0*/  @!P1 IADD3 R4, P4, R2, UR46, RZ ;  /* 0x0000002e02049c10 */ /* 0x000fe4000ff9e0ff */
[----:B------:R-:W-:Y:S01]  /*18c00*/  ISETP.LT.OR P5, PT, R0, 0x12, !P0 ;  /* 0x000000120000780c */ /* 0x000fe200047a1670 */
[-C--:B------:R-:W-:Y:S01]  /*18c10*/  @!P1 IMAD R31, R31, R17.reuse, RZ ;  /* 0x000000111f1f9224 */ /* 0x080fe200078e02ff */
[----:B------:R-:W-:Y:S01]  /*18c20*/  @!P1 IADD3.X R5, R3, UR45, RZ, P4, !PT ;  /* 0x0000002d03059c10 */ /* 0x000fe2000a7fe4ff */
[----:B0-----:R-:W-:Y:S01]  /*18c30*/  @!P2 IMAD R11, R32, R17, RZ ;  /* 0x00000011200ba224 */ /* 0x001fe200078e02ff */
[----:B------:R-:W-:-:S03]  /*18c40*/  ISETP.LT.OR P4, PT, R0, 0x12, !P6 ;  /* 0x000000120000780c */ /* 0x000fc60007781670 */
[----:B------:R0:W-:Y:S04]  /*18c50*/  @!P1 STG.E.U8 desc[UR36][R4.64+0x9], R31 ;  /* 0x0000091f04009986 */ /* 0x0001e8000c101124 */
[----:B------:R2:W-:Y:S01]  /*18c60*/  @!P2 STG.E.U8 desc[UR36][R2.64+0x10], R11 ;  /* 0x0000100b0200a986 */ /* 0x0005e2000c101124 */
[----:B------:R-:W-:Y:S01]  /*18c70*/  @!P3 IADD3 R6, P2, R2, UR46, RZ ;  /* 0x0000002e0206bc10 */ /* 0x000fe2000ff5e0ff */
[-C--:B------:R-:W-:Y:S02]  /*18c80*/  @!P5 IMAD R33, R33, R17.reuse, RZ ;  /* 0x000000112121d224 */ /* 0x080fe400078e02ff */
[----:B-1----:R-:W-:Y:S01]  /*18c90*/  @!P3 IMAD R13, R34, R17, RZ ;  /* 0x00000011220db224 */ /* 0x002fe200078e02ff */
[----:B------:R-:W-:Y:S02]  /*18ca0*/  @!P3 IADD3.X R7, R3, UR45, RZ, P2, !PT ;  /* 0x0000002d0307bc10 */ /* 0x000fe400097fe4ff */
[C---:B------:R-:W-:Y:S01]  /*18cb0*/  ISETP.LT.OR P2, PT, R0.reuse, 0x19, !P6 ;  /* 0x000000190000780c */ /* 0x040fe20007741670 */
[----:B------:R-:W-:Y:S01]  /*18cc0*/  @!P5 STG.E.U8 desc[UR36][R2.64+0x11], R33 ;  /* 0x000011210200d986 */ /* 0x000fe2000c101124 */
[----:B------:R-:W-:-:S02]  /*18cd0*/  ISETP.LT.OR P1, PT, R0, 0x19, !P0 ;  /* 0x000000190000780c */ /* 0x000fc40004721670 */
[----:B0-----:R-:W-:Y:S01]  /*18ce0*/  @!P4 IADD3 R4, P5, R2, UR46, RZ ;  /* 0x0000002e0204cc10 */ /* 0x001fe2000ffbe0ff */
[----:B------:R0:W-:Y:S01]  /*18cf0*/  @!P3 STG.E.U8 desc[UR36][R6.64+0x10], R13 ;  /* 0x0000100d0600b986 */ /* 0x0001e2000c101124 */
        /* <DEDUP_REMOVED lines=10> */
[----:B------:R0:W-:Y:S04]  /*18da0*/  @!P1 STG.E.U8 desc[UR36][R2.64+0x18], R11 ;  /* 0x0000180b02009986 */ /* 0x0001e8000c101124 */
[----:B------:R-:W-:Y:S01]  /*18db0*/  @!P3 STG.E.U8 desc[UR36][R2.64+0x19], R37 ;  /* 0x000019250200b986 */ /* 0x000fe2000c101124 */
[----:B------:R-:W-:-:S03]  /*18dc0*/  ISETP.LT.OR P1, PT, R0, 0x21, !P0 ;  /* 0x000000210000780c */ /* 0x000fc60004721670 */
[----:B------:R2:W-:Y:S01]  /*18dd0*/  @!P2 STG.E.U8 desc[UR36][R8.64+0x18], R7 ;  /* 0x000018070800a986 */ /* 0x0005e2000c101124 */
[----:B------:R-:W-:Y:S02]  /*18de0*/  ISETP.LT.OR P2, PT, R0, 0x21, !P6 ;  /* 0x000000210000780c */ /* 0x000fe40007741670 */
[----:B-1----:R-:W-:Y:S02]  /*18df0*/  @!P4 IADD3 R4, P3, R2, UR46, RZ ;  /* 0x0000002e0204cc10 */ /* 0x002fe4000ff7e0ff */
[C---:B------:R-:W-:Y:S01]  /*18e00*/  ISETP.LT.OR P5, PT, R0.reuse, 0x22, !P0 ;  /* 0x000000220000780c */ /* 0x040fe200047a1670 */
[----:B------:R-:W-:Y:S01]  /*18e10*/  @!P4 IMAD R39, R39, R17, RZ ;  /* 0x000000112727c224 */ /* 0x000fe200078e02ff */
[----:B------:R-:W-:Y:S02]  /*18e20*/  @!P4 IADD3.X R5, R3, UR45, RZ, P3, !PT ;  /* 0x0000002d0305cc10 */ /* 0x000fe40009ffe4ff */
[----:B------:R-:W-:-:S03]  /*18e30*/  ISETP.LT.OR P3, PT, R0, 0x22, !P6 ;  /* 0x000000220000780c */ /* 0x000fc60007761670 */
[----:B------:R1:W-:Y:S02]  /*18e40*/  @!P4 STG.E.U8 desc[UR36][R4.64+0x19], R39 ;  /* 0x000019270400c986 */ /* 0x0003e4000c101124 */
[----:B------:R-:W-:Y:S01]  /*18e50*/  @!P2 IADD3 R6, P4, R2, UR46, RZ ;  /* 0x0000002e0206ac10 */ /* 0x000fe2000ff9e0ff */
[-C--:B0-----:R-:W-:Y:S02]  /*18e60*/  @!P1 IMAD R11, R40, R17.reuse, RZ ;  /* 0x00000011280b9224 */ /* 0x081fe400078e02ff */
[-C--:B------:R-:W-:Y:S01]  /*18e70*/  @!P2 IMAD R13, R42, R17.reuse, RZ ;  /* 0x000000112a0da224 */ /* 0x080fe200078e02ff */
[----:B--2---:R-:W-:Y:S01]  /*18e80*/  @!P2 IADD3.X R7, R3, UR45, RZ, P4, !PT ;  /* 0x0000002d0307ac10 */ /* 0x004fe2000a7fe4ff */
[----:B------:R-:W-:Y:S01]  /*18e90*/  @!P5 IMAD R41, R41, R17, RZ ;  /* 0x000000112929d224 */ /* 0x000fe200078e02ff */
[----:B------:R0:W-:Y:S01]  /*18ea0*/  @!P1 STG.E.U8 desc[UR36][R2.64+0x20], R11 ;  /* 0x0000200b02009986 */ /* 0x0001e2000c101124 */
[C---:B------:R-:W-:Y:S02]  /*18eb0*/  ISETP.LT.OR P1, PT, R0.reuse, 0x29, !P0 ;  /* 0x000000290000780c */ /* 0x040fe40004721670 */
[----:B------:R-:W-:Y:S01]  /*18ec0*/  ISETP.LT.OR P4, PT, R0, 0x29, !P6 ;  /* 0x000000290000780c */ /* 0x000fe20007781670 */
[----:B------:R-:W-:Y:S01]  /*18ed0*/  @!P5 STG.E.U8 desc[UR36][R2.64+0x21], R41 ;  /* 0x000021290200d986 */ /* 0x000fe2000c101124 */
[----:B-1----:R-:W-:-:S03]  /*18ee0*/  @!P3 IADD3 R4, P5, R2, UR46, RZ ;  /* 0x0000002e0204bc10 */ /* 0x002fc6000ffbe0ff */
[----:B------:R1:W-:Y:S01]  /*18ef0*/  @!P2 STG.E.U8 desc[UR36][R6.64+0x20], R13 ;  /* 0x0000200d0600a986 */ /* 0x0003e2000c101124 */
[----:B------:R-:W-:Y:S01]  /*18f00*/  ISETP.LT.OR P2, PT, R0, 0x2a, !P0 ;  /* 0x0000002a0000780c */ /* 0x000fe20004741670 */
[----:B------:R-:W-:Y:S01]  /*18f10*/  @!P3 IMAD R43, R43, R17, RZ ;  /* 0x000000112b2bb224 */ /* 0x000fe200078e02ff */
[----:B------:R-:W-:-:S05]  /*18f20*/  @!P3 IADD3.X R5, R3, UR45, RZ, P5, !PT ;  /* 0x0000002d0305bc10 */ /* 0x000fca000affe4ff */
[----:B------:R2:W-:Y:S01]  /*18f30*/  @!P3 STG.E.U8 desc[UR36][R4.64+0x21], R43 ;  /* 0x0000212b0400b986 */ /* 0x0005e2000c101124 */
[----:B------:R-:W-:Y:S01]  /*18f40*/  ISETP.LT.OR P3, PT, R0, 0x2a, !P6 ;  /* 0x0000002a0000780c */ /* 0x000fe20007761670 */
[----:B0-----:R-:W-:Y:S01]  /*18f50*/  @!P1 IMAD R11, R44, R17, RZ ;  /* 0x000000112c0b9224 */ /* 0x001fe200078e02ff */
[----:B------:R-:W-:-:S03]  /*18f60*/  @!P4 IADD3 R8, P5, R2, UR46, RZ ;  /* 0x0000002e0208cc10 */ /* 0x000fc6000ffbe0ff */
[-C--:B------:R-:W-:Y:S01]  /*18f70*/  @!P2 IMAD R45, R45, R17.reuse, RZ ;  /* 0x000000112d2da224 */ /* 0x080fe200078e02ff */
[----:B------:R-:W-:Y:S01]  /*18f80*/  @!P4 IADD3.X R9, R3, UR45, RZ, P5, !PT ;  /* 0x0000002d0309cc10 */ /* 0x000fe2000affe4ff */
[----:B-1----:R-:W-:Y:S01]  /*18f90*/  @!P4 IMAD R7, R46, R17, RZ ;  /* 0x000000112e07c224 */ /* 0x002fe200078e02ff */
[----:B------:R0:W-:Y:S01]  /*18fa0*/  @!P1 STG.E.U8 desc[UR36][R2.64+0x28], R11 ;  /* 0x0000280b02009986 */ /* 0x0001e2000c101124 */
[----:B------:R-:W-:-:S03]  /*18fb0*/  ISETP.LT.OR P1, PT, R0, 0x31, !P0 ;  /* 0x000000310000780c */ /* 0x000fc60004721670 */
[----:B------:R-:W-:Y:S01]  /*18fc0*/  @!P2 STG.E.U8 desc[UR36][R2.64+0x29], R45 ;  /* 0x0000292d0200a986 */ /* 0x000fe2000c101124 */
[C---:B------:R-:W-:Y:S02]  /*18fd0*/  ISETP.LT.OR P2, PT, R0.reuse, 0x31, !P6 ;  /* 0x000000310000780c */ /* 0x040fe40007741670 */
[----:B------:R-:W-:Y:S01]  /*18fe0*/  ISETP.LT.OR P5, PT, R0, 0x32, !P0 ;  /* 0x000000320000780c */ /* 0x000fe200047a1670 */
[----:B------:R1:W-:Y:S01]  /*18ff0*/  @!P4 STG.E.U8 desc[UR36][R8.64+0x28], R7 ;  /* 0x000028070800c986 */ /* 0x0003e2000c101124 */
[----:B--2---:R-:W-:Y:S01]  /*19000*/  @!P3 IADD3 R4, P4, R2, UR46, RZ ;  /* 0x0000002e0204bc10 */ /* 0x004fe2000ff9e0ff */
[----:B------:R-:W-:-:S03]  /*19010*/  @!P3 IMAD R47, R47, R17, RZ ;  /* 0x000000112f2fb224 */ /* 0x000fc600078e02ff */
[----:B------:R-:W-:Y:S02]  /*19020*/  @!P3 IADD3.X R5, R3, UR45, RZ, P4, !PT ;  /* 0x0000002d0305bc10 */ /* 0x000fe4000a7fe4ff */
[----:B------:R-:W-:-:S03]  /*19030*/  ISETP.LT.OR P4, PT, R0, 0x32, !P6 ;  /* 0x000000320000780c */ /* 0x000fc60007781670 */
[----:B------:R2:W-:Y:S01]  /*19040*/  @!P3 STG.E.U8 desc[UR36][R4.64+0x29], R47 ;  /* 0x0000292f0400b986 */ /* 0x0005e2000c101124 */
[----:B------:R-:W-:Y:S01]  /*19050*/  @!P2 IADD3 R6, P3, R2, UR46, RZ ;  /* 0x0000002e0206ac10 */ /* 0x000fe2000ff7e0ff */
[-C--:B0-----:R-:W-:Y:S02]  /*19060*/  @!P1 IMAD R11, R48, R17.reuse, RZ ;  /* 0x00000011300b9224 */ /* 0x081fe400078e02ff */
[-C--:B------:R-:W-:Y:S01]  /*19070*/  @!P5 IMAD R49, R49, R17.reuse, RZ ;  /* 0x000000113131d224 */ /* 0x080fe200078e02ff */
[----:B-1----:R-:W-:Y:S01]  /*19080*/  @!P2 IADD3.X R7, R3, UR45, RZ, P3, !PT ;  /* 0x0000002d0307ac10 */ /* 0x002fe20009ffe4ff */
[----:B------:R-:W-:Y:S01]  /*19090*/  @!P2 IMAD R13, R50, R17, RZ ;  /* 0x00000011320da224 */ /* 0x000fe200078e02ff */
[----:B------:R0:W-:Y:S01]  /*190a0*/  @!P1 STG.E.U8 desc[UR36][R2.64+0x30], R11 ;  /* 0x0000300b02009986 */ /* 0x0001e2000c101124 */
[C---:B------:R-:W-:Y:S02]  /*190b0*/  ISETP.LT.OR P1, PT, R0.reuse, 0x39, !P0 ;  /* 0x000000390000780c */ /* 0x040fe40004721670 */
[----:B------:R-:W-:Y:S01]  /*190c0*/  ISETP.LT.OR P3, PT, R0, 0x39, !P6 ;  /* 0x000000390000780c */ /* 0x000fe20007761670 */
[----:B------:R-:W-:Y:S01]  /*190d0*/  @!P5 STG.E.U8 desc[UR36][R2.64+0x31], R49 ;  /* 0x000031310200d986 */ /* 0x000fe2000c101124 */
[----:B--2---:R-:W-:-:S03]  /*190e0*/  @!P4 IADD3 R4, P5, R2, UR46, RZ ;  /* 0x0000002e0204cc10 */ /* 0x004fc6000ffbe0ff */
        /* <DEDUP_REMOVED lines=148> */
[----:B------:R-:W-:Y:S01]  /*19a30*/  ISETP.LT.OR P3, PT, R0, 0x82, !P6 ;  /* 0x000000820000780c */ /* 0x000fe20007761670 */
[-C--:B0-----:R-:W-:Y:S02]  /*19a40*/  @!P1 IMAD R11, R88, R17.reuse, RZ ;  /* 0x00000011580b9224 */ /* 0x081fe400078e02ff */
[----:B------:R0:W-:Y:S01]  /*19a50*/  @!P4 STG.E.U8 desc[UR36][R4.64+0x79], R87 ;  /* 0x000079570400c986 */ /* 0x0001e2000c101124 */
[----:B------:R-:W-:Y:S01]  /*19a60*/  @!P2 IADD3 R6, P4, R2, UR46, RZ ;  /* 0x0000002e0206ac10 */ /* 0x000fe2000ff9e0ff */
[-C--:B------:R-:W-:Y:S02]  /*19a70*/  @!P5 IMAD R89, R89, R17.reuse, RZ ;  /* 0x000000115959d224 */ /* 0x080fe400078e02ff */
[----:B------:R-:W-:Y:S01]  /*19a80*/  @!P2 IMAD R13, R90, R17, RZ ;  /* 0x000000115a0da224 */ /* 0x000fe200078e02ff */
[----:B-1----:R-:W-:Y:S01]  /*19a90*/  @!P2 IADD3.X R7, R3, UR45, RZ, P4, !PT ;  /* 0x0000002d0307ac10 */ /* 0x002fe2000a7fe4ff */
[----:B------:R1:W-:Y:S01]  /*19aa0*/  @!P1 STG.E.U8 desc[UR36][R2.64+0x80], R11 ;  /* 0x0000800b02009986 */ /* 0x0003e2000c101124 */
[----:B------:R-:W-:-:S03]  /*19ab0*/  ISETP.LT.OR P4, PT, R0, 0x89, !P6 ;  /* 0x000000890000780c */ /* 0x000fc60007781670 */
[----:B------:R-:W-:Y:S01]  /*19ac0*/  @!P5 STG.E.U8 desc[UR36][R2.64+0x81], R89 ;  /* 0x000081590200d986 */ /* 0x000fe2000c101124 */
[----:B------:R-:W-:Y:S02]  /*19ad0*/  ISETP.LT.OR P1, PT, R0, 0x89, !P0 ;  /* 0x000000890000780c */ /* 0x000fe40004721670 */
[----:B0-----:R-:W-:Y:S01]  /*19ae0*/  @!P3 IADD3 R4, P5, R2, UR46, RZ ;  /* 0x0000002e0204bc10 */ /* 0x001fe2000ffbe0ff */
[----:B------:R0:W-:Y:S01]  /*19af0*/  @!P2 STG.E.U8 desc[UR36][R6.64+0x80], R13 ;  /* 0x0000800d0600a986 */ /* 0x0001e2000c101124 */
[----:B------:R-:W-:Y:S01]  /*19b00*/  ISETP.LT.OR P2, PT, R0, 0x8a, !P0 ;  /* 0x0000008a0000780c */ /* 0x000fe20004741670 */
[----:B------:R-:W-:Y:S01]  /*19b10*/  @!P3 IMAD R91, R91, R17, RZ ;  /* 0x000000115b5bb224 */ /* 0x000fe200078e02ff */
[----:B------:R-:W-:-:S05]  /*19b20*/  @!P3 IADD3.X R5, R3, UR45, RZ, P5, !PT ;  /* 0x0000002d0305bc10 */ /* 0x000fca000affe4ff */
[----:B------:R2:W-:Y:S01]  /*19b30*/  @!P3 STG.E.U8 desc[UR36][R4.64+0x81], R91 ;  /* 0x0000815b0400b986 */ /* 0x0005e2000c101124 */
[----:B------:R-:W-:Y:S01]  /*19b40*/  ISETP.LT.OR P3, PT, R0, 0x8a, !P6 ;  /* 0x0000008a0000780c */ /* 0x000fe20007761670 */
[-C--:B-1----:R-:W-:Y:S01]  /*19b50*/  @!P1 IMAD R11, R92, R17.reuse, RZ ;  /* 0x000000115c0b9224 */ /* 0x082fe200078e02ff */
[----:B------:R-:W-:Y:S01]  /*19b60*/  @!P4 IADD3 R8, P5, R2, UR46, RZ ;  /* 0x0000002e0208cc10 */ /* 0x000fe2000ffbe0ff */
[-C--:B0-----:R-:W-:Y:S02]  /*19b70*/  @!P4 IMAD R7, R94, R17.reuse, RZ ;  /* 0x000000115e07c224 */ /* 0x081fe400078e02ff */
[----:B------:R-:W-:Y:S01]  /*19b80*/  @!P2 IMAD R93, R93, R17, RZ ;  /* 0x000000115d5da224 */ /* 0x000fe200078e02ff */
[----:B------:R-:W-:Y:S01]  /*19b90*/  @!P4 IADD3.X R9, R3, UR45, RZ, P5, !PT ;  /* 0x0000002d0309cc10 */ /* 0x000fe2000affe4ff */
        /* <DEDUP_REMOVED lines=33> */
[C---:B------:R-:W-:Y:S02]  /*19db0*/  ISETP.LT.OR P1, PT, R0.reuse, 0xa1, !P0 ;  /* 0x000000a10000780c */ /* 0x040fe40004721670 */
[C---:B------:R-:W-:Y:S01]  /*19dc0*/  ISETP.LT.OR P5, PT, R0.reuse, 0xa2, !P0 ;  /* 0x000000a20000780c */ /* 0x040fe200047a1670 */
[----:B------:R-:W-:Y:S01]  /*19dd0*/  @!P2 STG.E.U8 desc[UR36][R2.64+0x99], R101 ;  /* 0x000099650200a986 */ /* 0x000fe2000c101124 */
[----:B------:R-:W-:-:S03]  /*19de0*/  ISETP.LT.OR P2, PT, R0, 0xa1, !P6 ;  /* 0x000000a10000780c */ /* 0x000fc60007741670 */
        /* <DEDUP_REMOVED lines=9> */
[----:B------:R2:W-:Y:S01]  /*19e80*/  @!P1 STG.E.U8 desc[UR36][R2.64+0xa0], R11 ;  /* 0x0000a00b02009986 */ /* 0x0005e2000c101124 */
[----:B------:R-:W-:Y:S01]  /*19e90*/  ISETP.LT.OR P1, PT, R0, 0xa9, !P0 ;  /* 0x000000a90000780c */ /* 0x000fe20004721670 */
[----:B-1----:R-:W-:Y:S01]  /*19ea0*/  @!P2 IMAD R9, R106, R17, RZ ;  /* 0x000000116a09a224 */ /* 0x002fe200078e02ff */
[----:B------:R-:W-:Y:S01]  /*19eb0*/  @!P2 IADD3.X R7, R3, UR45, RZ, P4, !PT ;  /* 0x0000002d0307ac10 */ /* 0x000fe2000a7fe4ff */
[----:B------:R-:W-:Y:S01]  /*19ec0*/  @!P5 STG.E.U8 desc[UR36][R2.64+0xa1], R105 ;  /* 0x0000a1690200d986 */ /* 0x000fe2000c101124 */
[----:B------:R-:W-:-:S02]  /*19ed0*/  ISETP.LT.OR P4, PT, R0, 0xaa, !P0 ;  /* 0x000000aa0000780c */ /* 0x000fc40004781670 */
[----:B0-----:R-:W-:Y:S01]  /*19ee0*/  @!P3 IADD3 R4, P5, R2, UR46, RZ ;  /* 0x0000002e0204bc10 */ /* 0x001fe2000ffbe0ff */
[----:B------:R0:W-:Y:S01]  /*19ef0*/  @!P2 STG.E.U8 desc[UR36][R6.64+0xa0], R9 ;  /* 0x0000a0090600a986 */ /* 0x0001e2000c101124 */
[C---:B------:R-:W-:Y:S02]  /*19f00*/  ISETP.LT.OR P2, PT, R0.reuse, 0xa9, !P6 ;  /* 0x000000a90000780c */ /* 0x040fe40007741670 */
[----:B------:R-:W-:Y:S02]  /*19f10*/  @!P3 IADD3.X R5, R3, UR45, RZ, P5, !PT ;  /* 0x0000002d0305bc10 */ /* 0x000fe4000affe4ff */
[----:B------:R-:W-:Y:S01]  /*19f20*/  ISETP.LT.OR P5, PT, R0, 0xaa, !P6 ;  /* 0x000000aa0000780c */ /* 0x000fe200077a1670 */
[-C--:B------:R-:W-:Y:S02]  /*19f30*/  @!P3 IMAD R107, R107, R17.reuse, RZ ;  /* 0x000000116b6bb224 */ /* 0x080fe400078e02ff */
[-C--:B--2---:R-:W-:Y:S02]  /*19f40*/  @!P1 IMAD R11, R108, R17.reuse, RZ ;  /* 0x000000116c0b9224 */ /* 0x084fe400078e02ff */
[----:B------:R-:W-:Y:S01]  /*19f50*/  @!P4 IMAD R109, R109, R17, RZ ;  /* 0x000000116d6dc224 */ /* 0x000fe200078e02ff */
[----:B------:R-:W-:Y:S01]  /*19f60*/  @!P3 STG.E.U8 desc[UR36][R4.64+0xa1], R107 ;  /* 0x0000a16b0400b986 */ /* 0x000fe2000c101124 */
[----:B------:R-:W-:-:S03]  /*19f70*/  ISETP.LT.OR P3, PT, R0, 0xb1, !P0 ;  /* 0x000000b10000780c */ /* 0x000fc60004761670 */
[----:B------:R1:W-:Y:S01]  /*19f80*/  @!P1 STG.E.U8 desc[UR36][R2.64+0xa8], R11 ;  /* 0x0000a80b02009986 */ /* 0x0003e2000c101124 */
[----:B0-----:R-:W-:-:S03]  /*19f90*/  @!P2 IADD3 R6, P1, R2, UR46, RZ ;  /* 0x0000002e0206ac10 */ /* 0x001fc6000ff3e0ff */
[----:B------:R-:W-:Y:S01]  /*19fa0*/  @!P4 STG.E.U8 desc[UR36][R2.64+0xa9], R109 ;  /* 0x0000a96d0200c986 */ /* 0x000fe2000c101124 */
[----:B------:R-:W-:Y:S01]  /*19fb0*/  @!P5 IADD3 R8, P4, R2, UR46, RZ ;  /* 0x0000002e0208dc10 */ /* 0x000fe2000ff9e0ff */
[-C--:B------:R-:W-:Y:S01]  /*19fc0*/  @!P2 IMAD R13, R110, R17.reuse, RZ ;  /* 0x000000116e0da224 */ /* 0x080fe200078e02ff */
[----:B------:R-:W-:Y:S01]  /*19fd0*/  @!P2 IADD3.X R7, R3, UR45, RZ, P1, !PT ;  /* 0x0000002d0307ac10 */ /* 0x000fe20008ffe4ff */
[-C--:B------:R-:W-:Y:S01]  /*19fe0*/  @!P5 IMAD R111, R111, R17.reuse, RZ ;  /* 0x000000116f6fd224 */ /* 0x080fe200078e02ff */
[C---:B------:R-:W-:Y:S02]  /*19ff0*/  ISETP.LT.OR P1, PT, R0.reuse, 0xb2, !P0 ;  /* 0x000000b20000780c */ /* 0x040fe40004721670 */
[----:B------:R-:W-:Y:S01]  /*1a000*/  @!P5 IADD3.X R9, R3, UR45, RZ, P4, !PT ;  /* 0x0000002d0309dc10 */ /* 0x000fe2000a7fe4ff */
[----:B------:R0:W-:Y:S04]  /*1a010*/  @!P2 STG.E.U8 desc[UR36][R6.64+0xa8], R13 ;  /* 0x0000a80d0600a986 */ /* 0x0001e8000c101124 */
[----:B------:R2:W-:Y:S01]  /*1a020*/  @!P5 STG.E.U8 desc[UR36][R8.64+0xa9], R111 ;  /* 0x0000a96f0800d986 */ /* 0x0005e2000c101124 */
[----:B------:R-:W-:Y:S01]  /*1a030*/  ISETP.LT.OR P5, PT, R0, 0xb1, !P6 ;  /* 0x000000b10000780c */ /* 0x000fe200077a1670 */
[----:B-1----:R-:W-:Y:S01]  /*1a040*/  @!P3 IMAD R11, R112, R17, RZ ;  /* 0x00000011700bb224 */ /* 0x002fe200078e02ff */
[----:B------:R-:W-:-:S03]  /*1a050*/  ISETP.LT.OR P4, PT, R0, 0xb2, !P6 ;  /* 0x000000b20000780c */ /* 0x000fc60007781670 */
[-C--:B------:R-:W-:Y:S01]  /*1a060*/  @!P1 IMAD R113, R113, R17.reuse, RZ ;  /* 0x0000001171719224 */ /* 0x080fe200078e02ff */
[----:B------:R1:W-:Y:S01]  /*1a070*/  @!P3 STG.E.U8 desc[UR36][R2.64+0xb0], R11 ;  /* 0x0000b00b0200b986 */ /* 0x0003e2000c101124 */
[C---:B------:R-:W-:Y:S02]  /*1a080*/  ISETP.LT.OR P3, PT, R0.reuse, 0xb9, !P6 ;  /* 0x000000b90000780c */ /* 0x040fe40007761670 */
[C---:B------:R-:W-:Y:S01]  /*1a090*/  ISETP.LT.OR P6, PT, R0.reuse, 0xba, !P6 ;  /* 0x000000ba0000780c */ /* 0x040fe200077c1670 */
[----:B------:R4:W-:Y:S01]  /*1a0a0*/  @!P1 STG.E.U8 desc[UR36][R2.64+0xb1], R113 ;  /* 0x0000b17102009986 */ /* 0x0009e2000c101124 */
[C---:B------:R-:W-:Y:S02]  /*1a0b0*/  ISETP.LT.OR P2, PT, R0.reuse, 0xb9, !P0 ;  /* 0x000000b90000780c */ /* 0x040fe40004741670 */
[----:B------:R-:W-:Y:S02]  /*1a0c0*/  ISETP.LT.OR P0, PT, R0, 0xba, !P0 ;  /* 0x000000ba0000780c */ /* 0x000fe40004701670 */
[----:B------:R-:W-:Y:S01]  /*1a0d0*/  @!P5 IADD3 R4, P1, R2, UR46, RZ ;  /* 0x0000002e0204dc10 */ /* 0x000fe2000ff3e0ff */
[----:B0-----:R-:W-:-:S03]  /*1a0e0*/  @!P5 IMAD R13, R114, R17, RZ ;  /* 0x00000011720dd224 */ /* 0x001fc600078e02ff */
[----:B------:R-:W-:Y:S02]  /*1a0f0*/  @!P5 IADD3.X R5, R3, UR45, RZ, P1, !PT ;  /* 0x0000002d0305dc10 */ /* 0x000fe40008ffe4ff */
[C---:B------:R-:W-:Y:S01]  /*1a100*/  @!P4 IADD3 R6, P1, R2.reuse, UR46, RZ ;  /* 0x0000002e0206cc10 */ /* 0x040fe2000ff3e0ff */
[-C--:B------:R-:W-:Y:S02]  /*1a110*/  @!P4 IMAD R115, R115, R17.reuse, RZ ;  /* 0x000000117373c224 */ /* 0x080fe400078e02ff */
[----:B------:R4:W-:Y:S01]  /*1a120*/  @!P5 STG.E.U8 desc[UR36][R4.64+0xb0], R13 ;  /* 0x0000b00d0400d986 */ /* 0x0009e2000c101124 */
[----:B------:R-:W-:Y:S02]  /*1a130*/  @!P4 IADD3.X R7, R3, UR45, RZ, P1, !PT ;  /* 0x0000002d0307cc10 */ /* 0x000fe40008ffe4ff */
[----:B--2---:R-:W-:Y:S01]  /*1a140*/  @!P3 IADD3 R8, P1, R2, UR46, RZ ;  /* 0x0000002e0208bc10 */ /* 0x004fe2000ff3e0ff */
[-C--:B------:R-:W-:Y:S01]  /*1a150*/  @!P2 IMAD R15, R116, R17.reuse, RZ ;  /* 0x00000011740fa224 */ /* 0x080fe200078e02ff */
[----:B------:R-:W-:Y:S01]  /*1a160*/  @!P6 IADD3 R10, P5, R2, UR46, RZ ;  /* 0x0000002e020aec10 */ /* 0x000fe2000ffbe0ff */
[-C--:B------:R-:W-:Y:S01]  /*1a170*/  @!P0 IMAD R117, R117, R17.reuse, RZ ;  /* 0x0000001175758224 */ /* 0x080fe200078e02ff */
[C---:B------:R-:W-:Y:S01]  /*1a180*/  @!P3 IADD3.X R9, R3.reuse, UR45, RZ, P1, !PT ;  /* 0x0000002d0309bc10 */ /* 0x040fe20008ffe4ff */
[-C--:B------:R-:W-:Y:S01]  /*1a190*/  @!P3 IMAD R21, R118, R17.reuse, RZ ;  /* 0x000000117615b224 */ /* 0x080fe200078e02ff */
[----:B-1----:R-:W-:Y:S01]  /*1a1a0*/  @!P6 IADD3.X R11, R3, UR45, RZ, P5, !PT ;  /* 0x0000002d030bec10 */ /* 0x002fe2000affe4ff */
[----:B------:R-:W-:Y:S01]  /*1a1b0*/  @!P6 IMAD R119, R119, R17, RZ ;  /* 0x000000117777e224 */ /* 0x000fe200078e02ff */
[----:B------:R4:W-:Y:S04]  /*1a1c0*/  @!P4 STG.E.U8 desc[UR36][R6.64+0xb1], R115 ;  /* 0x0000b1730600c986 */ /* 0x0009e8000c101124 */
[----:B------:R4:W-:Y:S04]  /*1a1d0*/  @!P2 STG.E.U8 desc[UR36][R2.64+0xb8], R15 ;  /* 0x0000b80f0200a986 */ /* 0x0009e8000c101124 */
[----:B------:R4:W-:Y:S04]  /*1a1e0*/  @!P0 STG.E.U8 desc[UR36][R2.64+0xb9], R117 ;  /* 0x0000b97502008986 */ /* 0x0009e8000c101124 */
[----:B------:R4:W-:Y:S04]  /*1a1f0*/  @!P3 STG.E.U8 desc[UR36][R8.64+0xb8], R21 ;  /* 0x0000b8150800b986 */ /* 0x0009e8000c101124 */
[----:B------:R4:W-:Y:S02]  /*1a200*/  @!P6 STG.E.U8 desc[UR36][R10.64+0xb9], R119 ;  /* 0x0000b9770a00e986 */ /* 0x0009e4000c101124 */
.L_x_612:
[----:B------:R-:W-:Y:S05]  /*1a210*/  BSYNC B0 ;  /* 0x0000000000007941 */ /* 0x000fea0003800000 */
.L_x_34:
[----:B--234-:R-:W2:Y:S04]  /*1a220*/  LDL.LU R3, [R1+0x180] ;  /* 0x0001800001037983 */ /* 0x01cea80000300800 */
[----:B------:R-:W2:Y:S01]  /*1a230*/  LDL.LU R2, [R1+0x184] ;  /* 0x0001840001027983 */ /* 0x000ea20000300800 */
[----:B------:R-:W-:Y:S01]  /*1a240*/  ULDC UR4, c[0x0][0xc] ;  /* 0x0000030000047ab9 */ /* 0x000fe20000000800 */
[----:B------:R-:W-:Y:S01]  /*1a250*/  ULDC UR5, c[0x0][0x10] ;  /* 0x0000040000057ab9 */ /* 0x000fe20000000800 */
[----:B-1----:R-:W2:Y:S01]  /*1a260*/  LDC R5, c[0x0][0x14] ;  /* 0x00000500ff057b82 */ /* 0x002ea20000000800 */
[----:B------:R-:W-:Y:S01]  /*1a270*/  UIMAD.WIDE.U32 UR4, UR4, UR5, URZ ;  /* 0x00000005040472a5 */ /* 0x000fe2000f8e003f */
[----:B------:R-:W-:Y:S01]  /*1a280*/  PRMT R0, RZ, 0x7610, R0 ;  /* 0x00007610ff007816 */ /* 0x000fe20000000000 */
[----:B------:R-:W-:Y:S01]  /*1a290*/  UMOV UR43, 0xffffffff ;  /* 0xffffffff002b7882 */ /* 0x000fe20000000000 */
[----:B------:R-:W-:-:S03]  /*1a2a0*/  UMOV UR44, 0xffffffff ;  /* 0xffffffff002c7882 */ /* 0x000fc60000000000 */
[----:B--2---:R-:W-:-:S04]  /*1a2b0*/  IMAD.WIDE.U32 R2, R5, UR4, R2 ;  /* 0x0000000405027c25 */ /* 0x004fc8000f8e0002 */
[----:B------:R-:W-:Y:S01]  /*1a2c0*/  IMAD R5, R5, UR5, RZ ;  /* 0x0000000505057c24 */ /* 0x000fe2000f8e02ff */
[----:B------:R-:W-:Y:S01]  /*1a2d0*/  ULDC.64 UR4, c[0x0][0x650] ;  /* 0x0001940000047ab9 */ /* 0x000fe20000000a00 */
[----:B------:R-:W-:Y:S01]  /*1a2e0*/  IMAD.MOV.U32 R6, RZ, RZ, R2 ;  /* 0x000000ffff067224 */ /* 0x000fe200078e0002 */
[----:B------:R-:W-:Y:S01]  /*1a2f0*/  ISETP.GE.U32.AND P0, PT, R2, UR4, PT ;  /* 0x0000000402007c0c */ /* 0x000fe2000bf06070 */
[----:B------:R-:W-:-:S05]  /*1a300*/  IMAD.IADD R4, R3, 0x1, R5 ;  /* 0x0000000103047824 */ /* 0x000fca00078e0205 */
[----:B------:R1:W-:Y:S01]  /*1a310*/  STL [R1+0x180], R4 ;  /* 0x0001800401007387 */ /* 0x0003e20000100800 */
[----:B------:R-:W-:-:S03]  /*1a320*/  ISETP.GE.U32.AND.EX P0, PT, R4, UR5, PT, P0 ;  /* 0x0000000504007c0c */ /* 0x000fc6000bf06100 */
[----:B------:R1:W-:Y:S10]  /*1a330*/  STL [R1+0x184], R6 ;  /* 0x0001840601007387 */ /* 0x0003f40000100800 */
[----:B-1----:R-:W-:Y:S05]  /*1a340*/  @P0 BRA `(.L_x_613) ;  /* 0x0000000400880947 */ /* 0x002fea0003800000 */
[----:B------:R-:W1:Y:S01]  /*1a350*/  S2UR UR6, SR_CTAID.X ;  /* 0x00000000000679c3 */ /* 0x000e620000002500 */
[----:B------:R-:W-:Y:S01]  /*1a360*/  ULDC.64 UR12, c[0x0][0x628] ;  /* 0x00018a00000c7ab9 */ /* 0x000fe20000000a00 */
[----:B------:R-:W-:Y:S01]  /*1a370*/  ULDC UR4, c[0x0][0x150] ;  /* 0x0000540000047ab9 */ /* 0x000fe20000000800 */
[----:B------:R-:W-:Y:S01]  /*1a380*/  ISETP.NE.U32.AND P0, PT, RZ, UR12, PT ;  /* 0x0000000cff007c0c */ /* 0x000fe2000bf05070 */
[----:B------:R-:W-:Y:S01]  /*1a390*/  ULDC UR15, c[0x0][0x630] ;  /* 0x00018c00000f7ab9 */ /* 0x000fe20000000800 */
[----:B------:R-:W-:Y:S01]  /*1a3a0*/  R2UR UR16, R6 ;  /* 0x00000000061072ca */ /* 0x000fe200000e0000 */
[----:B------:R-:W-:Y:S01]  /*1a3b0*/  ULDC UR18, c[0x0][0x154] ;  /* 0x0000550000127ab9 */ /* 0x000fe20000000800 */
[----:B------:R-:W-:Y:S01]  /*1a3c0*/  ISETP.NE.AND.EX P0, PT, RZ, UR13, PT, P0 ;  /* 0x0000000dff007c0c */ /* 0x000fe2000bf05300 */
[----:B------:R-:W2:Y:S01]  /*1a3d0*/  S2UR UR19, SR_CTAID.Y ;  /* 0x00000000001379c3 */ /* 0x000ea20000002600 */
[----:B------:R-:W-:Y:S02]  /*1a3e0*/  R2UR UR17, R4 ;  /* 0x00000000041172ca */ /* 0x000fe400000e0000 */
[----:B------:R-:W-:-:S02]  /*1a3f0*/  R2UR UR10, R6 ;  /* 0x00000000060a72ca */ /* 0x000fc400000e0000 */
[----:B------:R-:W-:Y:S02]  /*1a400*/  R2UR UR11, R4 ;  /* 0x00000000040b72ca */ /* 0x000fe400000e0000 */
[----:B-1----:R-:W-:-:S05]  /*1a410*/  I2FP.F32.U32 R0, UR6 ;  /* 0x0000000600007c45 */ /* 0x002fca0008201000 */
[----:B------:R-:W-:-:S04]  /*1a420*/  FMUL R0, R0, UR4 ;  /* 0x0000000400007c20 */ /* 0x000fc80008400000 */
[----:B------:R1:W3:Y:S01]  /*1a430*/  F2I.U32.TRUNC.NTZ R2, R0 ;  /* 0x0000000000027305 */ /* 0x0002e2000020f000 */
[----:B--2---:R-:W-:Y:S05]  /*1a440*/  @!P0 BRA `(.L_x_614) ;  /* 0x0000000000308947 */ /* 0x004fea0003800000 */
        /* <DEDUP_REMOVED lines=12> */
.L_x_614:
[----:B------:R-:W-:Y:S01]  /*1a510*/  USHF.R.U64 UR44, UR10, UR15, UR11 ;  /* 0x0000000f0a2c7299 */ /* 0x000fe2000800120b */
[----:B-1----:R-:W-:Y:S01]  /*1a520*/  I2FP.F32.U32 R0, UR19 ;  /* 0x0000001300007c45 */ /* 0x002fe20008201000 */
[----:B------:R-:W-:Y:S01]  /*1a530*/  USHF.R.U32.HI UR4, URZ, UR15, UR11 ;  /* 0x0000000f3f047299 */ /* 0x000fe2000801160b */
[----:B---3--:R-:W-:Y:S01]  /*1a540*/  R2UR UR14, R2 ;  /* 0x00000000020e72ca */ /* 0x008fe200000e0000 */
[----:B------:R-:W-:Y:S02]  /*1a550*/  UIADD3 UR9, UP0, URZ, -UR44, URZ ;  /* 0x8000002c3f097290 */ /* 0x000fe4000ff1e03f */
[----:B------:R-:W-:Y:S01]  /*1a560*/  FMUL R0, R0, UR18 ;  /* 0x0000001200007c20 */ /* 0x000fe20008400000 */
[----:B------:R-:W-:Y:S01]  /*1a570*/  ULDC.64 UR12, c[0x0][0x620] ;  /* 0x00018800000c7ab9 */ /* 0x000fe20000000a00 */
[----:B------:R-:W-:Y:S01]  /*1a580*/  UIADD3.X UR4, URZ, ~UR4, URZ, UP0, !UPT ;  /* 0x800000043f047290 */ /* 0x000fe200087fe43f */
[----:B------:R-:W-:Y:S01]  /*1a590*/  UMOV UR10, UR16 ;  /* 0x00000010000a7c82 */ /* 0x000fe20008000000 */
[----:B------:R-:W-:-:S02]  /*1a5a0*/  UMOV UR11, UR17 ;  /* 0x00000011000b7c82 */ /* 0x000fc40008000000 */
[----:B------:R-:W-:Y:S01]  /*1a5b0*/  UIMAD UR4, UR4, UR12, URZ ;  /* 0x0000000c040472a4 */ /* 0x000fe2000f8e023f */
[----:B------:R-:W1:Y:S01]  /*1a5c0*/  F2I.U32.TRUNC.NTZ R0, R0 ;  /* 0x0000000000007305 */ /* 0x000e62000020f000 */
[----:B------:R-:W-:Y:S02]  /*1a5d0*/  UIMAD.WIDE.U32 UR10, UR9, UR12, UR10 ;  /* 0x0000000c090a72a5 */ /* 0x000fe4000f8e000a */
[----:B------:R-:W-:Y:S01]  /*1a5e0*/  UIMAD UR9, UR9, UR13, UR4 ;  /* 0x0000000d090972a4 */ /* 0x000fe2000f8e0204 */
[----:B------:R-:W-:Y:S01]  /*1a5f0*/  ULDC UR12, c[0x0][0x618] ;  /* 0x00018600000c7ab9 */ /* 0x000fe20000000800 */
[----:B------:R-:W-:Y:S02]  /*1a600*/  ULDC UR21, c[0x0][0x658] ;  /* 0x0001960000157ab9 */ /* 0x000fe40000000800 */
[----:B------:R-:W-:Y:S01]  /*1a610*/  UIADD3 UR9, UR11, UR9, URZ ;  /* 0x000000090b097290 */ /* 0x000fe2000fffe03f */
[----:B------:R-:W-:Y:S01]  /*1a620*/  UMOV UR16, 0xffffffff ;  /* 0xffffffff00107882 */ /* 0x000fe20000000000 */
[----:B------:R-:W-:Y:S01]  /*1a630*/  ULDC.64 UR4, c[0x0][0x640] ;  /* 0x0001900000047ab9 */ /* 0x000fe20000000a00 */
[----:B------:R-:W-:Y:S01]  /*1a640*/  USHF.L.U32 UR16, UR16, UR21, URZ ;  /* 0x0000001510107299 */ /* 0x000fe2000800063f */
[----:B------:R-:W-:Y:S01]  /*1a650*/  ISETP.NE.U32.AND P0, PT, RZ, UR4, PT ;  /* 0x00000004ff007c0c */ /* 0x000fe2000bf05070 */
[----:B------:R-:W-:-:S02]  /*1a660*/  USHF.R.U64 UR17, UR10, UR12, UR9 ;  /* 0x0000000c0a117299 */ /* 0x000fc40008001209 */
[----:B------:R-:W-:Y:S01]  /*1a670*/  USHF.R.U32.HI UR9, URZ, UR12, UR9 ;  /* 0x0000000c3f097299 */ /* 0x000fe20008011609 */
[----:B-1----:R-:W-:Y:S01]  /*1a680*/  R2UR UR15, R0 ;  /* 0x00000000000f72ca */ /* 0x002fe200000e0000 */
[----:B------:R-:W-:Y:S01]  /*1a690*/  ULDC UR18, c[0x0][0x608] ;  /* 0x0001820000127ab9 */ /* 0x000fe20000000800 */
[----:B------:R-:W-:Y:S01]  /*1a6a0*/  ULOP3.LUT UR42, URZ, UR16, URZ, 0x33, !UPT ;  /* 0x000000103f2a7292 */ /* 0x000fe2000f8e333f */
[----:B------:R-:W-:Y:S01]  /*1a6b0*/  ISETP.NE.AND.EX P0, PT, RZ, UR5, PT, P0 ;  /* 0x00000005ff007c0c */ /* 0x000fe2000bf05300 */
[----:B------:R-:W-:Y:S02]  /*1a6c0*/  USHF.R.U64 UR16, UR17, UR18, UR9 ;  /* 0x0000001211107299 */ /* 0x000fe40008001209 */
[----:B------:R-:W-:Y:S02]  /*1a6d0*/  USHF.R.U32.HI UR9, URZ, UR18, UR9 ;  /* 0x000000123f097299 */ /* 0x000fe40008011609 */
[----:B------:R-:W-:Y:S02]  /*1a6e0*/  UIADD3 UR14, -UR14, URZ, URZ ;  /* 0x0000003f0e0e7290 */ /* 0x000fe4000fffe13f */
[----:B------:R-:W-:Y:S01]  /*1a6f0*/  USHF.R.U64 UR18, UR16, UR21, UR9 ;  /* 0x0000001510127299 */ /* 0x000fe20008001209 */
[----:B------:R-:W-:Y:S01]  /*1a700*/  UMOV UR20, 0x1 ;  /* 0x0000000100147882 */ /* 0x000fe20000000000 */
[----:B------:R-:W-:Y:S01]  /*1a710*/  ULDC UR13, c[0x0][0x144] ;  /* 0x00005100000d7ab9 */ /* 0x000fe20000000800 */
[----:B------:R-:W-:Y:S01]  /*1a720*/  ULDC UR7, c[0x0][0x600] ;  /* 0x0001800000077ab9 */ /* 0x000fe20000000800 */
[----:B------:R-:W-:-:S02]  /*1a730*/  USHF.L.U32 UR24, UR20, UR21, URZ ;  /* 0x0000001514187299 */ /* 0x000fc4000800063f */
[----:B------:R-:W-:Y:S02]  /*1a740*/  USHF.R.U32.HI UR9, URZ, UR21, UR9 ;  /* 0x000000153f097299 */ /* 0x000fe40008011609 */
[----:B------:R-:W-:Y:S02]  /*1a750*/  UIMAD UR21, UR13, UR14, UR6 ;  /* 0x0000000e0d1572a4 */ /* 0x000fe4000f8e0206 */
[----:B------:R-:W-:Y:S02]  /*1a760*/  UIADD3 UR8, UR7, -0x1, URZ ;  /* 0xffffffff07087890 */ /* 0x000fe4000fffe03f */
[----:B------:R-:W-:Y:S01]  /*1a770*/  UIADD3 UR20, -UR15, URZ, URZ ;  /* 0x0000003f0f147290 */ /* 0x000fe2000fffe13f */
[----:B------:R-:W-:Y:S01]  /*1a780*/  ULDC UR25, c[0x0][0x148] ;  /* 0x0000520000197ab9 */ /* 0x000fe20000000800 */
[----:B------:R-:W-:Y:S01]  /*1a790*/  ULDC UR22, c[0x0][0x648] ;  /* 0x0001920000167ab9 */ /* 0x000fe20000000800 */
[----:B------:R-:W-:Y:S01]  /*1a7a0*/  ULDC UR23, c[0x0][0x638] ;  /* 0x00018e0000177ab9 */ /* 0x000fe20000000800 */
        /* <DEDUP_REMOVED lines=14> */
.L_x_615:
[----:B------:R-:W-:Y:S01]  /*1a890*/  UISETP.NE.AND UP0, UPT, UR41, URZ, UPT ;  /* 0x0000003f2900728c */ /* 0x000fe2000bf05270 */
[----:B------:R-:W-:Y:S01]  /*1a8a0*/  IMAD.MOV.U32 R0, RZ, RZ, 0x1 ;  /* 0x00000001ff007424 */ /* 0x000fe200078e00ff */
[----:B------:R-:W-:Y:S02]  /*1a8b0*/  USHF.R.U64 UR4, UR6, UR22, UR9 ;  /* 0x0000001606047299 */ /* 0x000fe40008001209 */
[----:B------:R-:W-:Y:S02]  /*1a8c0*/  ULOP3.LUT UR42, UR16, UR42, URZ, 0xc0, !UPT ;  /* 0x0000002a102a7292 */ /* 0x000fe4000f8ec03f */
[----:B------:R-:W-:Y:S02]  /*1a8d0*/  UIADD3 UR5, -UR4, URZ, URZ ;  /* 0x0000003f04057290 */ /* 0x000fe4000fffe13f */
[----:B------:R-:W-:Y:S02]  /*1a8e0*/  UIMAD UR42, UR24, UR4, UR42 ;  /* 0x00000004182a72a4 */ /* 0x000fe4000f8e022a */
[----:B------:R-:W-:-:S02]  /*1a8f0*/  ULOP3.LUT UR8, UR17, UR8, URZ, 0xc0, !UPT ;  /* 0x0000000811087292 */ /* 0x000fc4000f8ec03f */
[----:B------:R-:W-:Y:S02]  /*1a900*/  @UP0 UIMAD UR21, UR25, UR20, UR19 ;  /* 0x00000014191502a4 */ /* 0x000fe4000f8e0213 */
[----:B------:R-:W-:-:S03]  /*1a910*/  UIMAD UR4, UR5, UR23, UR18 ;  /* 0x00000017050472a4 */ /* 0x000fc6000f8e0212 */
[----:B------:R-:W-:Y:S01]  /*1a920*/  ULDC UR5, c[0x0][0x610] ;  /* 0x0001840000057ab9 */ /* 0x000fe20000000800 */
[----:B------:R-:W-:Y:S02]  /*1a930*/  UIMAD UR4, UR4, UR7, UR8 ;  /* 0x00000007040472a4 */ /* 0x000fe4000f8e0208 */
[----:B------:R-:W-:-:S04]  /*1a940*/  UIMAD UR42, UR42, UR5, UR21 ;  /* 0x000000052a2a72a4 */ /* 0x000fc8000f8e0215 */
[----:B------:R-:W-:Y:S02]  /*1a950*/  USEL UR43, UR4, UR42, !UP0 ;  /* 0x0000002a042b7287 */ /* 0x000fe4000c000000 */
[----:B------:R-:W-:-:S12]  /*1a960*/  USEL UR42, UR42, UR4, !UP0 ;  /* 0x000000042a2a7287 */ /* 0x000fd8000c000000 */
.L_x_613:
[----:B------:R-:W-:-:S13]  /*1a970*/  LOP3.LUT P0, RZ, R0, 0xff, RZ, 0xc0, !PT ;  /* 0x000000ff00ff7812 */ /* 0x000fda000780c0ff */
[----:B------:R-:W-:Y:S05]  /*1a980*/  @P0 BRA `(.L_x_616) ;  /* 0xfffffe68008c0947 */ /* 0x000fea000383ffff */
[----:B------:R-:W-:Y:S05]  /*1a990*/  EXIT ;  /* 0x000000000000794d */ /* 0x000fea0003800000 */
.L_x_7:
[----:B------:R-:W2:Y:S01]  /*1a9a0*/  LDL R5, [R1+0x184] ;  /* 0x0001840001057983 */ /* 0x000ea20000100800 */
[----:B------:R-:W-:-:S03]  /*1a9b0*/  ULDC.64 UR4, c[0x0][0x650] ;  /* 0x0001940000047ab9 */ /* 0x000fc60000000a00 */
[----:B------:R-:W3:Y:S01]  /*1a9c0*/  LDL R4, [R1+0x180] ;  /* 0x0001800001047983 */ /* 0x000ee20000100800 */
[----:B------:R-:W-:Y:S01]  /*1a9d0*/  PRMT R0, RZ, 0x7610, R0 ;  /* 0x00007610ff007816 */ /* 0x000fe20000000000 */
[----:B------:R-:W-:Y:S02]  /*1a9e0*/  IMAD.MOV.U32 R2, RZ, RZ, -0x1 ;  /* 0xffffffffff027424 */ /* 0x000fe400078e00ff */
[----:B------:R-:W-:Y:S02]  /*1a9f0*/  IMAD.MOV.U32 R3, RZ, RZ, -0x1 ;  /* 0xffffffffff037424 */ /* 0x000fe400078e00ff */
[----:B------:R-:W-:Y:S01]  /*1aa00*/  IMAD.MOV.U32 R11, RZ, RZ, -0x1 ;  /* 0xffffffffff0b7424 */ /* 0x000fe200078e00ff */
[----:B--2---:R-:W-:-:S04]  /*1aa10*/  ISETP.GE.U32.AND P0, PT, R5, UR4, PT ;  /* 0x0000000405007c0c */ /* 0x004fc8000bf06070 */
[----:B---3--:R-:W-:-:S13]  /*1aa20*/  ISETP.GE.U32.AND.EX P0, PT, R4, UR5, PT, P0 ;  /* 0x0000000504007c0c */ /* 0x008fda000bf06100 */
        /* <DEDUP_REMOVED lines=21> */
.L_x_618:
[----:B------:R-:W-:Y:S01]  /*1ab80*/  USHF.R.U64 UR4, UR14, UR19, UR15 ;  /* 0x000000130e047299 */ /* 0x000fe2000800120f */
[----:B------:R-:W-:Y:S01]  /*1ab90*/  R2UR UR7, R4 ;  /* 0x00000000040772ca */ /* 0x000fe200000e0000 */
[----:B------:R-:W-:Y:S02]  /*1aba0*/  USHF.R.U32.HI UR5, URZ, UR19, UR15 ;  /* 0x000000133f057299 */ /* 0x000fe4000801160f */
[----:B------:R-:W-:Y:S01]  /*1abb0*/  UIADD3 UR13, UP0, URZ, -UR4, URZ ;  /* 0x800000043f0d7290 */ /* 0x000fe2000ff1e03f */
[----:B------:R-:W-:Y:S01]  /*1abc0*/  ULDC.64 UR14, c[0x0][0x620] ;  /* 0x00018800000e7ab9 */ /* 0x000fe20000000a00 */
[----:B------:R-:W-:Y:S02]  /*1abd0*/  UMOV UR6, UR20 ;  /* 0x0000001400067c82 */ /* 0x000fe40008000000 */
[----:B------:R-:W-:Y:S02]  /*1abe0*/  UIADD3.X UR5, URZ, ~UR5, URZ, UP0, !UPT ;  /* 0x800000053f057290 */ /* 0x000fe400087fe43f */
[----:B------:R-:W-:-:S02]  /*1abf0*/  UISETP.NE.AND UP1, UPT, UR41, URZ, UPT ;  /* 0x0000003f2900728c */ /* 0x000fc4000bf25270 */
[----:B------:R-:W-:Y:S02]  /*1ac00*/  UIMAD UR5, UR5, UR14, URZ ;  /* 0x0000000e050572a4 */ /* 0x000fe4000f8e023f */
[----:B------:R-:W-:Y:S02]  /*1ac10*/  UIMAD.WIDE.U32 UR6, UR13, UR14, UR6 ;  /* 0x0000000e0d0672a5 */ /* 0x000fe4000f8e0006 */
[----:B------:R-:W-:Y:S01]  /*1ac20*/  UIMAD UR5, UR13, UR15, UR5 ;  /* 0x0000000f0d0572a4 */ /* 0x000fe2000f8e0205 */
[----:B------:R-:W-:Y:S02]  /*1ac30*/  ULDC UR14, c[0x0][0x608] ;  /* 0x00018200000e7ab9 */ /* 0x000fe40000000800 */
[----:B------:R-:W-:Y:S01]  /*1ac40*/  ULDC UR13, c[0x0][0x618] ;  /* 0x00018600000d7ab9 */ /* 0x000fe20000000800 */
[----:B------:R-:W-:Y:S01]  /*1ac50*/  UIADD3 UR5, UR7, UR5, URZ ;  /* 0x0000000507057290 */ /* 0x000fe2000fffe03f */
[----:B------:R-:W-:Y:S01]  /*1ac60*/  ULDC UR22, c[0x0][0x658] ;  /* 0x0001960000167ab9 */ /* 0x000fe20000000800 */
[----:B------:R-:W-:-:S02]  /*1ac70*/  @UP1 UIMAD UR8, UR11, UR12, UR10 ;  /* 0x0000000c0b0812a4 */ /* 0x000fc4000f8e020a */
[----:B------:R-:W-:Y:S02]  /*1ac80*/  USHF.R.U64 UR17, UR6, UR13, UR5 ;  /* 0x0000000d06117299 */ /* 0x000fe40008001205 */
[----:B------:R-:W-:Y:S01]  /*1ac90*/  USHF.R.U32.HI UR5, URZ, UR13, UR5 ;  /* 0x0000000d3f057299 */ /* 0x000fe20008011605 */
[----:B------:R-:W-:Y:S01]  /*1aca0*/  ULDC.64 UR6, c[0x0][0x640] ;  /* 0x0001900000067ab9 */ /* 0x000fe20000000a00 */
[----:B------:R-:W-:Y:S01]  /*1acb0*/  UMOV UR10, 0xffffffff ;  /* 0xffffffff000a7882 */ /* 0x000fe20000000000 */
[----:B------:R-:W-:Y:S01]  /*1acc0*/  ISETP.NE.U32.AND P0, PT, RZ, UR6, PT ;  /* 0x00000006ff007c0c */ /* 0x000fe2000bf05070 */
[----:B------:R-:W-:Y:S02]  /*1acd0*/  USHF.R.U64 UR18, UR17, UR14, UR5 ;  /* 0x0000000e11127299 */ /* 0x000fe40008001205 */
[----:B------:R-:W-:Y:S01]  /*1ace0*/  USHF.R.U32.HI UR5, URZ, UR14, UR5 ;  /* 0x0000000e3f057299 */ /* 0x000fe20008011605 */
[----:B------:R-:W-:Y:S01]  /*1acf0*/  ISETP.NE.AND.EX P0, PT, RZ, UR7, PT, P0 ;  /* 0x00000007ff007c0c */ /* 0x000fe2000bf05300 */
[----:B------:R-:W-:-:S02]  /*1ad00*/  USHF.L.U32 UR11, UR10, UR22, URZ ;  /* 0x000000160a0b7299 */ /* 0x000fc4000800063f */
[----:B------:R-:W-:Y:S01]  /*1ad10*/  USHF.R.U64 UR19, UR18, UR22, UR5 ;  /* 0x0000001612137299 */ /* 0x000fe20008001205 */
[----:B------:R-:W-:Y:S01]  /*1ad20*/  ULDC UR20, c[0x0][0x600] ;  /* 0x0001800000147ab9 */ /* 0x000fe20000000800 */
[----:B------:R-:W-:Y:S02]  /*1ad30*/  USHF.R.U32.HI UR10, URZ, UR22, UR5 ;  /* 0x000000163f0a7299 */ /* 0x000fe40008011605 */
[----:B------:R-:W-:Y:S02]  /*1ad40*/  UIADD3 UR21, UR20, -0x1, URZ ;  /* 0xffffffff14157890 */ /* 0x000fe4000fffe03f */
[----:B------:R-:W-:Y:S01]  /*1ad50*/  ULOP3.LUT UR26, URZ, UR11, URZ, 0x33, !UPT ;  /* 0x0000000b3f1a7292 */ /* 0x000fe2000f8e333f */
        /* <DEDUP_REMOVED lines=17> */
.L_x_619:
[----:B------:R-:W-:Y:S01]  /*1ae70*/  USHF.R.U64 UR6, UR5, UR23, UR10 ;  /* 0x0000001705067299 */ /* 0x000fe2000800120a */
[----:B------:R-:W-:Y:S01]  /*1ae80*/  IMAD.MOV.U32 R0, RZ, RZ, 0x1 ;  /* 0x00000001ff007424 */ /* 0x000fe200078e00ff */
[----:B------:R-:W-:Y:S01]  /*1ae90*/  USHF.L.U32 UR25, UR25, UR22, URZ ;  /* 0x0000001619197299 */ /* 0x000fe2000800063f */
[----:B------:R-:W-:Y:S01]  /*1aea0*/  IMAD.U32 R11, RZ, RZ, UR4 ;  /* 0x00000004ff0b7e24 */ /* 0x000fe2000f8e00ff */
[----:B------:R-:W-:Y:S02]  /*1aeb0*/  ULOP3.LUT UR5, UR18, UR26, URZ, 0xc0, !UPT ;  /* 0x0000001a12057292 */ /* 0x000fe4000f8ec03f */
[----:B------:R-:W-:Y:S02]  /*1aec0*/  UIADD3 UR7, -UR6, URZ, URZ ;  /* 0x0000003f06077290 */ /* 0x000fe4000fffe13f */
[----:B------:R-:W-:Y:S02]  /*1aed0*/  UIMAD UR6, UR25, UR6, UR5 ;  /* 0x00000006190672a4 */ /* 0x000fe4000f8e0205 */
[----:B------:R-:W-:-:S02]  /*1aee0*/  ULOP3.LUT UR17, UR17, UR21, URZ, 0xc0, !UPT ;  /* 0x0000001511117292 */ /* 0x000fc4000f8ec03f */
[----:B------:R-:W-:Y:S02]  /*1aef0*/  UIMAD UR5, UR7, UR24, UR19 ;  /* 0x00000018070572a4 */ /* 0x000fe4000f8e0213 */
[----:B------:R-:W-:Y:S01]  /*1af00*/  UISETP.NE.AND UP0, UPT, UR41, URZ, UPT ;  /* 0x0000003f2900728c */ /* 0x000fe2000bf05270 */
[----:B------:R-:W-:Y:S01]  /*1af10*/  ULDC UR7, c[0x0][0x610] ;  /* 0x0001840000077ab9 */ /* 0x000fe20000000800 */
[----:B------:R-:W-:Y:S02]  /*1af20*/  UIMAD UR5, UR5, UR20, UR17 ;  /* 0x00000014050572a4 */ /* 0x000fe4000f8e0211 */
[----:B------:R-:W-:-:S04]  /*1af30*/  UIMAD UR8, UR6, UR7, UR8 ;  /* 0x00000007060872a4 */ /* 0x000fc8000f8e0208 */
[----:B------:R-:W-:Y:S02]  /*1af40*/  USEL UR6, UR5, UR8, !UP0 ;  /* 0x0000000805067287 */ /* 0x000fe4000c000000 */
[----:B------:R-:W-:-:S04]  /*1af50*/  USEL UR8, UR8, UR5, !UP0 ;  /* 0x0000000508087287 */ /* 0x000fc8000c000000 */
[----:B------:R-:W-:Y:S02]  /*1af60*/  IMAD.U32 R3, RZ, RZ, UR6 ;  /* 0x00000006ff037e24 */ /* 0x000fe4000f8e00ff */
[----:B------:R-:W-:-:S07]  /*1af70*/  IMAD.U32 R2, RZ, RZ, UR8 ;  /* 0x00000008ff027e24 */ /* 0x000fce000f8e00ff */
.L_x_617:
[----:B------:R-:W-:-:S08]  /*1af80*/  NOP ;  /* 0x0000000000007918 */ /* 0x000fd00000000000 */
[----:B0-----:R-:W0:-:S00]  /*1af90*/  USETMAXREG.DEALLOC.CTAPOOL 0x18 ;  /* 0x00000018000079c8 */ /* 0x001e0000080e0500 */
[----:B------:R-:W-:-:S13]  /*1afa0*/  ISETP.NE.AND P0, PT, RZ, UR9, PT ;  /* 0x00000009ff007c0c */ /* 0x000fda000bf05270 */
[----:B------:R-:W-:Y:S05]  /*1afb0*/  @P0 EXIT ;  /* 0x000000000000094d */ /* 0x000fea0003800000 */
[----:B0-----:R-:W-:Y:S01]  /*1afc0*/  LOP3.LUT P0, RZ, R0, 0xff, RZ, 0xc0, !PT ;  /* 0x000000ff00ff7812 */ /* 0x001fe2000780c0ff */
[----:B------:R-:W-:Y:S02]  /*1afd0*/  IMAD.MOV.U32 R6, RZ, RZ, 0x1 ;  /* 0x00000001ff067424 */ /* 0x000fe400078e00ff */
[----:B------:R-:W-:-:S10]  /*1afe0*/  IMAD.MOV.U32 R0, RZ, RZ, RZ ;  /* 0x000000ffff007224 */ /* 0x000fd400078e00ff */
[----:B------:R-:W-:Y:S05]  /*1aff0*/  @!P0 BRA `(.L_x_620) ;  /* 0x0000000c006c8947 */ /* 0x000fea0003800000 */
[----:B------:R-:W0:Y:S01]  /*1b000*/  LDC R0, c[0x0][0x28c] ;  /* 0x0000a300ff007b82 */ /* 0x000e220000000800 */
[----:B------:R-:W1:Y:S01]  /*1b010*/  S2R R8, SR_CgaCtaId ;  /* 0x0000000000087919 */ /* 0x000e620000008800 */
[----:B------:R-:W-:Y:S01]  /*1b020*/  ULDC UR8, c[0x0][0xc] ;  /* 0x0000030000087ab9 */ /* 0x000fe20000000800 */
[----:B------:R-:W-:Y:S01]  /*1b030*/  ULDC UR5, c[0x0][0x658] ;  /* 0x0001960000057ab9 */ /* 0x000fe20000000800 */
[----:B------:R-:W-:Y:S01]  /*1b040*/  UMOV UR6, 0xffffffff ;  /* 0xffffffff00067882 */ /* 0x000fe20000000000 */
[----:B------:R-:W-:Y:S01]  /*1b050*/  ULDC UR9, c[0x0][0x10] ;  /* 0x0000040000097ab9 */ /* 0x000fe20000000800 */
[----:B------:R-:W-:Y:S01]  /*1b060*/  UMOV UR7, 0x1 ;  /* 0x0000000100077882 */ /* 0x000fe20000000000 */
[----:B------:R-:W-:Y:S01]  /*1b070*/  USHF.L.U32 UR6, UR6, UR5, URZ ;  /* 0x0000000506067299 */ /* 0x000fe2000800063f */
[----:B------:R-:W-:Y:S01]  /*1b080*/  BSSY B0, `(.L_x_620) ;  /* 0x00000d2000007945 */ /* 0x000fe20003800000 */
[----:B------:R-:W-:Y:S01]  /*1b090*/  UIMAD.WIDE.U32 UR8, UR8, UR9, URZ ;  /* 0x00000009080872a5 */ /* 0x000fe2000f8e003f */
[----:B------:R-:W-:Y:S01]  /*1b0a0*/  IMAD.MOV.U32 R10, RZ, RZ, 0x1 ;  /* 0x00000001ff0a7424 */ /* 0x000fe200078e00ff */
[----:B------:R-:W-:Y:S01]  /*1b0b0*/  USHF.L.U32 UR5, UR7, UR5, URZ ;  /* 0x0000000507057299 */ /* 0x000fe2000800063f */
[----:B------:R-:W-:Y:S01]  /*1b0c0*/  IMAD.MOV.U32 R6, RZ, RZ, 0x1 ;  /* 0x00000001ff067424 */ /* 0x000fe200078e00ff */
[----:B------:R-:W-:Y:S01]  /*1b0d0*/  ULDC UR4, c[0x0][0x600] ;  /* 0x0001800000047ab9 */ /* 0x000fe20000000800 */
[----:B------:R-:W-:Y:S01]  /*1b0e0*/  ULDC UR7, c[0x0][0x14] ;  /* 0x0000050000077ab9 */ /* 0x000fe20000000800 */
[----:B------:R-:W-:-:S02]  /*1b0f0*/  ULOP3.LUT UR21, UR40, 0x2, URZ, 0xfc, !UPT ;  /* 0x0000000228157892 */ /* 0x000fc4000f8efc3f */
[----:B------:R-:W-:Y:S02]  /*1b100*/  UIMAD.WIDE.U32 UR22, UR8, UR7, URZ ;  /* 0x00000007081672a5 */ /* 0x000fe4000f8e003f */
[----:B------:R-:W-:Y:S02]  /*1b110*/  UIMAD UR13, UR9, UR7, URZ ;  /* 0x00000007090d72a4 */ /* 0x000fe4000f8e023f */
[----:B------:R-:W-:Y:S02]  /*1b120*/  UIADD3 UR4, UR4, -0x1, URZ ;  /* 0xffffffff04047890 */ /* 0x000fe4000fffe03f */
[----:B------:R-:W-:Y:S01]  /*1b130*/  ULOP3.LUT UR6, URZ, UR6, URZ, 0x33, !UPT ;  /* 0x000000063f067292 */ /* 0x000fe2000f8e333f */
[----:B0-----:R-:W-:Y:S01]  /*1b140*/  VIADD R0, R0, 0x7f ;  /* 0x0000007f00007836 */ /* 0x001fe20000000000 */
[----:B------:R-:W-:Y:S01]  /*1b150*/  UIADD3 UR13, UR23, UR13, URZ ;  /* 0x0000000d170d7290 */ /* 0x000fe2000fffe03f */
[----:B------:R-:W-:-:S03]  /*1b160*/  ULDC.64 UR24, c[0x0][0x198] ;  /* 0x0000660000187ab9 */ /* 0x000fc60000000a00 */
[----:B------:R-:W-:-:S04]  /*1b170*/  SHF.R.S32.HI R5, RZ, 0x1f, R0 ;  /* 0x0000001fff057819 */ /* 0x000fc80000011400 */
[----:B------:R-:W-:Y:S01]  /*1b180*/  LEA.HI R7, R5, R0, RZ, 0x7 ;  /* 0x0000000005077211 */ /* 0x000fe200078f38ff */
[----:B------:R-:W-:Y:S01]  /*1b190*/  IMAD.MOV.U32 R5, RZ, RZ, 0x3000 ;  /* 0x00003000ff057424 */ /* 0x000fe200078e00ff */
[----:B-1----:R-:W-:Y:S01]  /*1b1a0*/  LOP3.LUT R8, R8, 0x1, RZ, 0xc0, !PT ;  /* 0x0000000108087812 */ /* 0x002fe200078ec0ff */
[----:B------:R-:W-:Y:S01]  /*1b1b0*/  IMAD.MOV.U32 R0, RZ, RZ, RZ ;  /* 0x000000ffff007224 */ /* 0x000fe200078e00ff */
[----:B------:R-:W-:-:S03]  /*1b1c0*/  SHF.R.S32.HI R7, RZ, 0x7, R7 ;  /* 0x00000007ff077819 */ /* 0x000fc60000011407 */
[----:B------:R-:W-:Y:S02]  /*1b1d0*/  IMAD R16, R8, R5, 0x24100 ;  /* 0x0002410008107424 */ /* 0x000fe400078e0205 */
[----:B------:R-:W-:-:S07]  /*1b1e0*/  VIADD R17, R7, 0x1 ;  /* 0x0000000107117836 */ /* 0x000fce0000000000 */
.L_x_631:
[----:B------:R-:W-:-:S03]  /*1b1f0*/  UMOV UR7, 0xffffffff ;  /* 0xffffffff00077882 */ /* 0x000fc60000000000 */
[----:B------:R-:W-:Y:S05]  /*1b200*/  BRA.DIV UR7, `(.L_x_621) ;  /* 0x0000000e07b07947 */ /* 0x000fea000b800000 */
[----:B------:R-:W-:-:S13]  /*1b210*/  ELECT P6, URZ, PT ;  /* 0x00000000003f782f */ /* 0x000fda00038c0000 */
.L_x_641:
[----:B------:R-:W0:Y:S01]  /*1b220*/  LDC R4, c[0x0][0x28c] ;  /* 0x0000a300ff047b82 */ /* 0x000e220000000800 */
[----:B------:R-:W-:Y:S01]  /*1b230*/  BSSY B1, `(.L_x_622) ;  /* 0x000003b000017945 */ /* 0x000fe20003800000 */
[----:B0-----:R-:W-:-:S13]  /*1b240*/  ISETP.LT.OR P6, PT, R4, 0x1, !P6 ;  /* 0x000000010400780c */ /* 0x001fda00077c1670 */
[----:B------:R-:W-:Y:S05]  /*1b250*/  @P6 BRA `(.L_x_623) ;  /* 0x0000000000e06947 */ /* 0x000fea0003800000 */
[----:B------:R-:W-:Y:S02]  /*1b260*/  IMAD R3, R3, 0x2, R8 ;  /* 0x0000000203037824 */ /* 0x000fe400078e0208 */
[----:B------:R-:W-:Y:S02]  /*1b270*/  IMAD R2, R2, 0x180, RZ ;  /* 0x0000018002027824 */ /* 0x000fe400078e02ff */
[----:B------:R-:W-:Y:S02]  /*1b280*/  IMAD R3, R3, 0x60, RZ ;  /* 0x0000006003037824 */ /* 0x000fe400078e02ff */
[----:B------:R-:W-:Y:S02]  /*1b290*/  IMAD.MOV.U32 R14, RZ, RZ, RZ ;  /* 0x000000ffff0e7224 */ /* 0x000fe400078e00ff */
[----:B------:R-:W-:Y:S02]  /*1b2a0*/  IMAD.MOV.U32 R4, RZ, RZ, R17 ;  /* 0x000000ffff047224 */ /* 0x000fe400078e0011 */
[----:B------:R-:W-:-:S02]  /*1b2b0*/  IMAD.MOV.U32 R5, RZ, RZ, R6 ;  /* 0x000000ffff057224 */ /* 0x000fc400078e0006 */
[----:B------:R-:W-:-:S07]  /*1b2c0*/  IMAD.MOV.U32 R9, RZ, RZ, R0 ;  /* 0x000000ffff097224 */ /* 0x000fce00078e0000 */
.L_x_626:
[----:B------:R-:W0:Y:S01]  /*1b2d0*/  S2R R13, SR_CgaCtaId ;  /* 0x00000000000d7919 */ /* 0x000e220000008800 */
[----:B------:R-:W-:-:S04]  /*1b2e0*/  MOV R12, 0x400 ;  /* 0x00000400000c7802 */ /* 0x000fc80000000f00 */
[----:B0-----:R-:W-:Y:S02]  /*1b2f0*/  LEA R12, R13, R12, 0x18 ;  /* 0x0000000c0d0c7211 */ /* 0x001fe400078ec0ff */
[----:B------:R-:W-:-:S03]  /*1b300*/  SHF.L.U32 R13, R5, 0x1f, RZ ;  /* 0x0000001f050d7819 */ /* 0x000fc600000006ff */
[----:B------:R-:W-:-:S04]  /*1b310*/  IMAD R18, R9, 0x8, R12 ;  /* 0x0000000809127824 */ /* 0x000fc800078e020c */
[----:B------:R-:W0:Y:S02]  /*1b320*/  SYNCS.PHASECHK.TRANS64.TRYWAIT P0, [R18+URZ+0x18], R13 ;  /* 0x0000180d120075a7 */ /* 0x000e24000800017f */
[----:B0-----:R-:W-:Y:S05]  /*1b330*/  @!P0 BRA `(.L_x_624) ;  /* 0x0000000c00848947 */ /* 0x001fea0003800000 */
.L_x_642:
[----:B------:R-:W1:Y:S01]  /*1b340*/  S2R R15, SR_TID.X ;  /* 0x00000000000f7919 */ /* 0x000e620000002100 */
[----:B------:R-:W-:-:S04]  /*1b350*/  UPRMT UR7, UR21, 0x9910, URZ ;  /* 0x0000991015077896 */ /* 0x000fc8000800003f */
[----:B------:R-:W-:Y:S01]  /*1b360*/  UISETP.NE.AND UP0, UPT, UR7, 0x2, UPT ;  /* 0x000000020700788c */ /* 0x000fe2000bf05270 */
[----:B-1----:R-:W-:-:S13]  /*1b370*/  LOP3.LUT P0, RZ, R15, 0x7f, RZ, 0xc0, !PT ;  /* 0x0000007f0fff7812 */ /* 0x002fda000780c0ff */
[----:B0-----:R-:W0:Y:S02]  /*1b380*/  @!P0 LDC R13, c[0x0][0x500] ;  /* 0x00014000ff0d8b82 */ /* 0x001e240000000800 */
[----:B0-----:R0:W-:Y:S01]  /*1b390*/  @!P0 SYNCS.ARRIVE.TRANS64 RZ, [R18+URZ], R13 ;  /* 0x0000000d12ff89a7 */ /* 0x0011e2000800003f */
[----:B------:R-:W-:-:S13]  /*1b3a0*/  PLOP3.LUT P0, PT, PT, PT, UP0, 0x80, 0x0 ;  /* 0x000000000000781c */ /* 0x000fda0003f0f008 */
[----:B0-----:R-:W-:Y:S05]  /*1b3b0*/  @P0 BRA `(.L_x_625) ;  /* 0x0000000000040947 */ /* 0x001fea0003800000 */
[----:B------:R-:W-:Y:S01]  /*1b3c0*/  BPT.TRAP 0x1 ;  /* 0x000000040000795c */ /* 0x000fe20000300000 */
.L_x_625:
[C---:B------:R-:W-:Y:S01]  /*1b3d0*/  IMAD R13, R9.reuse, 0xc000, R12 ;  /* 0x0000c000090d7824 */ /* 0x040fe200078e020c */
[----:B------:R-:W-:Y:S01]  /*1b3e0*/  R2UR UR19, R12 ;  /* 0x000000000c1372ca */ /* 0x000fe200000e0000 */
[----:B------:R-:W-:Y:S01]  /*1b3f0*/  IMAD R12, R9, 0x6000, R16 ;  /* 0x00006000090c7824 */ /* 0x000fe200078e0210 */
[----:B------:R-:W-:Y:S01]  /*1b400*/  R2UR UR9, R18 ;  /* 0x00000000120972ca */ /* 0x000fe200000e0000 */
[----:B------:R-:W-:Y:S01]  /*1b410*/  VIADD R4, R4, 0xffffffff ;  /* 0xffffffff04047836 */ /* 0x000fe20000000000 */
[----:B------:R-:W-:Y:S01]  /*1b420*/  R2UR UR7, R13 ;  /* 0x000000000d0772ca */ /* 0x000fe200000e0000 */
[----:B------:R-:W-:Y:S01]  /*1b430*/  UIADD3 UR14, UP0, UR24, 0xf0, URZ ;  /* 0x000000f0180e7890 */ /* 0x000fe2000ff1e03f */
[----:B------:R-:W-:Y:S01]  /*1b440*/  R2UR UR8, R12 ;  /* 0x000000000c0872ca */ /* 0x000fe200000e0000 */
[----:B------:R-:W-:Y:S01]  /*1b450*/  UIADD3 UR26, UP1, UR24, 0x1f0, URZ ;  /* 0x000001f0181a7890 */ /* 0x000fe2000ff3e03f */
[----:B------:R-:W-:Y:S01]  /*1b460*/  R2UR UR11, R2 ;  /* 0x00000000020b72ca */ /* 0x000fe200000e0000 */
[----:B------:R-:W-:Y:S01]  /*1b470*/  UIADD3.X UR15, URZ, UR25, URZ, UP0, !UPT ;  /* 0x000000193f0f7290 */ /* 0x000fe200087fe43f */
[----:B------:R-:W-:Y:S01]  /*1b480*/  R2UR UR10, R14 ;  /* 0x000000000e0a72ca */ /* 0x000fe200000e0000 */
[----:B------:R-:W-:Y:S01]  /*1b490*/  VIADD R9, R9, 0x1 ;  /* 0x0000000109097836 */ /* 0x000fe20000000000 */
[----:B------:R-:W-:Y:S01]  /*1b4a0*/  R2UR UR12, R11 ;  /* 0x000000000b0c72ca */ /* 0x000fe200000e0000 */
[----:B------:R-:W-:Y:S01]  /*1b4b0*/  UIADD3.X UR27, URZ, UR25, URZ, UP1, !UPT ;  /* 0x000000193f1b7290 */ /* 0x000fe20008ffe43f */
[----:B------:R-:W-:Y:S01]  /*1b4c0*/  R2UR UR20, R3 ;  /* 0x00000000031472ca */ /* 0x000fe200000e0000 */
[----:B------:R-:W-:Y:S01]  /*1b4d0*/  UMOV UR16, 0x0 ;  /* 0x0000000000107882 */ /* 0x000fe20000000000 */
[----:B------:R-:W-:Y:S01]  /*1b4e0*/  ISETP.GT.AND P1, PT, R4, 0x1, PT ;  /* 0x000000010400780c */ /* 0x000fe20003f24270 */
[----:B------:R-:W-:Y:S01]  /*1b4f0*/  UIADD3 UR18, UR7, 0x100, URZ ;  /* 0x0000010007127890 */ /* 0x000fe2000fffe03f */
[C---:B------:R-:W-:Y:S01]  /*1b500*/  ISETP.NE.AND P0, PT, R9.reuse, 0x3, PT ;  /* 0x000000030900780c */ /* 0x040fe20003f05270 */
[----:B------:R-:W-:Y:S01]  /*1b510*/  UIADD3 UR7, UR19, UR8, URZ ;  /* 0x0000000813077290 */ /* 0x000fe2000fffe03f */
[----:B------:R-:W-:Y:S01]  /*1b520*/  VIADD R14, R14, 0x80 ;  /* 0x000000800e0e7836 */ /* 0x000fe20000000000 */
[----:B------:R-:W-:Y:S01]  /*1b530*/  UMOV UR17, 0x10000000 ;  /* 0x1000000000117882 */ /* 0x000fe20000000000 */
[----:B------:R-:W-:Y:S01]  /*1b540*/  UMOV UR28, 0x30000 ;  /* 0x00030000001c7882 */ /* 0x000fe20000000000 */
[----:B------:R-:W-:Y:S01]  /*1b550*/  SEL R12, RZ, 0x1, P0 ;  /* 0x00000001ff0c7807 */ /* 0x000fe20000000000 */
[----:B------:R-:W-:Y:S01]  /*1b560*/  UMOV UR8, UR18 ;  /* 0x0000001200087c82 */ /* 0x000fe20008000000 */
[----:B------:R-:W-:Y:S01]  /*1b570*/  SEL R9, R9, RZ, P0 ;  /* 0x000000ff09097207 */ /* 0x000fe20000000000 */
[----:B------:R0:W-:Y:S01]  /*1b580*/  UTMALDG.3D [UR8], [UR14], desc[UR16] ;  /* 0x000010080e0075b4 */ /* 0x0001e20008011000 */
[----:B------:R-:W-:Y:S01]  /*1b590*/  LOP3.LUT R5, R5, R12, RZ, 0x3c, !PT ;  /* 0x0000000c05057212 */ /* 0x000fe200078e3cff */
[----:B0-----:R-:W-:Y:S01]  /*1b5a0*/  UMOV UR11, UR20 ;  /* 0x00000014000b7c82 */ /* 0x001fe20008000000 */
[----:B------:R-:W-:-:S02]  /*1b5b0*/  UMOV UR8, UR7 ;  /* 0x0000000700087c82 */ /* 0x000fc40008000000 */
[----:B------:R0:W-:Y:S02]  /*1b5c0*/  UTMALDG.3D.MULTICAST [UR8], [UR26], UR28, desc[UR16] ;  /* 0x000010081a0073b4 */ /* 0x0001e4000801181c */
[----:B0-----:R-:W-:Y:S05]  /*1b5d0*/  @P1 BRA `(.L_x_626) ;  /* 0xfffffffc003c1947 */ /* 0x001fea000383ffff */
.L_x_623:
[----:B------:R-:W-:Y:S05]  /*1b5e0*/  BSYNC B1 ;  /* 0x0000000000017941 */ /* 0x000fea0003800000 */
.L_x_622:
[----:B------:R-:W2:Y:S01]  /*1b5f0*/  LDL.LU R15, [R1+0x180] ;  /* 0x00018000010f7983 */ /* 0x000ea20000300800 */
[----:B------:R-:W-:Y:S01]  /*1b600*/  LOP3.LUT P0, RZ, R10, 0xff, RZ, 0xc0, !PT ;  /* 0x000000ff0aff7812 */ /* 0x000fe2000780c0ff */
[C---:B------:R-:W-:Y:S01]  /*1b610*/  IMAD.IADD R0, R7.reuse, 0x1, R0 ;  /* 0x0000000107007824 */ /* 0x040fe200078e0200 */
[----:B------:R-:W-:Y:S01]  /*1b620*/  ULDC.64 UR8, c[0x0][0x650] ;  /* 0x0001940000087ab9 */ /* 0x000fe20000000a00 */
[----:B------:R-:W3:Y:S01]  /*1b630*/  LDL.LU R12, [R1+0x184] ;  /* 0x00018400010c7983 */ /* 0x000ee20000300800 */
[----:B------:R-:W-:Y:S01]  /*1b640*/  ISETP.GE.U32.AND P1, PT, R7, 0x3, PT ;  /* 0x000000030700780c */ /* 0x000fe20003f26070 */
[----:B------:R-:W-:Y:S01]  /*1b650*/  BSSY B1, `(.L_x_627) ;  /* 0x0000072000017945 */ /* 0x000fe20003800000 */
[----:B------:R-:W-:Y:S01]  /*1b660*/  IMAD.MOV.U32 R11, RZ, RZ, -0x1 ;  /* 0xffffffffff0b7424 */ /* 0x000fe200078e00ff */
[----:B------:R-:W-:Y:S02]  /*1b670*/  PRMT R4, RZ, 0x7610, R4 ;  /* 0x00007610ff047816 */ /* 0x000fe40000000004 */
[----:B------:R-:W-:-:S04]  /*1b680*/  PRMT R10, RZ, 0x7610, R10 ;  /* 0x00007610ff0a7816 */ /* 0x000fc8000000000a */
[----:B------:R-:W0:Y:S01]  /*1b690*/  @P0 S2R R3, SR_CgaCtaId ;  /* 0x0000000000030919 */ /* 0x000e220000008800 */
[----:B------:R-:W-:-:S04]  /*1b6a0*/  @P0 MOV R2, 0x400 ;  /* 0x0000040000020802 */ /* 0x000fc80000000f00 */
[----:B0-----:R-:W-:-:S04]  /*1b6b0*/  @P0 LEA R2, R3, R2, 0x18 ;  /* 0x0000000203020211 */ /* 0x001fc800078ec0ff */
[----:B------:R0:W-:Y:S01]  /*1b6c0*/  @P0 SYNCS.ARRIVE.TRANS64.A1T0 RZ, [R2+URZ+0x48], RZ ;  /* 0x000048ff02ff09a7 */ /* 0x0001e2000810003f */
[----:B------:R-:W-:-:S04]  /*1b6d0*/  ISETP.GT.U32.AND P0, PT, R0, 0x2, PT ;  /* 0x000000020000780c */ /* 0x000fc80003f04070 */
[----:B------:R-:W-:Y:S01]  /*1b6e0*/  ISETP.LT.U32.AND P0, PT, R7, 0x3, P0 ;  /* 0x000000030700780c */ /* 0x000fe20000701070 */
[----:B0-----:R-:W-:-:S04]  /*1b6f0*/  IMAD.WIDE.U32 R2, R0, -0x55555555, RZ ;  /* 0xaaaaaaab00027825 */ /* 0x001fc800078e00ff */
[----:B------:R-:W-:Y:S01]  /*1b700*/  IMAD.MOV.U32 R2, RZ, RZ, -0x1 ;  /* 0xffffffffff027424 */ /* 0x000fe200078e00ff */
[----:B------:R-:W-:Y:S02]  /*1b710*/  SHF.R.U32.HI R5, RZ, 0x1, R3 ;  /* 0x00000001ff057819 */ /* 0x000fe40000011603 */
[----:B------:R-:W-:-:S03]  /*1b720*/  SEL R3, RZ, 0x1, !P0 ;  /* 0x00000001ff037807 */ /* 0x000fc60004000000 */
[----:B------:R-:W-:Y:S01]  /*1b730*/  IMAD R0, R5, -0x3, R0 ;  /* 0xfffffffd05007824 */ /* 0x000fe200078e0200 */
[----:B------:R-:W-:Y:S01]  /*1b740*/  LOP3.LUT R6, R6, R3, RZ, 0x3c, !PT ;  /* 0x0000000306067212 */ /* 0x000fe200078e3cff */
[----:B------:R-:W-:-:S03]  /*1b750*/  IMAD.MOV.U32 R3, RZ, RZ, -0x1 ;  /* 0xffffffffff037424 */ /* 0x000fc600078e00ff */
[----:B------:R-:W-:Y:S02]  /*1b760*/  @P1 LOP3.LUT R6, R6, 0x1, R5, 0x78, !PT ;  /* 0x0000000106061812 */ /* 0x000fe400078e7805 */
[----:B---3--:R-:W-:-:S04]  /*1b770*/  IADD3 R12, P0, R12, UR22, RZ ;  /* 0x000000160c0c7c10 */ /* 0x008fc8000ff1e0ff */
[----:B--2---:R-:W-:Y:S01]  /*1b780*/  IADD3.X R15, R15, UR13, RZ, P0, !PT ;  /* 0x0000000d0f0f7c10 */ /* 0x004fe200087fe4ff */
[----:B------:R0:W-:Y:S01]  /*1b790*/  STL [R1+0x184], R12 ;  /* 0x0001840c01007387 */ /* 0x0001e20000100800 */
[----:B------:R-:W-:-:S03]  /*1b7a0*/  ISETP.GE.U32.AND P0, PT, R12, UR8, PT ;  /* 0x000000080c007c0c */ /* 0x000fc6000bf06070 */
[----:B------:R0:W-:Y:S01]  /*1b7b0*/  STL [R1+0x180], R15 ;  /* 0x0001800f01007387 */ /* 0x0001e20000100800 */
[----:B------:R-:W-:-:S13]  /*1b7c0*/  ISETP.GE.U32.AND.EX P0, PT, R15, UR9, PT, P0 ;  /* 0x000000090f007c0c */ /* 0x000fda000bf06100 */
[----:B0-----:R-:W-:Y:S05]  /*1b7d0*/  @P0 BRA `(.L_x_628) ;  /* 0x0000000400640947 */ /* 0x001fea0003800000 */
[----:B------:R-:W0:Y:S01]  /*1b7e0*/  S2R R9, SR_CTAID.X ;  /* 0x0000000000097919 */ /* 0x000e220000002500 */
[----:B------:R-:W-:Y:S01]  /*1b7f0*/  ULDC UR7, c[0x0][0x150] ;  /* 0x0000540000077ab9 */ /* 0x000fe20000000800 */
[----:B------:R-:W1:Y:S01]  /*1b800*/  LDC R4, c[0x0][0x144] ;  /* 0x00005100ff047b82 */ /* 0x000e620000000800 */
[----:B------:R-:W-:Y:S01]  /*1b810*/  UISETP.NE.AND UP0, UPT, UR41, URZ, UPT ;  /* 0x0000003f2900728c */ /* 0x000fe2000bf05270 */
[----:B------:R-:W2:Y:S01]  /*1b820*/  S2R R2, SR_CTAID.Y ;  /* 0x0000000000027919 */ /* 0x000ea20000002600 */
[----:B------:R-:W-:Y:S01]  /*1b830*/  ULDC.64 UR8, c[0x0][0x628] ;  /* 0x00018a0000087ab9 */ /* 0x000fe20000000a00 */
[----:B------:R-:W-:-:S03]  /*1b840*/  ULDC UR10, c[0x0][0x630] ;  /* 0x00018c00000a7ab9 */ /* 0x000fc60000000800 */
[----:B------:R-:W-:Y:S01]  /*1b850*/  PLOP3.LUT P0, PT, PT, PT, UP0, 0x80, 0x0 ;  /* 0x000000000000781c */ /* 0x000fe20003f0f008 */
[----:B------:R-:W3:Y:S01]  /*1b860*/  LDC R13, c[0x0][0x148] ;  /* 0x00005200ff0d7b82 */ /* 0x000ee20000000800 */
[----:B0-----:R-:W-:Y:S02]  /*1b870*/  I2FP.F32.U32 R3, R9 ;  /* 0x0000000900037245 */ /* 0x001fe40000201000 */
[----:B--2---:R-:W-:-:S03]  /*1b880*/  I2FP.F32.U32 R5, R2 ;  /* 0x0000000200057245 */ /* 0x004fc60000201000 */
[----:B------:R-:W-:Y:S01]  /*1b890*/  FMUL R3, R3, UR7 ;  /* 0x0000000703037c20 */ /* 0x000fe20008400000 */
[----:B------:R-:W-:Y:S02]  /*1b8a0*/  ULDC UR7, c[0x0][0x154] ;  /* 0x0000550000077ab9 */ /* 0x000fe40000000800 */
[----:B------:R-:W-:-:S03]  /*1b8b0*/  FMUL R11, R5, UR7 ;  /* 0x00000007050b7c20 */ /* 0x000fc60008400000 */
[----:B------:R-:W0:Y:S08]  /*1b8c0*/  F2I.U32.TRUNC.NTZ R3, R3 ;  /* 0x0000000300037305 */ /* 0x000e30000020f000 */
[----:B------:R-:W2:Y:S01]  /*1b8d0*/  F2I.U32.TRUNC.NTZ R11, R11 ;  /* 0x0000000b000b7305 */ /* 0x000ea2000020f000 */
[----:B0-----:R-:W-:Y:S02]  /*1b8e0*/  IMAD.MOV R5, RZ, RZ, -R3 ;  /* 0x000000ffff057224 */ /* 0x001fe400078e0a03 */
[----:B------:R-:W-:-:S02]  /*1b8f0*/  IMAD.MOV.U32 R3, RZ, RZ, R15 ;  /* 0x000000ffff037224 */ /* 0x000fc400078e000f */
[----:B-1----:R-:W-:Y:S02]  /*1b900*/  IMAD R9, R4, R5, R9 ;  /* 0x0000000504097224 */ /* 0x002fe400078e0209 */
[----:B--2---:R-:W-:-:S04]  /*1b910*/  IMAD.MOV R4, RZ, RZ, -R11 ;  /* 0x000000ffff047224 */ /* 0x004fc800078e0a0b */
[----:B---3--:R-:W-:Y:S01]  /*1b920*/  @P0 IMAD R9, R13, R4, R2 ;  /* 0x000000040d090224 */ /* 0x008fe200078e0202 */
[----:B------:R-:W-:Y:S01]  /*1b930*/  ISETP.NE.U32.AND P0, PT, RZ, UR8, PT ;  /* 0x00000008ff007c0c */ /* 0x000fe2000bf05070 */
[----:B------:R-:W-:-:S03]  /*1b940*/  IMAD.MOV.U32 R2, RZ, RZ, R12 ;  /* 0x000000ffff027224 */ /* 0x000fc600078e000c */
[----:B------:R-:W-:-:S13]  /*1b950*/  ISETP.NE.AND.EX P0, PT, RZ, UR9, PT, P0 ;  /* 0x00000009ff007c0c */ /* 0x000fda000bf05300 */
[----:B------:R-:W-:Y:S05]  /*1b960*/  @!P0 BRA `(.L_x_629) ;  /* 0x0000000000288947 */ /* 0x000fea0003800000 */
[----:B------:R-:W-:Y:S02]  /*1b970*/  ULDC UR7, c[0x0][0x634] ;  /* 0x00018d0000077ab9 */ /* 0x000fe40000000800 */
[----:B------:R-:W-:-:S05]  /*1b980*/  IADD3 R3, P0, R12, UR7, RZ ;  /* 0x000000070c037c10 */ /* 0x000fca000ff1e0ff */
[----:B------:R-:W-:-:S04]  /*1b990*/  IMAD.X R11, RZ, RZ, R15, P0 ;  /* 0x000000ffff0b7224 */ /* 0x000fc800000e060f */
[----:B------:R-:W-:-:S04]  /*1b9a0*/  IMAD.WIDE.U32 R4, R11, UR8, RZ ;  /* 0x000000080b047c25 */ /* 0x000fc8000f8e00ff */
[----:B------:R-:W-:-:S04]  /*1b9b0*/  IMAD.WIDE.U32 R4, P0, R3, UR9, R4 ;  /* 0x0000000903047c25 */ /* 0x000fc8000f800004 */
[----:B------:R-:W-:-:S04]  /*1b9c0*/  IMAD.WIDE.U32 R2, R3, UR8, RZ ;  /* 0x0000000803027c25 */ /* 0x000fc8000f8e00ff */
[----:B------:R-:W-:Y:S01]  /*1b9d0*/  IMAD.MOV.U32 R2, RZ, RZ, R5 ;  /* 0x000000ffff027224 */ /* 0x000fe200078e0005 */
[----:B------:R-:W-:Y:S01]  /*1b9e0*/  IADD3 RZ, P1, R3, R4, RZ ;  /* 0x0000000403ff7210 */ /* 0x000fe20007f3e0ff */
[----:B------:R-:W-:-:S04]  /*1b9f0*/  IMAD.X R3, RZ, RZ, RZ, P0 ;  /* 0x000000ffff037224 */ /* 0x000fc800000e06ff */
[----:B------:R-:W-:-:S08]  /*1ba00*/  IMAD.WIDE.U32.X R2, R11, UR9, R2, P1 ;  /* 0x000000090b027c25 */ /* 0x000fd000088e0402 */
.L_x_629:
[--C-:B------:R-:W-:Y:S01]  /*1ba10*/  SHF.R.U64 R11, R2, UR10, R3.reuse ;  /* 0x0000000a020b7c19 */ /* 0x100fe20008001203 */
[----:B------:R-:W-:Y:S01]  /*1ba20*/  ULDC.64 UR8, c[0x0][0x620] ;  /* 0x0001880000087ab9 */ /* 0x000fe20000000a00 */
[----:B------:R-:W-:Y:S01]  /*1ba30*/  SHF.R.U32.HI R2, RZ, UR10, R3 ;  /* 0x0000000aff027c19 */ /* 0x000fe20008011603 */
[----:B------:R-:W-:Y:S01]  /*1ba40*/  IMAD.MOV.U32 R3, RZ, RZ, R15 ;  /* 0x000000ffff037224 */ /* 0x000fe200078e000f */
[----:B------:R-:W-:Y:S01]  /*1ba50*/  IADD3 R13, P0, RZ, -R11, RZ ;  /* 0x8000000bff0d7210 */ /* 0x000fe20007f1e0ff */
[----:B------:R-:W-:-:S04]  /*1ba60*/  ULDC UR7, c[0x0][0x618] ;  /* 0x0001860000077ab9 */ /* 0x000fc80000000800 */
[----:B------:R-:W-:-:S04]  /*1ba70*/  IMAD.X R2, RZ, RZ, ~R2, P0 ;  /* 0x000000ffff027224 */ /* 0x000fc800000e0e02 */
[----:B------:R-:W-:-:S04]  /*1ba80*/  IMAD R2, R2, UR8, RZ ;  /* 0x0000000802027c24 */ /* 0x000fc8000f8e02ff */
[----:B------:R-:W-:Y:S02]  /*1ba90*/  IMAD R5, R13, UR9, R2 ;  /* 0x000000090d057c24 */ /* 0x000fe4000f8e0202 */
[----:B------:R-:W-:-:S04]  /*1baa0*/  IMAD.MOV.U32 R2, RZ, RZ, R12 ;  /* 0x000000ffff027224 */ /* 0x000fc800078e000c */
[----:B------:R-:W-:Y:S01]  /*1bab0*/  IMAD.WIDE.U32 R2, R13, UR8, R2 ;  /* 0x000000080d027c25 */ /* 0x000fe2000f8e0002 */
[----:B------:R-:W-:Y:S02]  /*1bac0*/  ULDC.64 UR8, c[0x0][0x640] ;  /* 0x0001900000087ab9 */ /* 0x000fe40000000a00 */
[----:B------:R-:W-:Y:S01]  /*1bad0*/  ISETP.NE.U32.AND P0, PT, RZ, UR8, PT ;  /* 0x00000008ff007c0c */ /* 0x000fe2000bf05070 */
[----:B------:R-:W-:-:S03]  /*1bae0*/  IMAD.IADD R3, R3, 0x1, R5 ;  /* 0x0000000103037824 */ /* 0x000fc600078e0205 */
[----:B------:R-:W-:Y:S02]  /*1baf0*/  ISETP.NE.AND.EX P0, PT, RZ, UR9, PT, P0 ;  /* 0x00000009ff007c0c */ /* 0x000fe4000bf05300 */
[--C-:B------:R-:W-:Y:S02]  /*1bb00*/  SHF.R.U64 R12, R2, UR7, R3.reuse ;  /* 0x00000007020c7c19 */ /* 0x100fe40008001203 */
[----:B------:R-:W-:Y:S01]  /*1bb10*/  SHF.R.U32.HI R3, RZ, UR7, R3 ;  /* 0x00000007ff037c19 */ /* 0x000fe20008011603 */
[----:B------:R-:W-:-:S03]  /*1bb20*/  ULDC UR7, c[0x0][0x608] ;  /* 0x0001820000077ab9 */ /* 0x000fc60000000800 */
[--C-:B------:R-:W-:Y:S02]  /*1bb30*/  SHF.R.U64 R13, R12, UR7, R3.reuse ;  /* 0x000000070c0d7c19 */ /* 0x100fe40008001203 */
[----:B------:R-:W-:Y:S01]  /*1bb40*/  SHF.R.U32.HI R2, RZ, UR7, R3 ;  /* 0x00000007ff027c19 */ /* 0x000fe20008011603 */
[----:B------:R-:W-:-:S03]  /*1bb50*/  ULDC UR7, c[0x0][0x658] ;  /* 0x0001960000077ab9 */ /* 0x000fc60000000800 */
[--C-:B------:R-:W-:Y:S02]  /*1bb60*/  SHF.R.U64 R14, R13, UR7, R2.reuse ;  /* 0x000000070d0e7c19 */ /* 0x100fe40008001202 */
[----:B------:R-:W-:-:S03]  /*1bb70*/  SHF.R.U32.HI R15, RZ, UR7, R2 ;  /* 0x00000007ff0f7c19 */ /* 0x000fc60008011602 */
[----:B------:R-:W-:Y:S02]  /*1bb80*/  IMAD.MOV.U32 R2, RZ, RZ, R14 ;  /* 0x000000ffff027224 */ /* 0x000fe400078e000e */
[----:B------:R-:W-:Y:S01]  /*1bb90*/  IMAD.MOV.U32 R3, RZ, RZ, R15 ;  /* 0x000000ffff037224 */ /* 0x000fe200078e000f */
[----:B------:R-:W-:Y:S06]  /*1bba0*/  @!P0 BRA `(.L_x_630) ;  /* 0x0000000000288947 */ /* 0x000fec0003800000 */
        /* <DEDUP_REMOVED lines=10> */
.L_x_630:
[----:B------:R-:W-:Y:S01]  /*1bc50*/  ULDC UR7, c[0x0][0x648] ;  /* 0x0001920000077ab9 */ /* 0x000fe20000000800 */
[----:B------:R-:W-:Y:S01]  /*1bc60*/  LOP3.LUT R13, R13, UR6, RZ, 0xc0, !PT ;  /* 0x000000060d0d7c12 */ /* 0x000fe2000f8ec0ff */
[----:B------:R-:W-:Y:S01]  /*1bc70*/  UISETP.NE.AND UP0, UPT, UR41, URZ, UPT ;  /* 0x0000003f2900728c */ /* 0x000fe2000bf05270 */
[----:B------:R-:W-:Y:S01]  /*1bc80*/  SHF.R.U64 R2, R2, UR7, R3 ;  /* 0x0000000702027c19 */ /* 0x000fe20008001203 */
[----:B------:R-:W-:-:S04]  /*1bc90*/  ULDC UR7, c[0x0][0x638] ;  /* 0x00018e0000077ab9 */ /* 0x000fc80000000800 */
[----:B------:R-:W-:Y:S01]  /*1bca0*/  IMAD.MOV R3, RZ, RZ, -R2 ;  /* 0x000000ffff037224 */ /* 0x000fe200078e0a02 */
[----:B------:R-:W-:Y:S01]  /*1bcb0*/  PLOP3.LUT P0, PT, PT, PT, UP0, 0x40, 0x0 ;  /* 0x000000000000781c */ /* 0x000fe20003f0e808 */
[----:B------:R-:W-:Y:S01]  /*1bcc0*/  IMAD R4, R2, UR5, R13 ;  /* 0x0000000502047c24 */ /* 0x000fe2000f8e020d */
[----:B------:R-:W-:Y:S01]  /*1bcd0*/  PLOP3.LUT P1, PT, PT, PT, UP0, 0x40, 0x0 ;  /* 0x000000000000781c */ /* 0x000fe20003f2e808 */
[----:B------:R-:W-:Y:S01]  /*1bce0*/  IMAD R14, R3, UR7, R14 ;  /* 0x00000007030e7c24 */ /* 0x000fe2000f8e020e */
[----:B------:R-:W-:Y:S01]  /*1bcf0*/  ULDC UR7, c[0x0][0x610] ;  /* 0x0001840000077ab9 */ /* 0x000fe20000000800 */
[----:B------:R-:W-:Y:S01]  /*1bd00*/  LOP3.LUT R3, R12, UR4, RZ, 0xc0, !PT ;  /* 0x000000040c037c12 */ /* 0x000fe2000f8ec0ff */
[----:B------:R-:W-:Y:S01]  /*1bd10*/  IMAD R9, R4, UR7, R9 ;  /* 0x0000000704097c24 */ /* 0x000fe2000f8e0209 */
[----:B------:R-:W-:Y:S01]  /*1bd20*/  ULDC UR7, c[0x0][0x600] ;  /* 0x0001800000077ab9 */ /* 0x000fe20000000800 */
[----:B------:R-:W-:Y:S02]  /*1bd30*/  IMAD.MOV.U32 R4, RZ, RZ, 0x1 ;  /* 0x00000001ff047424 */ /* 0x000fe400078e00ff */
[----:B------:R-:W-:-:S05]  /*1bd40*/  IMAD R14, R14, UR7, R3 ;  /* 0x000000070e0e7c24 */ /* 0x000fca000f8e0203 */
[----:B------:R-:W-:Y:S02]  /*1bd50*/  SEL R3, R14, R9, P0 ;  /* 0x000000090e037207 */ /* 0x000fe40000000000 */
[----:B------:R-:W-:-:S07]  /*1bd60*/  SEL R2, R9, R14, P1 ;  /* 0x0000000e09027207 */ /* 0x000fce0000800000 */
.L_x_628:
[----:B------:R-:W-:Y:S05]  /*1bd70*/  BSYNC B1 ;  /* 0x0000000000017941 */ /* 0x000fea0003800000 */
.L_x_627:
[----:B------:R-:W-:-:S13]  /*1bd80*/  LOP3.LUT P0, RZ, R4, 0xff, RZ, 0xc0, !PT ;  /* 0x000000ff04ff7812 */ /* 0x000fda000780c0ff */
[----:B------:R-:W-:Y:S05]  /*1bd90*/  @P0 BRA `(.L_x_631) ;  /* 0xfffffff400140947 */ /* 0x000fea000383ffff */
[----:B------:R-:W-:Y:S05]  /*1bda0*/  BSYNC B0 ;  /* 0x0000000000007941 */ /* 0x000fea0003800000 */
.L_x_620:
[----:B------:R-:W-:-:S03]  /*1bdb0*/  UMOV UR7, 0xffffffff ;  /* 0xffffffff00077882 */ /* 0x000fc60000000000 */
[----:B------:R-:W-:Y:S05]  /*1bdc0*/  BRA.DIV UR7, `(.L_x_632) ;  /* 0x0000000207f47947 */ /* 0x000fea000b800000 */
[----:B------:R-:W-:-:S13]  /*1bdd0*/  ELECT P6, URZ, PT ;  /* 0x00000000003f782f */ /* 0x000fda00038c0000 */
.L_x_645:
[----:B------:R-:W-:Y:S04]  /*1bde0*/  BSSY B0, `(.L_x_633) ;  /* 0x0000023000007945 */ /* 0x000fe80003800000 */
[----:B------:R-:W-:Y:S05]  /*1bdf0*/  @!P6 BRA `(.L_x_634) ;  /* 0x000000000084e947 */ /* 0x000fea0003800000 */
[----:B------:R-:W-:-:S04]  /*1be00*/  ULOP3.LUT UR7, UR40, 0x2, URZ, 0xfc, !UPT ;  /* 0x0000000228077892 */ /* 0x000fc8000f8efc3f */
[----:B------:R-:W-:-:S06]  /*1be10*/  UISETP.NE.AND UP0, UPT, UR7, 0x3, UPT ;  /* 0x000000030700788c */ /* 0x000fcc000bf05270 */
[----:B------:R-:W-:-:S13]  /*1be20*/  PLOP3.LUT P0, PT, PT, PT, UP0, 0x80, 0x0 ;  /* 0x000000000000781c */ /* 0x000fda0003f0f008 */
[----:B------:R-:W-:Y:S05]  /*1be30*/  @!P0 BRA `(.L_x_635) ;  /* 0x0000000000048947 */ /* 0x000fea0003800000 */
[----:B------:R-:W-:Y:S01]  /*1be40*/  BPT.TRAP 0x1 ;  /* 0x000000040000795c */ /* 0x000fe20000300000 */
.L_x_635:
[----:B------:R-:W0:Y:S01]  /*1be50*/  S2R R3, SR_CgaCtaId ;  /* 0x0000000000037919 */ /* 0x000e220000008800 */
[----:B------:R-:W-:-:S04]  /*1be60*/  MOV R2, 0x400 ;  /* 0x0000040000027802 */ /* 0x000fc80000000f00 */
[----:B0-----:R-:W-:Y:S02]  /*1be70*/  LEA R3, R3, R2, 0x18 ;  /* 0x0000000203037211 */ /* 0x001fe400078ec0ff */
[----:B------:R-:W-:-:S03]  /*1be80*/  SHF.L.U32 R2, R6, 0x1f, RZ ;  /* 0x0000001f06027819 */ /* 0x000fc600000006ff */
[----:B------:R-:W-:-:S04]  /*1be90*/  VIADD R3, R3, 0x18 ;  /* 0x0000001803037836 */ /* 0x000fc80000000000 */
[----:B------:R-:W-:-:S04]  /*1bea0*/  IMAD R5, R0, 0x8, R3 ;  /* 0x0000000800057824 */ /* 0x000fc800078e0203 */
[----:B------:R-:W0:Y:S02]  /*1beb0*/  SYNCS.PHASECHK.TRANS64.TRYWAIT P0, [R5+URZ], R2 ;  /* 0x00000002050075a7 */ /* 0x000e24000800017f */
[----:B0-----:R-:W-:Y:S05]  /*1bec0*/  @!P0 BRA `(.L_x_636) ;  /* 0x0000000000d48947 */ /* 0x001fea0003800000 */
.L_x_646:
[----:B------:R-:W-:-:S05]  /*1bed0*/  VIADD R0, R0, 0x1 ;  /* 0x0000000100007836 */ /* 0x000fca0000000000 */
[----:B------:R-:W-:-:S04]  /*1bee0*/  ISETP.NE.AND P0, PT, R0, 0x3, PT ;  /* 0x000000030000780c */ /* 0x000fc80003f05270 */
[----:B0-----:R-:W-:Y:S02]  /*1bef0*/  SEL R5, RZ, 0x1, P0 ;  /* 0x00000001ff057807 */ /* 0x001fe40000000000 */
[----:B------:R-:W-:Y:S02]  /*1bf00*/  SEL R2, R0, RZ, P0 ;  /* 0x000000ff00027207 */ /* 0x000fe40000000000 */
[----:B------:R-:W-:-:S03]  /*1bf10*/  LOP3.LUT R5, R6, R5, RZ, 0x3c, !PT ;  /* 0x0000000506057212 */ /* 0x000fc600078e3cff */
[----:B------:R-:W-:Y:S01]  /*1bf20*/  IMAD R7, R2, 0x8, R3 ;  /* 0x0000000802077824 */ /* 0x000fe200078e0203 */
[----:B------:R-:W-:-:S04]  /*1bf30*/  SHF.L.U32 R0, R5, 0x1f, RZ ;  /* 0x0000001f05007819 */ /* 0x000fc800000006ff */
[----:B------:R-:W0:Y:S02]  /*1bf40*/  SYNCS.PHASECHK.TRANS64.TRYWAIT P0, [R7+URZ], R0 ;  /* 0x00000000070075a7 */ /* 0x000e24000800017f */
[----:B0-----:R-:W-:Y:S05]  /*1bf50*/  @!P0 BRA `(.L_x_637) ;  /* 0x0000000000c48947 */ /* 0x001fea0003800000 */
.L_x_647:
[----:B0-----:R-:W-:-:S05]  /*1bf60*/  VIADD R0, R2, 0x1 ;  /* 0x0000000102007836 */ /* 0x001fca0000000000 */
[----:B------:R-:W-:-:S04]  /*1bf70*/  ISETP.NE.AND P0, PT, R0, 0x3, PT ;  /* 0x000000030000780c */ /* 0x000fc80003f05270 */
[----:B------:R-:W-:Y:S02]  /*1bf80*/  SEL R2, RZ, 0x1, P0 ;  /* 0x00000001ff027807 */ /* 0x000fe40000000000 */
[----:B------:R-:W-:Y:S02]  /*1bf90*/  SEL R0, R0, RZ, P0 ;  /* 0x000000ff00007207 */ /* 0x000fe40000000000 */
[----:B------:R-:W-:-:S03]  /*1bfa0*/  LOP3.LUT R2, R5, R2, RZ, 0x3c, !PT ;  /* 0x0000000205027212 */ /* 0x000fc600078e3cff */
[----:B------:R-:W-:Y:S01]  /*1bfb0*/  IMAD R3, R0, 0x8, R3 ;  /* 0x0000000800037824 */ /* 0x000fe200078e0203 */
[----:B------:R-:W-:-:S07]  /*1bfc0*/  SHF.L.U32 R0, R2, 0x1f, RZ ;  /* 0x0000001f02007819 */ /* 0x000fce00000006ff */
.L_x_638:
[----:B0-----:R0:W1:Y:S02]  /*1bfd0*/  SYNCS.PHASECHK.TRANS64.TRYWAIT P0, [R3+URZ], R0 ;  /* 0x00000000030075a7 */ /* 0x001064000800017f */
[----:B-1----:R-:W-:Y:S05]  /*1bfe0*/  @!P0 NANOSLEEP.SYNCS 0x989680 ;  /* 0x009896800000895d */ /* 0x002fea0003900000 */
[----:B------:R-:W1:Y:S02]  /*1bff0*/  @!P0 SYNCS.PHASECHK.TRANS64 P0, [R3+URZ], R0 ;  /* 0x00000000030085a7 */ /* 0x000e64000800007f */
[----:B-1----:R-:W-:Y:S05]  /*1c000*/  @!P0 BRA `(.L_x_638) ;  /* 0xfffffffc00f08947 */ /* 0x002fea000383ffff */
.L_x_634:
[----:B------:R-:W-:Y:S05]  /*1c010*/  BSYNC B0 ;  /* 0x0000000000007941 */ /* 0x000fea0003800000 */
.L_x_633:
[----:B------:R-:W-:Y:S05]  /*1c020*/  EXIT ;  /* 0x000000000000794d */ /* 0x000fea0003800000 */
.L_x_21:
[----:B--2---:R2:W3:Y:S02]  /*1c030*/  SYNCS.PHASECHK.TRANS64.TRYWAIT P1, [R3+URZ], R2 ;  /* 0x00000002030075a7 */ /* 0x0044e4000802017f */
[----:B---3--:R-:W-:Y:S05]  /*1c040*/  @!P1 NANOSLEEP.SYNCS 0x989680 ;  /* 0x009896800000995d */ /* 0x008fea0003900000 */
[----:B------:R-:W3:Y:S02]  /*1c050*/  @!P1 SYNCS.PHASECHK.TRANS64 P1, [R3+URZ], R2 ;  /* 0x00000002030095a7 */ /* 0x000ee4000802007f */
[----:B---3--:R-:W-:Y:S05]  /*1c060*/  @!P1 BRA `(.L_x_21) ;  /* 0xfffffffc00f09947 */ /* 0x008fea000383ffff */
[----:B------:R-:W-:Y:S05]  /*1c070*/  BRA `(.L_x_20) ;  /* 0xfffffe5400a47947 */ /* 0x000fea000383ffff */
.L_x_26:
[----:B-1----:R1:W2:Y:S02]  /*1c080*/  SYNCS.PHASECHK.TRANS64.TRYWAIT P1, [R3+URZ], R4 ;  /* 0x00000004030075a7 */ /* 0x0022a4000802017f */
[----:B--2---:R-:W-:Y:S05]  /*1c090*/  @!P1 NANOSLEEP.SYNCS 0x989680 ;  /* 0x009896800000995d */ /* 0x004fea0003900000 */
[----:B------:R-:W2:Y:S02]  /*1c0a0*/  @!P1 SYNCS.PHASECHK.TRANS64 P1, [R3+URZ], R4 ;  /* 0x00000004030095a7 */ /* 0x000ea4000802007f */
[----:B--2---:R-:W-:Y:S05]  /*1c0b0*/  @!P1 BRA `(.L_x_26) ;  /* 0xfffffffc00f09947 */ /* 0x004fea000383ffff */
[----:B------:R-:W-:Y:S05]  /*1c0c0*/  BRA `(.L_x_25) ;  /* 0xfffffe8c00187947 */ /* 0x000fea000383ffff */
.L_x_621:
[----:B------:R-:W-:Y:S01]  /*1c0d0*/  BSSY B1, `(.L_x_639) ;  /* 0x0000006000017945 */ /* 0x000fe20003800000 */
[----:B------:R-:W-:-:S07]  /*1c0e0*/  IMAD.MOV.U32 R15, RZ, RZ, -0x1 ;  /* 0xffffffffff0f7424 */ /* 0x000fce00078e00ff */
[----:B------:R-:W-:Y:S05]  /*1c0f0*/  WARPSYNC.COLLECTIVE R15, `(.L_x_640) ;  /* 0x000000000f0c7348 */ /* 0x000fea0003c00000 */
[----:B------:R-:W-:Y:S02]  /*1c100*/  ELECT P6, UR62, PT ;  /* 0x00000000003e782f */ /* 0x000fe400038c0000 */
[----:B------:R-:W-:Y:S01]  /*1c110*/  MOV R14, UR62 ;  /* 0x0000003e000e7c02 */ /* 0x000fe20008000f00 */
[----:B------:R-:W-:Y:S10]  /*1c120*/  ENDCOLLECTIVE ;  /* 0x000000000000791b */ /* 0x000ff40003800000 */
.L_x_640:
[----:B------:R-:W-:Y:S05]  /*1c130*/  BSYNC B1 ;  /* 0x0000000000017941 */ /* 0x000fea0003800000 */
.L_x_639:
[----:B------:R-:W-:Y:S05]  /*1c140*/  BRA `(.L_x_641) ;  /* 0xfffffff000347947 */ /* 0x000fea000383ffff */
.L_x_624:
[----:B0-----:R0:W1:Y:S02]  /*1c150*/  SYNCS.PHASECHK.TRANS64.TRYWAIT P0, [R18+URZ+0x18], R13 ;  /* 0x0000180d120075a7 */ /* 0x001064000800017f */
[----:B-1----:R-:W-:Y:S05]  /*1c160*/  @!P0 NANOSLEEP.SYNCS 0x989680 ;  /* 0x009896800000895d */ /* 0x002fea0003900000 */
[----:B------:R-:W1:Y:S02]  /*1c170*/  @!P0 SYNCS.PHASECHK.TRANS64 P0, [R18+URZ+0x18], R13 ;  /* 0x0000180d120085a7 */ /* 0x000e64000800007f */
[----:B-1----:R-:W-:Y:S05]  /*1c180*/  @!P0 BRA `(.L_x_624) ;  /* 0xfffffffc00f08947 */ /* 0x002fea000383ffff */
[----:B------:R-:W-:Y:S05]  /*1c190*/  BRA `(.L_x_642) ;  /* 0xfffffff000687947 */ /* 0x000fea000383ffff */
.L_x_632:
[----:B------:R-:W-:Y:S01]  /*1c1a0*/  BSSY B0, `(.L_x_643) ;  /* 0x0000006000007945 */ /* 0x000fe20003800000 */
[----:B------:R-:W-:-:S07]  /*1c1b0*/  IMAD.MOV.U32 R15, RZ, RZ, -0x1 ;  /* 0xffffffffff0f7424 */ /* 0x000fce00078e00ff */
[----:B------:R-:W-:Y:S05]  /*1c1c0*/  WARPSYNC.COLLECTIVE R15, `(.L_x_644) ;  /* 0x000000000f0c7348 */ /* 0x000fea0003c00000 */
[----:B------:R-:W-:Y:S02]  /*1c1d0*/  ELECT P6, UR62, PT ;  /* 0x00000000003e782f */ /* 0x000fe400038c0000 */
[----:B------:R-:W-:Y:S01]  /*1c1e0*/  MOV R14, UR62 ;  /* 0x0000003e000e7c02 */ /* 0x000fe20008000f00 */
[----:B------:R-:W-:Y:S10]  /*1c1f0*/  ENDCOLLECTIVE ;  /* 0x000000000000791b */ /* 0x000ff40003800000 */
.L_x_644:
[----:B------:R-:W-:Y:S05]  /*1c200*/  BSYNC B0 ;  /* 0x0000000000007941 */ /* 0x000fea0003800000 */
.L_x_643:
[----:B------:R-:W-:Y:S05]  /*1c210*/  BRA `(.L_x_645) ;  /* 0xfffffff800f07947 */ /* 0x000fea000383ffff */
.L_x_636:
[----:B0-----:R0:W1:Y:S02]  /*1c220*/  SYNCS.PHASECHK.TRANS64.TRYWAIT P0, [R5+URZ], R2 ;  /* 0x00000002050075a7 */ /* 0x001064000800017f */
[----:B-1----:R-:W-:Y:S05]  /*1c230*/  @!P0 NANOSLEEP.SYNCS 0x989680 ;  /* 0x009896800000895d */ /* 0x002fea0003900000 */
[----:B------:R-:W1:Y:S02]  /*1c240*/  @!P0 SYNCS.PHASECHK.TRANS64 P0, [R5+URZ], R2 ;  /* 0x00000002050085a7 */ /* 0x000e64000800007f */
[----:B-1----:R-:W-:Y:S05]  /*1c250*/  @!P0 BRA `(.L_x_636) ;  /* 0xfffffffc00f08947 */ /* 0x002fea000383ffff */
[----:B------:R-:W-:Y:S05]  /*1c260*/  BRA `(.L_x_646) ;  /* 0xfffffffc00187947 */ /* 0x000fea000383ffff */
.L_x_637:
[----:B0-----:R0:W1:Y:S02]  /*1c270*/  SYNCS.PHASECHK.TRANS64.TRYWAIT P0, [R7+URZ], R0 ;  /* 0x00000000070075a7 */ /* 0x001064000800017f */
[----:B-1----:R-:W-:Y:S05]  /*1c280*/  @!P0 NANOSLEEP.SYNCS 0x989680 ;  /* 0x009896800000895d */ /* 0x002fea0003900000 */
[----:B------:R-:W1:Y:S02]  /*1c290*/  @!P0 SYNCS.PHASECHK.TRANS64 P0, [R7+URZ], R0 ;  /* 0x00000000070085a7 */ /* 0x000e64000800007f */
[----:B-1----:R-:W-:Y:S05]  /*1c2a0*/  @!P0 BRA `(.L_x_637) ;  /* 0xfffffffc00f08947 */ /* 0x002fea000383ffff */
[----:B------:R-:W-:Y:S05]  /*1c2b0*/  BRA `(.L_x_647) ;  /* 0xfffffffc00287947 */ /* 0x000fea000383ffff */
.L_x_648:
[----:B------:R-:W-:-:S00]  /*1c2c0*/  BRA `(.L_x_648) ;  /* 0xfffffffc00fc7947 */ /* 0x000fc0000383ffff */
[----:B------:R-:W-:-:S00]  /*1c2d0*/  NOP ;  /* 0x0000000000007918 */ /* 0x000fc00000000000 */
        /* <DEDUP_REMOVED lines=10> */
.L_x_649:


//--------------------- .nv.global.init           --------------------------
	.section	.nv.global.init,"aw",@progbits
.nv.global.init:
	.type		$str$22,@object
	.size		$str$22,($str$23 - $str$22)
$str$22:
        /*0000*/ 	.byte	0x6b, 0x5f, 0x74, 0x69, 0x6c, 0x65, 0x5f, 0x63, 0x6f, 0x75, 0x6e, 0x74, 0x20, 0x3e, 0x3d, 0x20
        /*0010*/ 	.byte	0x31, 0x00
	.type		$str$23,@object
	.size		$str$23,(__unnamed_1 - $str$23)
$str$23:
        /*0012*/ 	.byte	0x2f, 0x74, 0x6d, 0x70, 0x2f, 0x63, 0x75, 0x74, 0x6c, 0x61, 0x73, 0x73, 0x5f, 0x73, 0x77, 0x65
        /*0022*/ 	.byte	0x65, 0x70, 0x5f, 0x73, 0x72, 0x63, 0x2f, 0x69, 0x6e, 0x63, 0x6c, 0x75, 0x64, 0x65, 0x2f, 0x63
        /*0032*/ 	.byte	0x75, 0x74, 0x6c, 0x61, 0x73, 0x73, 0x2f, 0x67, 0x65, 0x6d, 0x6d, 0x2f, 0x63, 0x6f, 0x6c, 0x6c
        /*0042*/ 	.byte	0x65, 0x63, 0x74, 0x69, 0x76, 0x65, 0x2f, 0x73, 0x6d, 0x39, 0x30, 0x5f, 0x6d, 0x6d, 0x61, 0x5f
        /*0052*/ 	.byte	0x74, 0x6d, 0x61, 0x5f, 0x67, 0x6d, 0x6d, 0x61, 0x5f, 0x73, 0x73, 0x5f, 0x77, 0x61, 0x72, 0x70
        /*0062*/ 	.byte	0x73, 0x70, 0x65, 0x63, 0x69, 0x61, 0x6c, 0x69, 0x7a, 0x65, 0x64, 0x2e, 0x68, 0x70, 0x70, 0x00
	.type		__unnamed_1,@object
	.size		__unnamed_1,(.L_0 - __unnamed_1)
__unnamed_1:
        /* <DEDUP_REMOVED lines=174> */
.L_0:


//--------------------- .nv.shared._ZN7cutlass13device_kernelINS_4gemm6kernel13GemmUniversalIN4cute5tupleIJiiiiEEENS1_10collective13CollectiveMmaINS1_34MainloopSm90TmaGmmaWarpSpecializedILi3ENS5_IJNS4_1CILi2EEENSA_ILi1EEESC_EEENS1_35KernelTmaWarpSpecializedCooperativeEEENS5_IJNSA_ILi384EEENSA_ILi192EEENSA_ILi128EEEEEEaNS5_IJlSC_lEEEaSK_NS4_8TiledMMAINS4_8MMA_AtomIJNS4_4SM904GMMA27MMA_64x192x32_S32S8S8_SS_TNEEEENS4_6LayoutISD_NS5_IJSC_NSA_ILi0EEESS_EEEEENS5_IJNS4_10UnderscoreESV_SV_EEEEENS4_13SM90_TMA_LOADENS4_14ComposedLayoutINS4_7SwizzleILi3ELi4ELi3EEENS4_18smem_ptr_flag_bitsILi8EEENSR_INS5_IJNSA_ILi8EEESI_EEENS5_IJSI_SC_EEEEEEEvNS4_8identityENS4_23SM90_TMA_LOAD_MULTICASTES18_vS19_EENS_8epilogue10collective6detail29Sm90TmaWarpSpecializedAdapterINS1D_15DefaultEpilogueIaSK_SK_NS1C_6thread17LinearCombinationIaLi1EiiLNS1H_9ScaleType4KindE0ELNS_15FloatRoundStyleE2EaEENS1_15EpilogueDefaultEEEEEvvEEEEvNT_6ParamsE --------------------------
	.section	.nv.shared._ZN7cutlass13device_kernelINS_4gemm6kernel13GemmUniversalIN4cute5tupleIJiiiiEEENS1_10collective13CollectiveMmaINS1_34MainloopSm90TmaGmmaWarpSpecializedILi3ENS5_IJNS4_1CILi2EEENSA_ILi1EEESC_EEENS1_35KernelTmaWarpSpecializedCooperativeEEENS5_IJNSA_ILi384EEENSA_ILi192EEENSA_ILi128EEEEEEaNS5_IJlSC_lEEEaSK_NS4_8TiledMMAINS4_8MMA_AtomIJNS4_4SM904GMMA27MMA_64x192x32_S32S8S8_SS_TNEEEENS4_6LayoutISD_NS5_IJSC_NSA_ILi0EEESS_EEEEENS5_IJNS4_10UnderscoreESV_SV_EEEEENS4_13SM90_TMA_LOADENS4_14ComposedLayoutINS4_7SwizzleILi3ELi4ELi3EEENS4_18smem_ptr_flag_bitsILi8EEENSR_INS5_IJNSA_ILi8EEESI_EEENS5_IJSI_SC_EEEEEEEvNS4_8identityENS4_23SM90_TMA_LOAD_MULTICASTES18_vS19_EENS_8epilogue10collective6detail29Sm90TmaWarpSpecializedAdapterINS1D_15DefaultEpilogueIaSK_SK_NS1C_6thread17LinearCombinationIaLi1EiiLNS1H_9ScaleType4KindE0ELNS_15FloatRoundStyleE2EaEENS1_15EpilogueDefaultEEEEEvvEEEEvNT_6ParamsE,"aw",@nobits
	.sectionflags	@""
	.align	16
	.zero		1024


//--------------------- .nv.shared.reserved.0     --------------------------
	.section	.nv.shared.reserved.0,"aw",@nobits
	.weak		__nv_reservedSMEM_offset_0_alias
	.size		__nv_reservedSMEM_offset_0_alias, 0, 0
	.other		__nv_reservedSMEM_offset_0_alias,@"STO_CUDA_RESERVED_SHARED STV_DEFAULT"
__nv_reservedSMEM_offset_0_alias:
	.zero		0


//--------------------- .nv.global                --------------------------
	.section	.nv.global,"aw",@nobits
.nv.global:
	.type		_ZN40_INTERNAL_cc1507a5_4_k_cu_4669112f_102364cute1_E,@object
	.size		_ZN40_INTERNAL_cc1507a5_4_k_cu_4669112f_102364cute1_E,(_ZN40_INTERNAL_cc1507a5_4_k_cu_4669112f_102364cuda3std3__45__cpo6cbeginE - _ZN40_INTERNAL_cc1507a5_4_k_cu_4669112f_102364cute1_E)
_ZN40_INTERNAL_cc1507a5_4_k_cu_4669112f_102364cute1_E:
	.zero		1
	.type		_ZN40_INTERNAL_cc1507a5_4_k_cu_4669112f_102364cuda3std3__45__cpo6cbeginE,@object
	.size		_ZN40_INTERNAL_cc1507a5_4_k_cu_4669112f_102364cuda3std3__45__cpo6cbeginE,(_ZN40_INTERNAL_cc1507a5_4_k_cu_4669112f_102364cuda3std3__48in_placeE - _ZN40_INTERNAL_cc1507a5_4_k_cu_4669112f_102364cuda3std3__45__cpo6cbeginE)
_ZN40_INTERNAL_cc1507a5_4_k_cu_4669112f_102364cuda3std3__45__cpo6cbeginE:
	.zero		1
	.type		_ZN40_INTERNAL_cc1507a5_4_k_cu_4669112f_102364cuda3std3__48in_placeE,@object
	.size		_ZN40_INTERNAL_cc1507a5_4_k_cu_4669112f_102364cuda3std3__48in_placeE,(_ZN40_INTERNAL_cc1507a5_4_k_cu_4669112f_102364cuda3std6ranges3__45__cpo9iter_moveE - _ZN40_INTERNAL_cc1507a5_4_k_cu_4669112f_102364cuda3std3__48in_placeE)
_ZN40_INTERNAL_cc1507a5_4_k_cu_4669112f_102364cuda3std3__48in_placeE:
	.zero		1
	.type		_ZN40_INTERNAL_cc1507a5_4_k_cu_4669112f_102364cuda3std6ranges3__45__cpo9iter_moveE,@object
	.size		_ZN40_INTERNAL_cc1507a5_4_k_cu_4669112f_102364cuda3std6ranges3__45__cpo9iter_moveE,(_ZN40_INTERNAL_cc1507a5_4_k_cu_4669112f_102364cuda3std3__45__cpo5beginE - _ZN40_INTERNAL_cc1507a5_4_k_cu_4669112f_102364cuda3std6ranges3__45__cpo9iter_moveE)
_ZN40_INTERNAL_cc1507a5_4_k_cu_4669112f_102364cuda3std6ranges3__45__cpo9iter_moveE:
	.zero		1
	.type		_ZN40_INTERNAL_cc1507a5_4_k_cu_4669112f_102364cuda3std3__45__cpo5beginE,@object
	.size		_ZN40_INTERNAL_cc1507a5_4_k_cu_4669112f_102364cuda3std3__45__cpo5beginE,(_ZN40_INTERNAL_cc1507a5_4_k_cu_4669112f_102364cuda3std3__442_GLOBAL__N__cc1507a5_4_k_cu_4669112f_102366ignoreE - _ZN40_INTERNAL_cc1507a5_4_k_cu_4669112f_102364cuda3std3__45__cpo5beginE)
_ZN40_INTERNAL_cc1507a5_4_k_cu_4669112f_102364cuda3std3__45__cpo5beginE:
	.zero		1
	.type		_ZN40_INTERNAL_cc1507a5_4_k_cu_4669112f_102364cuda3std3__442_GLOBAL__N__cc1507a5_4_k_cu_4669112f_102366ignoreE,@object
	.size		_ZN40_INTERNAL_cc1507a5_4_k_cu_4669112f_102364cuda3std3__442_GLOBAL__N__cc1507a5_4_k_cu_4669112f_102366ignoreE,(_ZN40_INTERNAL_cc1507a5_4_k_cu_4669112f_102364cute7productE - _ZN40_INTERNAL_cc1507a5_4_k_cu_4669112f_102364cuda3std3__442_GLOBAL__N__cc1507a5_4_k_cu_4669112f_102366ignoreE)
_ZN40_INTERNAL_cc1507a5_4_k_cu_4669112f_102364cuda3std3__442_GLOBAL__N__cc1507a5_4_k_cu_4669112f_102366ignoreE:
	.zero		1
	.type		_ZN40_INTERNAL_cc1507a5_4_k_cu_4669112f_102364cute7productE,@object
	.size		_ZN40_INTERNAL_cc1507a5_4_k_cu_4669112f_102364cute7productE,(_ZN40_INTERNAL_cc1507a5_4_k_cu_4669112f_102364cuda3std3__45__cpo3endE - _ZN40_INTERNAL_cc1507a5_4_k_cu_4669112f_102364cute7productE)
_ZN40_INTERNAL_cc1507a5_4_k_cu_4669112f_102364cute7productE:
	.zero		1
	.type		_ZN40_INTERNAL_cc1507a5_4_k_cu_4669112f_102364cuda3std3__45__cpo3endE,@object
	.size		_ZN40_INTERNAL_cc1507a5_4_k_cu_4669112f_102364cuda3std3__45__cpo3endE,(_ZN40_INTERNAL_cc1507a5_4_k_cu_4669112f_102364cuda3std3__419piecewise_constructE - _ZN40_INTERNAL_cc1507a5_4_k_cu_4669112f_102364cuda3std3__45__cpo3endE)
_ZN40_INTERNAL_cc1507a5_4_k_cu_4669112f_102364cuda3std3__45__cpo3endE:
	.zero		1
	.type		_ZN40_INTERNAL_cc1507a5_4_k_cu_4669112f_102364cuda3std3__419piecewise_constructE,@object
	.size		_ZN40_INTERNAL_cc1507a5_4_k_cu_4669112f_102364cuda3std3__419piecewise_constructE,(_ZN40_INTERNAL_cc1507a5_4_k_cu_4669112f_102364cuda3std3__45__cpo4cendE - _ZN40_INTERNAL_cc1507a5_4_k_cu_4669112f_102364cuda3std3__419piecewise_constructE)
_ZN40_INTERNAL_cc1507a5_4_k_cu_4669112f_102364cuda3std3__419piecewise_constructE:
	.zero		1
	.type		_ZN40_INTERNAL_cc1507a5_4_k_cu_4669112f_102364cuda3std3__45__cpo4cendE,@object
	.size		_ZN40_INTERNAL_cc1507a5_4_k_cu_4669112f_102364cuda3std3__45__cpo4cendE,(_ZN40_INTERNAL_cc1507a5_4_k_cu_4669112f_102364cuda3std6ranges3__45__cpo4swapE - _ZN40_INTERNAL_cc1507a5_4_k_cu_4669112f_102364cuda3std3__45__cpo4cendE)
_ZN40_INTERNAL_cc1507a5_4_k_cu_4669112f_102364cuda3std3__45__cpo4cendE:
	.zero		1
	.type		_ZN40_INTERNAL_cc1507a5_4_k_cu_4669112f_102364cuda3std6ranges3__45__cpo4swapE,@object
	.size		_ZN40_INTERNAL_cc1507a5_4_k_cu_4669112f_102364cuda3std6ranges3__45__cpo4swapE,(.L_8 - _ZN40_INTERNAL_cc1507a5_4_k_cu_4669112f_102364cuda3std6ranges3__45__cpo4swapE)
_ZN40_INTERNAL_cc1507a5_4_k_cu_4669112f_102364cuda3std6ranges3__45__cpo4swapE:
	.zero		1
.L_8:


//--------------------- .nv.constant0._ZN7cutlass13device_kernelINS_4gemm6kernel13GemmUniversalIN4cute5tupleIJiiiiEEENS1_10collective13CollectiveMmaINS1_34MainloopSm90TmaGmmaWarpSpecializedILi3ENS5_IJNS4_1CILi2EEENSA_ILi1EEESC_EEENS1_35KernelTmaWarpSpecializedCooperativeEEENS5_IJNSA_ILi384EEENSA_ILi192EEENSA_ILi128EEEEEEaNS5_IJlSC_lEEEaSK_NS4_8TiledMMAINS4_8MMA_AtomIJNS4_4SM904GMMA27MMA_64x192x32_S32S8S8_SS_TNEEEENS4_6LayoutISD_NS5_IJSC_NSA_ILi0EEESS_EEEEENS5_IJNS4_10UnderscoreESV_SV_EEEEENS4_13SM90_TMA_LOADENS4_14ComposedLayoutINS4_7SwizzleILi3ELi4ELi3EEENS4_18smem_ptr_flag_bitsILi8EEENSR_INS5_IJNSA_ILi8EEESI_EEENS5_IJSI_SC_EEEEEEEvNS4_8identityENS4_23SM90_TMA_LOAD_MULTICASTES18_vS19_EENS_8epilogue10collective6detail29Sm90TmaWarpSpecializedAdapterINS1D_15DefaultEpilogueIaSK_SK_NS1C_6thread17LinearCombinationIaLi1EiiLNS1H_9ScaleType4KindE0ELNS_15FloatRoundStyleE2EaEENS1_15EpilogueDefaultEEEEEvvEEEEvNT_6ParamsE --------------------------
	.section	.nv.constant0._ZN7cutlass13device_kernelINS_4gemm6kernel13GemmUniversalIN4cute5tupleIJiiiiEEENS1_10collective13CollectiveMmaINS1_34MainloopSm90TmaGmmaWarpSpecializedILi3ENS5_IJNS4_1CILi2EEENSA_ILi1EEESC_EEENS1_35KernelTmaWarpSpecializedCooperativeEEENS5_IJNSA_ILi384EEENSA_ILi192EEENSA_ILi128EEEEEEaNS5_IJlSC_lEEEaSK_NS4_8TiledMMAINS4_8MMA_AtomIJNS4_4SM904GMMA27MMA_64x192x32_S32S8S8_SS_TNEEEENS4_6LayoutISD_NS5_IJSC_NSA_ILi0EEESS_EEEEENS5_IJNS4_10UnderscoreESV_SV_EEEEENS4_13SM90_TMA_LOADENS4_14ComposedLayoutINS4_7SwizzleILi3ELi4ELi3EEENS4_18smem_ptr_flag_bitsILi8EEENSR_INS5_IJNSA_ILi8EEESI_EEENS5_IJSI_SC_EEEEEEEvNS4_8identityENS4_23SM90_TMA_LOAD_MULTICASTES18_vS19_EENS_8epilogue10collective6detail29Sm90TmaWarpSpecializedAdapterINS1D_15DefaultEpilogueIaSK_SK_NS1C_6thread17LinearCombinationIaLi1EiiLNS1H_9ScaleType4KindE0ELNS_15FloatRoundStyleE2EaEENS1_15EpilogueDefaultEEEEEvvEEEEvNT_6ParamsE,"a",@progbits
	.sectionflags	@""
	.align	4
.nv.constant0._ZN7cutlass13device_kernelINS_4gemm6kernel13GemmUniversalIN4cute5tupleIJiiiiEEENS1_10collective13CollectiveMmaINS1_34MainloopSm90TmaGmmaWarpSpecializedILi3ENS5_IJNS4_1CILi2EEENSA_ILi1EEESC_EEENS1_35KernelTmaWarpSpecializedCooperativeEEENS5_IJNSA_ILi384EEENSA_ILi192EEENSA_ILi128EEEEEEaNS5_IJlSC_lEEEaSK_NS4_8TiledMMAINS4_8MMA_AtomIJNS4_4SM904GMMA27MMA_64x192x32_S32S8S8_SS_TNEEEENS4_6LayoutISD_NS5_IJSC_NSA_ILi0EEESS_EEEEENS5_IJNS4_10UnderscoreESV_SV_EEEEENS4_13SM90_TMA_LOADENS4_14ComposedLayoutINS4_7SwizzleILi3ELi4ELi3EEENS4_18smem_ptr_flag_bitsILi8EEENSR_INS5_IJNSA_ILi8EEESI_EEENS5_IJSI_SC_EEEEEEEvNS4_8identityENS4_23SM90_TMA_LOAD_MULTICASTES18_vS19_EENS_8epilogue10collective6detail29Sm90TmaWarpSpecializedAdapterINS1D_15DefaultEpilogueIaSK_SK_NS1C_6thread17LinearCombinationIaLi1EiiLNS1H_9ScaleType4KindE0ELNS_15FloatRoundStyleE2EaEENS1_15EpilogueDefaultEEEEEvvEEEEvNT_6ParamsE:
	.zero		1664


//--------------------- SYMBOLS --------------------------

	.type		.nv.reservedSmem.offset0,@object
	.size		.nv.reservedSmem.offset0,0x4
	.type		__assertfail,@function
